//
// Generated by NVIDIA NVVM Compiler
//
// Compiler Build ID: CL-36424714
// Cuda compilation tools, release 13.0, V13.0.88
// Based on NVVM 20.0.0
//

.version 9.0
.target sm_100
.address_size 64

	// .globl	_Z22translateIntoCSRKernelPiiiS_S_
.extern .func  (.param .b64 func_retval0) malloc
(
	.param .b64 malloc_param_0
)
;
.extern .func free
(
	.param .b64 free_param_0
)
;
// _ZZ9DFSKerneliiiiiiPiS_S_S_S_S_S_S_S_E7warpsum has been demoted
// _ZZ9DFSKerneliiiiiiPiS_S_S_S_S_S_S_S_E3ptr has been demoted
// _ZZN3cub18CUB_300001_SM_10006detail6reduce28DeviceReduceSingleTileKernelINS2_10policy_hubIijN4cuda3__47maximumIvEEE10Policy1000EPiSB_jS8_iiNS5_3std3__410__identityEEEvT0_T1_T2_T3_T4_T6_E12temp_storage has been demoted
// _ZZN3cub18CUB_300001_SM_10006detail6reduce18DeviceReduceKernelINS2_10policy_hubIijN4cuda3__47maximumIvEEE10Policy1000EPijS8_iNS5_3std3__410__identityEEEvT0_PT3_T1_NS0_13GridEvenShareISI_EET2_T4_E12temp_storage has been demoted
// _ZZN3cub18CUB_300001_SM_10006detail6reduce28DeviceReduceSingleTileKernelINS2_10policy_hubIijN4cuda3__47maximumIvEEE10Policy1000EPiSB_iS8_iiNS5_3std3__410__identityEEEvT0_T1_T2_T3_T4_T6_E12temp_storage has been demoted
// _ZZN3cub18CUB_300001_SM_10006detail4scan16DeviceScanKernelINS2_10policy_hubIiiijN4cuda3std3__44plusIvEEE10Policy1000EPiSC_NS0_13ScanTileStateIiLb1EEES9_NS1_10InputValueIiSC_EEjiLb0EiEEvT0_T1_T2_iT3_T4_T5_E12temp_storage has been demoted
.global .align 1 .b8 _ZN34_INTERNAL_7ab9e038_4_k_cu_edgelist4cuda3std3__45__cpo5beginE[1];
.global .align 1 .b8 _ZN34_INTERNAL_7ab9e038_4_k_cu_edgelist4cuda3std3__45__cpo3endE[1];
.global .align 1 .b8 _ZN34_INTERNAL_7ab9e038_4_k_cu_edgelist4cuda3std3__45__cpo6cbeginE[1];
.global .align 1 .b8 _ZN34_INTERNAL_7ab9e038_4_k_cu_edgelist4cuda3std3__45__cpo4cendE[1];
.global .align 1 .b8 _ZN34_INTERNAL_7ab9e038_4_k_cu_edgelist4cuda3std3__45__cpo6rbeginE[1];
.global .align 1 .b8 _ZN34_INTERNAL_7ab9e038_4_k_cu_edgelist4cuda3std3__45__cpo4rendE[1];
.global .align 1 .b8 _ZN34_INTERNAL_7ab9e038_4_k_cu_edgelist4cuda3std3__45__cpo7crbeginE[1];
.global .align 1 .b8 _ZN34_INTERNAL_7ab9e038_4_k_cu_edgelist4cuda3std3__45__cpo5crendE[1];
.global .align 1 .b8 _ZN34_INTERNAL_7ab9e038_4_k_cu_edgelist4cuda3std3__436_GLOBAL__N__7ab9e038_4_k_cu_edgelist6ignoreE[1];
.global .align 1 .b8 _ZN34_INTERNAL_7ab9e038_4_k_cu_edgelist4cuda3std3__419piecewise_constructE[1];
.global .align 1 .b8 _ZN34_INTERNAL_7ab9e038_4_k_cu_edgelist4cuda3std3__48in_placeE[1];
.global .align 1 .b8 _ZN34_INTERNAL_7ab9e038_4_k_cu_edgelist4cuda3std3__420unreachable_sentinelE[1];
.global .align 1 .b8 _ZN34_INTERNAL_7ab9e038_4_k_cu_edgelist4cuda3std3__47nulloptE[1];
.global .align 1 .b8 _ZN34_INTERNAL_7ab9e038_4_k_cu_edgelist4cuda3std3__48unexpectE[1];
.global .align 1 .b8 _ZN34_INTERNAL_7ab9e038_4_k_cu_edgelist4cuda3std6ranges3__45__cpo4swapE[1];
.global .align 1 .b8 _ZN34_INTERNAL_7ab9e038_4_k_cu_edgelist4cuda3std6ranges3__45__cpo9iter_moveE[1];
.global .align 1 .b8 _ZN34_INTERNAL_7ab9e038_4_k_cu_edgelist4cuda3std6ranges3__45__cpo5beginE[1];
.global .align 1 .b8 _ZN34_INTERNAL_7ab9e038_4_k_cu_edgelist4cuda3std6ranges3__45__cpo3endE[1];
.global .align 1 .b8 _ZN34_INTERNAL_7ab9e038_4_k_cu_edgelist4cuda3std6ranges3__45__cpo6cbeginE[1];
.global .align 1 .b8 _ZN34_INTERNAL_7ab9e038_4_k_cu_edgelist4cuda3std6ranges3__45__cpo4cendE[1];
.global .align 1 .b8 _ZN34_INTERNAL_7ab9e038_4_k_cu_edgelist4cuda3std6ranges3__45__cpo7advanceE[1];
.global .align 1 .b8 _ZN34_INTERNAL_7ab9e038_4_k_cu_edgelist4cuda3std6ranges3__45__cpo9iter_swapE[1];
.global .align 1 .b8 _ZN34_INTERNAL_7ab9e038_4_k_cu_edgelist4cuda3std6ranges3__45__cpo4nextE[1];
.global .align 1 .b8 _ZN34_INTERNAL_7ab9e038_4_k_cu_edgelist4cuda3std6ranges3__45__cpo4prevE[1];
.global .align 1 .b8 _ZN34_INTERNAL_7ab9e038_4_k_cu_edgelist4cuda3std6ranges3__45__cpo4dataE[1];
.global .align 1 .b8 _ZN34_INTERNAL_7ab9e038_4_k_cu_edgelist4cuda3std6ranges3__45__cpo5cdataE[1];
.global .align 1 .b8 _ZN34_INTERNAL_7ab9e038_4_k_cu_edgelist4cuda3std6ranges3__45__cpo4sizeE[1];
.global .align 1 .b8 _ZN34_INTERNAL_7ab9e038_4_k_cu_edgelist4cuda3std6ranges3__45__cpo5ssizeE[1];
.global .align 1 .b8 _ZN34_INTERNAL_7ab9e038_4_k_cu_edgelist4cuda3std6ranges3__45__cpo8distanceE[1];
.global .align 1 .b8 _ZN34_INTERNAL_7ab9e038_4_k_cu_edgelist6thrust24THRUST_300001_SM_1000_NS8cuda_cub3parE[1];
.global .align 1 .b8 _ZN34_INTERNAL_7ab9e038_4_k_cu_edgelist6thrust24THRUST_300001_SM_1000_NS8cuda_cub10par_nosyncE[1];
.global .align 1 .b8 _ZN34_INTERNAL_7ab9e038_4_k_cu_edgelist6thrust24THRUST_300001_SM_1000_NS6system6detail10sequential3seqE[1];
.global .align 1 .b8 _ZN34_INTERNAL_7ab9e038_4_k_cu_edgelist6thrust24THRUST_300001_SM_1000_NS6system3cpp3parE[1];
.global .align 1 .b8 _ZN34_INTERNAL_7ab9e038_4_k_cu_edgelist6thrust24THRUST_300001_SM_1000_NS12placeholders2_1E[1];
.global .align 1 .b8 _ZN34_INTERNAL_7ab9e038_4_k_cu_edgelist6thrust24THRUST_300001_SM_1000_NS12placeholders2_2E[1];
.global .align 1 .b8 _ZN34_INTERNAL_7ab9e038_4_k_cu_edgelist6thrust24THRUST_300001_SM_1000_NS12placeholders2_3E[1];
.global .align 1 .b8 _ZN34_INTERNAL_7ab9e038_4_k_cu_edgelist6thrust24THRUST_300001_SM_1000_NS12placeholders2_4E[1];
.global .align 1 .b8 _ZN34_INTERNAL_7ab9e038_4_k_cu_edgelist6thrust24THRUST_300001_SM_1000_NS12placeholders2_5E[1];
.global .align 1 .b8 _ZN34_INTERNAL_7ab9e038_4_k_cu_edgelist6thrust24THRUST_300001_SM_1000_NS12placeholders2_6E[1];
.global .align 1 .b8 _ZN34_INTERNAL_7ab9e038_4_k_cu_edgelist6thrust24THRUST_300001_SM_1000_NS12placeholders2_7E[1];
.global .align 1 .b8 _ZN34_INTERNAL_7ab9e038_4_k_cu_edgelist6thrust24THRUST_300001_SM_1000_NS12placeholders2_8E[1];
.global .align 1 .b8 _ZN34_INTERNAL_7ab9e038_4_k_cu_edgelist6thrust24THRUST_300001_SM_1000_NS12placeholders2_9E[1];
.global .align 1 .b8 _ZN34_INTERNAL_7ab9e038_4_k_cu_edgelist6thrust24THRUST_300001_SM_1000_NS12placeholders3_10E[1];
.global .align 1 .b8 _ZN34_INTERNAL_7ab9e038_4_k_cu_edgelist6thrust24THRUST_300001_SM_1000_NS3seqE[1];
.global .align 1 .b8 _ZN34_INTERNAL_7ab9e038_4_k_cu_edgelist6thrust24THRUST_300001_SM_1000_NS6deviceE[1];

.visible .entry _Z22translateIntoCSRKernelPiiiS_S_(
	.param .u64 .ptr .align 1 _Z22translateIntoCSRKernelPiiiS_S__param_0,
	.param .u32 _Z22translateIntoCSRKernelPiiiS_S__param_1,
	.param .u32 _Z22translateIntoCSRKernelPiiiS_S__param_2,
	.param .u64 .ptr .align 1 _Z22translateIntoCSRKernelPiiiS_S__param_3,
	.param .u64 .ptr .align 1 _Z22translateIntoCSRKernelPiiiS_S__param_4
)
{
	.reg .pred 	%p<7>;
	.reg .b32 	%r<52>;
	.reg .b64 	%rd<33>;

	ld.param.u64 	%rd4, [_Z22translateIntoCSRKernelPiiiS_S__param_0];
	ld.param.u32 	%r16, [_Z22translateIntoCSRKernelPiiiS_S__param_1];
	ld.param.u64 	%rd5, [_Z22translateIntoCSRKernelPiiiS_S__param_3];
	ld.param.u64 	%rd6, [_Z22translateIntoCSRKernelPiiiS_S__param_4];
	cvta.to.global.u64 	%rd1, %rd5;
	cvta.to.global.u64 	%rd2, %rd6;
	cvta.to.global.u64 	%rd3, %rd4;
	mov.u32 	%r17, %tid.x;
	mov.u32 	%r18, %ctaid.x;
	mov.u32 	%r19, %ntid.x;
	mad.lo.s32 	%r50, %r18, %r19, %r17;
	mov.u32 	%r20, %nctaid.x;
	mul.lo.s32 	%r2, %r19, %r20;
	setp.ge.s32 	%p1, %r50, %r16;
	@%p1 bra 	$L__BB0_7;
	add.s32 	%r21, %r50, %r2;
	max.s32 	%r22, %r16, %r21;
	setp.lt.s32 	%p2, %r21, %r16;
	selp.u32 	%r23, 1, 0, %p2;
	add.s32 	%r24, %r21, %r23;
	sub.s32 	%r25, %r22, %r24;
	div.u32 	%r26, %r25, %r2;
	add.s32 	%r3, %r26, %r23;
	and.b32  	%r27, %r3, 3;
	setp.eq.s32 	%p3, %r27, 3;
	@%p3 bra 	$L__BB0_4;
	shl.b32 	%r48, %r50, 1;
	shl.b32 	%r5, %r2, 1;
	add.s32 	%r28, %r3, 1;
	and.b32  	%r29, %r28, 3;
	neg.s32 	%r47, %r29;
$L__BB0_3:
	.pragma "nounroll";
	mul.wide.s32 	%rd7, %r50, 4;
	add.s64 	%rd8, %rd1, %rd7;
	mul.wide.s32 	%rd9, %r48, 4;
	add.s64 	%rd10, %rd3, %rd9;
	ld.global.u32 	%r30, [%rd10+4];
	mul.wide.s32 	%rd11, %r30, 4;
	add.s64 	%rd12, %rd2, %rd11;
	atom.global.add.u32 	%r31, [%rd12], 1;
	ld.global.u32 	%r32, [%rd10];
	st.global.u32 	[%rd8], %r32;
	add.s32 	%r50, %r50, %r2;
	add.s32 	%r48, %r48, %r5;
	add.s32 	%r47, %r47, 1;
	setp.ne.s32 	%p4, %r47, 0;
	@%p4 bra 	$L__BB0_3;
$L__BB0_4:
	setp.lt.u32 	%p5, %r3, 3;
	@%p5 bra 	$L__BB0_7;
	mul.wide.s32 	%rd19, %r2, 8;
	mul.wide.s32 	%rd23, %r2, 4;
	shl.b32 	%r46, %r2, 2;
$L__BB0_6:
	shl.b32 	%r33, %r50, 1;
	mul.wide.s32 	%rd13, %r33, 4;
	add.s64 	%rd14, %rd3, %rd13;
	ld.global.u32 	%r34, [%rd14+4];
	mul.wide.s32 	%rd15, %r34, 4;
	add.s64 	%rd16, %rd2, %rd15;
	atom.global.add.u32 	%r35, [%rd16], 1;
	ld.global.u32 	%r36, [%rd14];
	mul.wide.s32 	%rd17, %r50, 4;
	add.s64 	%rd18, %rd1, %rd17;
	st.global.u32 	[%rd18], %r36;
	add.s64 	%rd20, %rd14, %rd19;
	ld.global.u32 	%r37, [%rd20+4];
	mul.wide.s32 	%rd21, %r37, 4;
	add.s64 	%rd22, %rd2, %rd21;
	atom.global.add.u32 	%r38, [%rd22], 1;
	ld.global.u32 	%r39, [%rd20];
	add.s64 	%rd24, %rd18, %rd23;
	st.global.u32 	[%rd24], %r39;
	add.s64 	%rd25, %rd20, %rd19;
	ld.global.u32 	%r40, [%rd25+4];
	mul.wide.s32 	%rd26, %r40, 4;
	add.s64 	%rd27, %rd2, %rd26;
	atom.global.add.u32 	%r41, [%rd27], 1;
	ld.global.u32 	%r42, [%rd25];
	add.s64 	%rd28, %rd24, %rd23;
	st.global.u32 	[%rd28], %r42;
	add.s64 	%rd29, %rd25, %rd19;
	ld.global.u32 	%r43, [%rd29+4];
	mul.wide.s32 	%rd30, %r43, 4;
	add.s64 	%rd31, %rd2, %rd30;
	atom.global.add.u32 	%r44, [%rd31], 1;
	ld.global.u32 	%r45, [%rd29];
	add.s64 	%rd32, %rd28, %rd23;
	st.global.u32 	[%rd32], %r45;
	add.s32 	%r50, %r46, %r50;
	setp.lt.s32 	%p6, %r50, %r16;
	@%p6 bra 	$L__BB0_6;
$L__BB0_7:
	ret;

}
	// .globl	_Z20buildHashTableOffsetPiS_S_ii
.visible .entry _Z20buildHashTableOffsetPiS_S_ii(
	.param .u64 .ptr .align 1 _Z20buildHashTableOffsetPiS_S_ii_param_0,
	.param .u64 .ptr .align 1 _Z20buildHashTableOffsetPiS_S_ii_param_1,
	.param .u64 .ptr .align 1 _Z20buildHashTableOffsetPiS_S_ii_param_2,
	.param .u32 _Z20buildHashTableOffsetPiS_S_ii_param_3,
	.param .u32 _Z20buildHashTableOffsetPiS_S_ii_param_4
)
{
	.reg .pred 	%p<7>;
	.reg .b32 	%r<47>;
	.reg .b64 	%rd<23>;

	ld.param.u64 	%rd3, [_Z20buildHashTableOffsetPiS_S_ii_param_0];
	ld.param.u64 	%rd4, [_Z20buildHashTableOffsetPiS_S_ii_param_1];
	ld.param.u64 	%rd5, [_Z20buildHashTableOffsetPiS_S_ii_param_2];
	ld.param.u32 	%r12, [_Z20buildHashTableOffsetPiS_S_ii_param_3];
	ld.param.u32 	%r13, [_Z20buildHashTableOffsetPiS_S_ii_param_4];
	cvta.to.global.u64 	%rd1, %rd3;
	cvta.to.global.u64 	%rd6, %rd5;
	cvta.to.global.u64 	%rd2, %rd4;
	mov.u32 	%r14, %ctaid.x;
	mov.u32 	%r15, %ntid.x;
	mov.u32 	%r16, %tid.x;
	mad.lo.s32 	%r45, %r14, %r15, %r16;
	mov.u32 	%r17, %nctaid.x;
	mul.lo.s32 	%r2, %r15, %r17;
	mul.wide.s32 	%rd7, %r12, 4;
	add.s64 	%rd8, %rd2, %rd7;
	ld.global.u32 	%r18, [%rd8+-4];
	add.s64 	%rd9, %rd6, %rd7;
	ld.global.u32 	%r19, [%rd9+-4];
	add.s32 	%r20, %r19, %r18;
	st.global.u32 	[%rd8], %r20;
	setp.gt.s32 	%p1, %r45, %r12;
	@%p1 bra 	$L__BB1_7;
	add.s32 	%r21, %r45, %r2;
	add.s32 	%r22, %r12, 1;
	max.s32 	%r23, %r21, %r22;
	setp.lt.s32 	%p2, %r21, %r22;
	selp.u32 	%r24, 1, 0, %p2;
	add.s32 	%r25, %r21, %r24;
	sub.s32 	%r26, %r23, %r25;
	max.u32 	%r27, %r2, 1;
	div.u32 	%r28, %r26, %r27;
	add.s32 	%r3, %r28, %r24;
	and.b32  	%r29, %r3, 3;
	setp.eq.s32 	%p3, %r29, 3;
	@%p3 bra 	$L__BB1_4;
	add.s32 	%r30, %r3, 1;
	and.b32  	%r31, %r30, 3;
	neg.s32 	%r43, %r31;
$L__BB1_3:
	.pragma "nounroll";
	mul.wide.s32 	%rd10, %r45, 4;
	add.s64 	%rd11, %rd1, %rd10;
	add.s64 	%rd12, %rd2, %rd10;
	ld.global.u32 	%r32, [%rd12];
	mul.lo.s32 	%r33, %r32, %r13;
	st.global.u32 	[%rd11], %r33;
	add.s32 	%r45, %r45, %r2;
	add.s32 	%r43, %r43, 1;
	setp.ne.s32 	%p4, %r43, 0;
	@%p4 bra 	$L__BB1_3;
$L__BB1_4:
	setp.lt.u32 	%p5, %r3, 3;
	@%p5 bra 	$L__BB1_7;
	mul.wide.s32 	%rd16, %r2, 4;
	shl.b32 	%r42, %r2, 2;
$L__BB1_6:
	mul.wide.s32 	%rd13, %r45, 4;
	add.s64 	%rd14, %rd2, %rd13;
	ld.global.u32 	%r34, [%rd14];
	mul.lo.s32 	%r35, %r34, %r13;
	add.s64 	%rd15, %rd1, %rd13;
	st.global.u32 	[%rd15], %r35;
	add.s64 	%rd17, %rd14, %rd16;
	ld.global.u32 	%r36, [%rd17];
	mul.lo.s32 	%r37, %r36, %r13;
	add.s64 	%rd18, %rd15, %rd16;
	st.global.u32 	[%rd18], %r37;
	add.s64 	%rd19, %rd17, %rd16;
	ld.global.u32 	%r38, [%rd19];
	mul.lo.s32 	%r39, %r38, %r13;
	add.s64 	%rd20, %rd18, %rd16;
	st.global.u32 	[%rd20], %r39;
	add.s64 	%rd21, %rd19, %rd16;
	ld.global.u32 	%r40, [%rd21];
	mul.lo.s32 	%r41, %r40, %r13;
	add.s64 	%rd22, %rd20, %rd16;
	st.global.u32 	[%rd22], %r41;
	add.s32 	%r45, %r42, %r45;
	setp.le.s32 	%p6, %r45, %r12;
	@%p6 bra 	$L__BB1_6;
$L__BB1_7:
	ret;

}
	// .globl	_Z14buildHashTablePiS_S_S_S_iiii
.visible .entry _Z14buildHashTablePiS_S_S_S_iiii(
	.param .u64 .ptr .align 1 _Z14buildHashTablePiS_S_S_S_iiii_param_0,
	.param .u64 .ptr .align 1 _Z14buildHashTablePiS_S_S_S_iiii_param_1,
	.param .u64 .ptr .align 1 _Z14buildHashTablePiS_S_S_S_iiii_param_2,
	.param .u64 .ptr .align 1 _Z14buildHashTablePiS_S_S_S_iiii_param_3,
	.param .u64 .ptr .align 1 _Z14buildHashTablePiS_S_S_S_iiii_param_4,
	.param .u32 _Z14buildHashTablePiS_S_S_S_iiii_param_5,
	.param .u32 _Z14buildHashTablePiS_S_S_S_iiii_param_6,
	.param .u32 _Z14buildHashTablePiS_S_S_S_iiii_param_7,
	.param .u32 _Z14buildHashTablePiS_S_S_S_iiii_param_8
)
{
	.reg .pred 	%p<7>;
	.reg .b32 	%r<34>;
	.reg .b64 	%rd<15>;

	ld.param.u64 	%rd4, [_Z14buildHashTablePiS_S_S_S_iiii_param_0];
	ld.param.u64 	%rd6, [_Z14buildHashTablePiS_S_S_S_iiii_param_1];
	ld.param.u64 	%rd5, [_Z14buildHashTablePiS_S_S_S_iiii_param_4];
	ld.param.u32 	%r14, [_Z14buildHashTablePiS_S_S_S_iiii_param_6];
	ld.param.u32 	%r15, [_Z14buildHashTablePiS_S_S_S_iiii_param_7];
	cvta.to.global.u64 	%rd1, %rd6;
	mov.u32 	%r16, %ctaid.x;
	mov.u32 	%r1, %ntid.x;
	mov.u32 	%r17, %tid.x;
	mad.lo.s32 	%r31, %r16, %r1, %r17;
	setp.ge.s32 	%p1, %r31, %r14;
	@%p1 bra 	$L__BB2_6;
	mov.u32 	%r18, %nctaid.x;
	mul.lo.s32 	%r3, %r1, %r18;
	cvta.to.global.u64 	%rd2, %rd5;
	cvta.to.global.u64 	%rd3, %rd4;
$L__BB2_2:
	shl.b32 	%r19, %r31, 1;
	mul.wide.s32 	%rd7, %r19, 4;
	add.s64 	%rd8, %rd2, %rd7;
	ld.global.u32 	%r5, [%rd8];
	ld.global.u32 	%r20, [%rd8+4];
	mul.wide.s32 	%rd9, %r20, 4;
	add.s64 	%rd10, %rd3, %rd9;
	ld.global.u32 	%r6, [%rd10];
	ld.global.u32 	%r21, [%rd10+4];
	sub.s32 	%r7, %r21, %r6;
	rem.s32 	%r33, %r5, %r7;
	add.s32 	%r22, %r33, %r6;
	mul.wide.s32 	%rd11, %r22, 4;
	add.s64 	%rd12, %rd1, %rd11;
	atom.relaxed.global.cas.b32 	%r23, [%rd12], -1, %r5;
	setp.eq.s32 	%p2, %r23, -1;
	@%p2 bra 	$L__BB2_5;
	mov.b32 	%r32, 0;
$L__BB2_4:
	add.s32 	%r25, %r32, 1;
	setp.eq.s32 	%p3, %r25, %r15;
	add.s32 	%r26, %r33, 1;
	setp.eq.s32 	%p4, %r26, %r7;
	selp.b32 	%r27, 0, %r26, %p4;
	selp.b32 	%r33, %r27, %r33, %p3;
	selp.b32 	%r32, 0, %r25, %p3;
	add.s32 	%r28, %r33, %r6;
	mad.lo.s32 	%r29, %r32, %r14, %r28;
	mul.wide.s32 	%rd13, %r29, 4;
	add.s64 	%rd14, %rd1, %rd13;
	atom.relaxed.global.cas.b32 	%r30, [%rd14], -1, %r5;
	setp.ne.s32 	%p5, %r30, -1;
	@%p5 bra 	$L__BB2_4;
$L__BB2_5:
	add.s32 	%r31, %r31, %r3;
	setp.lt.s32 	%p6, %r31, %r14;
	@%p6 bra 	$L__BB2_2;
$L__BB2_6:
	ret;

}
	// .globl	_Z9DFSKerneliiiiiiPiS_S_S_S_S_S_S_S_
.visible .entry _Z9DFSKerneliiiiiiPiS_S_S_S_S_S_S_S_(
	.param .u32 _Z9DFSKerneliiiiiiPiS_S_S_S_S_S_S_S__param_0,
	.param .u32 _Z9DFSKerneliiiiiiPiS_S_S_S_S_S_S_S__param_1,
	.param .u32 _Z9DFSKerneliiiiiiPiS_S_S_S_S_S_S_S__param_2,
	.param .u32 _Z9DFSKerneliiiiiiPiS_S_S_S_S_S_S_S__param_3,
	.param .u32 _Z9DFSKerneliiiiiiPiS_S_S_S_S_S_S_S__param_4,
	.param .u32 _Z9DFSKerneliiiiiiPiS_S_S_S_S_S_S_S__param_5,
	.param .u64 .ptr .align 1 _Z9DFSKerneliiiiiiPiS_S_S_S_S_S_S_S__param_6,
	.param .u64 .ptr .align 1 _Z9DFSKerneliiiiiiPiS_S_S_S_S_S_S_S__param_7,
	.param .u64 .ptr .align 1 _Z9DFSKerneliiiiiiPiS_S_S_S_S_S_S_S__param_8,
	.param .u64 .ptr .align 1 _Z9DFSKerneliiiiiiPiS_S_S_S_S_S_S_S__param_9,
	.param .u64 .ptr .align 1 _Z9DFSKerneliiiiiiPiS_S_S_S_S_S_S_S__param_10,
	.param .u64 .ptr .align 1 _Z9DFSKerneliiiiiiPiS_S_S_S_S_S_S_S__param_11,
	.param .u64 .ptr .align 1 _Z9DFSKerneliiiiiiPiS_S_S_S_S_S_S_S__param_12,
	.param .u64 .ptr .align 1 _Z9DFSKerneliiiiiiPiS_S_S_S_S_S_S_S__param_13,
	.param .u64 .ptr .align 1 _Z9DFSKerneliiiiiiPiS_S_S_S_S_S_S_S__param_14
)
{
	.local .align 8 .b8 	__local_depot3[40];
	.reg .b64 	%SP;
	.reg .b64 	%SPL;
	.reg .pred 	%p<102>;
	.reg .b16 	%rs<17>;
	.reg .b32 	%r<453>;
	.reg .b64 	%rd<170>;
	// demoted variable
	.shared .align 4 .b8 _ZZ9DFSKerneliiiiiiPiS_S_S_S_S_S_S_S_E7warpsum[128];
	// demoted variable
	.shared .align 4 .b8 _ZZ9DFSKerneliiiiiiPiS_S_S_S_S_S_S_S_E3ptr[128];
	mov.u64 	%SPL, __local_depot3;
	cvta.local.u64 	%SP, %SPL;
	ld.param.u32 	%r142, [_Z9DFSKerneliiiiiiPiS_S_S_S_S_S_S_S__param_0];
	ld.param.u32 	%r143, [_Z9DFSKerneliiiiiiPiS_S_S_S_S_S_S_S__param_1];
	ld.param.u32 	%r144, [_Z9DFSKerneliiiiiiPiS_S_S_S_S_S_S_S__param_2];
	ld.param.u32 	%r145, [_Z9DFSKerneliiiiiiPiS_S_S_S_S_S_S_S__param_3];
	ld.param.u32 	%r146, [_Z9DFSKerneliiiiiiPiS_S_S_S_S_S_S_S__param_4];
	ld.param.u32 	%r147, [_Z9DFSKerneliiiiiiPiS_S_S_S_S_S_S_S__param_5];
	ld.param.u64 	%rd36, [_Z9DFSKerneliiiiiiPiS_S_S_S_S_S_S_S__param_6];
	ld.param.u64 	%rd37, [_Z9DFSKerneliiiiiiPiS_S_S_S_S_S_S_S__param_7];
	ld.param.u64 	%rd38, [_Z9DFSKerneliiiiiiPiS_S_S_S_S_S_S_S__param_8];
	ld.param.u64 	%rd39, [_Z9DFSKerneliiiiiiPiS_S_S_S_S_S_S_S__param_9];
	ld.param.u64 	%rd40, [_Z9DFSKerneliiiiiiPiS_S_S_S_S_S_S_S__param_10];
	ld.param.u64 	%rd41, [_Z9DFSKerneliiiiiiPiS_S_S_S_S_S_S_S__param_11];
	ld.param.u64 	%rd42, [_Z9DFSKerneliiiiiiPiS_S_S_S_S_S_S_S__param_12];
	ld.param.u64 	%rd43, [_Z9DFSKerneliiiiiiPiS_S_S_S_S_S_S_S__param_13];
	ld.param.u64 	%rd35, [_Z9DFSKerneliiiiiiPiS_S_S_S_S_S_S_S__param_14];
	cvta.to.global.u64 	%rd1, %rd36;
	cvta.to.global.u64 	%rd2, %rd39;
	cvta.to.global.u64 	%rd3, %rd40;
	cvta.to.global.u64 	%rd4, %rd38;
	cvta.to.global.u64 	%rd5, %rd42;
	cvta.to.global.u64 	%rd6, %rd41;
	cvta.to.global.u64 	%rd7, %rd43;
	cvta.to.global.u64 	%rd8, %rd37;
	add.u64 	%rd9, %SPL, 0;
	add.u64 	%rd10, %SPL, 12;
	add.u64 	%rd11, %SPL, 24;
	add.u64 	%rd12, %SPL, 32;
	mov.u32 	%r151, %ctaid.x;
	mov.u32 	%r152, %ntid.x;
	mov.u32 	%r153, %tid.x;
	mad.lo.s32 	%r154, %r151, %r152, %r153;
	shr.s32 	%r155, %r154, 31;
	shr.u32 	%r156, %r155, 27;
	add.s32 	%r157, %r154, %r156;
	shr.s32 	%r1, %r157, 5;
	and.b32  	%r158, %r157, -32;
	sub.s32 	%r2, %r154, %r158;
	mov.u32 	%r159, %nctaid.x;
	mul.lo.s32 	%r160, %r152, %r159;
	shr.u32 	%r3, %r160, 5;
	mov.b32 	%r161, 0;
	st.local.u32 	[%rd9+4], %r161;
	shr.u32 	%r162, %r153, 3;
	and.b32  	%r163, %r162, 124;
	mov.u32 	%r164, _ZZ9DFSKerneliiiiiiPiS_S_S_S_S_S_S_S_E7warpsum;
	add.s32 	%r4, %r164, %r163;
	st.shared.u32 	[%r4], %r161;
	mov.u32 	%r165, _ZZ9DFSKerneliiiiiiPiS_S_S_S_S_S_S_S_E3ptr;
	add.s32 	%r5, %r165, %r163;
	add.s32 	%r6, %r145, -1;
	not.b32 	%r7, %r2;
	and.b32  	%r8, %r145, 15;
	add.s32 	%r9, %r8, -1;
	and.b32  	%r10, %r145, 7;
	add.s32 	%r11, %r10, -1;
	and.b32  	%r12, %r145, 2147483632;
	and.b32  	%r13, %r145, 3;
	neg.s32 	%r14, %r12;
	mov.b32 	%r401, -1;
	mov.b32 	%r400, 1;
$L__BB3_1:
	mul.wide.s32 	%rd48, %r400, 4;
	add.s64 	%rd13, %rd9, %rd48;
	ld.local.u32 	%r19, [%rd13];
	setp.ne.s32 	%p1, %r19, 0;
	@%p1 bra 	$L__BB3_99;
	setp.ne.s32 	%p2, %r400, 1;
	@%p2 bra 	$L__BB3_19;
	setp.eq.s32 	%p3, %r401, -1;
	add.s32 	%r166, %r401, %r3;
	selp.b32 	%r167, %r1, %r166, %p3;
	setp.lt.s32 	%p4, %r167, %r142;
	selp.b32 	%r401, %r167, -1, %p4;
	setp.eq.s32 	%p5, %r401, 2;
	@%p5 bra 	$L__BB3_101;
	setp.lt.s32 	%p6, %r145, 1;
	bar.warp.sync 	-1;
	@%p6 bra 	$L__BB3_18;
	setp.lt.u32 	%p7, %r145, 16;
	mov.b32 	%r404, 0;
	@%p7 bra 	$L__BB3_8;
	add.s64 	%rd167, %rd9, 32;
	mov.u32 	%r402, %r14;
$L__BB3_7:
	.pragma "nounroll";
	mov.b32 	%r169, 0;
	st.local.u32 	[%rd167+-32], %r169;
	st.local.u32 	[%rd167+-28], %r169;
	st.local.u32 	[%rd167+-24], %r169;
	st.local.u32 	[%rd167+-20], %r169;
	st.local.u32 	[%rd167+-16], %r169;
	st.local.u32 	[%rd167+-12], %r169;
	st.local.u32 	[%rd167+-8], %r169;
	st.local.u32 	[%rd167+-4], %r169;
	st.local.u32 	[%rd167], %r169;
	st.local.u32 	[%rd167+4], %r169;
	st.local.u32 	[%rd167+8], %r169;
	st.local.u32 	[%rd167+12], %r169;
	st.local.u32 	[%rd167+16], %r169;
	st.local.u32 	[%rd167+20], %r169;
	st.local.u32 	[%rd167+24], %r169;
	st.local.u32 	[%rd167+28], %r169;
	add.s32 	%r402, %r402, 16;
	add.s64 	%rd167, %rd167, 64;
	setp.ne.s32 	%p8, %r402, 0;
	mov.u32 	%r404, %r12;
	@%p8 bra 	$L__BB3_7;
$L__BB3_8:
	setp.eq.s32 	%p9, %r8, 0;
	@%p9 bra 	$L__BB3_18;
	setp.lt.u32 	%p10, %r9, 7;
	@%p10 bra 	$L__BB3_11;
	mul.wide.u32 	%rd49, %r404, 4;
	add.s64 	%rd50, %rd9, %rd49;
	mov.b32 	%r170, 0;
	st.local.u32 	[%rd50], %r170;
	st.local.u32 	[%rd50+4], %r170;
	st.local.u32 	[%rd50+8], %r170;
	st.local.u32 	[%rd50+12], %r170;
	st.local.u32 	[%rd50+16], %r170;
	st.local.u32 	[%rd50+20], %r170;
	st.local.u32 	[%rd50+24], %r170;
	st.local.u32 	[%rd50+28], %r170;
	add.s32 	%r404, %r404, 8;
$L__BB3_11:
	setp.eq.s32 	%p11, %r10, 0;
	@%p11 bra 	$L__BB3_18;
	setp.lt.u32 	%p12, %r11, 3;
	@%p12 bra 	$L__BB3_14;
	mul.wide.u32 	%rd51, %r404, 4;
	add.s64 	%rd52, %rd9, %rd51;
	mov.b32 	%r171, 0;
	st.local.u32 	[%rd52], %r171;
	st.local.u32 	[%rd52+4], %r171;
	st.local.u32 	[%rd52+8], %r171;
	st.local.u32 	[%rd52+12], %r171;
	add.s32 	%r404, %r404, 4;
$L__BB3_14:
	setp.eq.s32 	%p13, %r13, 0;
	@%p13 bra 	$L__BB3_18;
	setp.eq.s32 	%p14, %r13, 1;
	mul.wide.u32 	%rd53, %r404, 4;
	add.s64 	%rd17, %rd9, %rd53;
	mov.b32 	%r172, 0;
	st.local.u32 	[%rd17], %r172;
	@%p14 bra 	$L__BB3_18;
	setp.eq.s32 	%p15, %r13, 2;
	mov.b32 	%r173, 0;
	st.local.u32 	[%rd17+4], %r173;
	@%p15 bra 	$L__BB3_18;
	mov.b32 	%r174, 0;
	st.local.u32 	[%rd17+8], %r174;
$L__BB3_18:
	st.local.u32 	[%rd10], %r401;
$L__BB3_19:
	add.s32 	%r448, %r400, -1;
	add.s64 	%rd55, %rd8, %rd48;
	ld.global.u32 	%r30, [%rd55+-4];
	ld.global.u32 	%r31, [%rd55];
	sub.s32 	%r32, %r31, %r30;
	setp.lt.s32 	%p16, %r32, 1;
	@%p16 bra 	$L__BB3_51;
	and.b32  	%r33, %r32, 3;
	sub.s32 	%r34, %r30, %r31;
	setp.gt.u32 	%p17, %r34, -4;
	mov.b32 	%r407, 0;
	@%p17 bra 	$L__BB3_23;
	and.b32  	%r407, %r32, 2147483644;
	mov.b32 	%r408, 0;
$L__BB3_22:
	add.s32 	%r177, %r408, %r30;
	mul.wide.s32 	%rd56, %r177, 4;
	add.s64 	%rd57, %rd1, %rd56;
	ld.global.u32 	%r178, [%rd57];
	mul.wide.u32 	%rd58, %r408, 4;
	add.s64 	%rd59, %rd11, %rd58;
	ld.global.u32 	%r179, [%rd57+4];
	st.local.v2.u32 	[%rd59], {%r178, %r179};
	ld.global.u32 	%r180, [%rd57+8];
	ld.global.u32 	%r181, [%rd57+12];
	st.local.v2.u32 	[%rd59+8], {%r180, %r181};
	add.s32 	%r408, %r408, 4;
	setp.eq.s32 	%p18, %r408, %r407;
	@%p18 bra 	$L__BB3_23;
	bra.uni 	$L__BB3_22;
$L__BB3_23:
	setp.eq.s32 	%p19, %r33, 0;
	@%p19 bra 	$L__BB3_27;
	add.s32 	%r182, %r407, %r30;
	mul.wide.s32 	%rd60, %r182, 4;
	add.s64 	%rd18, %rd1, %rd60;
	ld.global.u32 	%r183, [%rd18];
	mul.wide.u32 	%rd61, %r407, 4;
	add.s64 	%rd19, %rd11, %rd61;
	st.local.u32 	[%rd19], %r183;
	setp.eq.s32 	%p20, %r33, 1;
	@%p20 bra 	$L__BB3_27;
	ld.global.u32 	%r184, [%rd18+4];
	st.local.u32 	[%rd19+4], %r184;
	setp.eq.s32 	%p21, %r33, 2;
	@%p21 bra 	$L__BB3_27;
	ld.global.u32 	%r185, [%rd18+8];
	st.local.u32 	[%rd19+8], %r185;
$L__BB3_27:
	mov.b32 	%r409, 0;
	@%p17 bra 	$L__BB3_30;
	and.b32  	%r409, %r32, 2147483644;
	mov.b32 	%r410, 0;
$L__BB3_29:
	mul.wide.u32 	%rd62, %r410, 4;
	add.s64 	%rd63, %rd11, %rd62;
	ld.local.v2.u32 	{%r188, %r189}, [%rd63];
	mul.wide.s32 	%rd64, %r188, 4;
	add.s64 	%rd65, %rd10, %rd64;
	ld.local.u32 	%r190, [%rd65];
	mul.wide.s32 	%rd66, %r190, 4;
	add.s64 	%rd67, %rd2, %rd66;
	ld.global.u32 	%r191, [%rd67];
	add.s64 	%rd68, %rd12, %rd62;
	mul.wide.s32 	%rd69, %r189, 4;
	add.s64 	%rd70, %rd10, %rd69;
	ld.local.u32 	%r192, [%rd70];
	mul.wide.s32 	%rd71, %r192, 4;
	add.s64 	%rd72, %rd2, %rd71;
	ld.global.u32 	%r193, [%rd72];
	st.local.v2.u32 	[%rd68], {%r191, %r193};
	ld.local.v2.u32 	{%r194, %r195}, [%rd63+8];
	mul.wide.s32 	%rd73, %r194, 4;
	add.s64 	%rd74, %rd10, %rd73;
	ld.local.u32 	%r196, [%rd74];
	mul.wide.s32 	%rd75, %r196, 4;
	add.s64 	%rd76, %rd2, %rd75;
	ld.global.u32 	%r197, [%rd76];
	mul.wide.s32 	%rd77, %r195, 4;
	add.s64 	%rd78, %rd10, %rd77;
	ld.local.u32 	%r198, [%rd78];
	mul.wide.s32 	%rd79, %r198, 4;
	add.s64 	%rd80, %rd2, %rd79;
	ld.global.u32 	%r199, [%rd80];
	st.local.v2.u32 	[%rd68+8], {%r197, %r199};
	add.s32 	%r410, %r410, 4;
	setp.eq.s32 	%p23, %r410, %r409;
	@%p23 bra 	$L__BB3_30;
	bra.uni 	$L__BB3_29;
$L__BB3_30:
	@%p19 bra 	$L__BB3_34;
	mul.wide.u32 	%rd81, %r409, 4;
	add.s64 	%rd20, %rd11, %rd81;
	ld.local.u32 	%r200, [%rd20];
	mul.wide.s32 	%rd82, %r200, 4;
	add.s64 	%rd83, %rd10, %rd82;
	ld.local.u32 	%r201, [%rd83];
	mul.wide.s32 	%rd84, %r201, 4;
	add.s64 	%rd85, %rd2, %rd84;
	ld.global.u32 	%r202, [%rd85];
	add.s64 	%rd21, %rd12, %rd81;
	st.local.u32 	[%rd21], %r202;
	setp.eq.s32 	%p25, %r33, 1;
	@%p25 bra 	$L__BB3_34;
	ld.local.u32 	%r203, [%rd20+4];
	mul.wide.s32 	%rd86, %r203, 4;
	add.s64 	%rd87, %rd10, %rd86;
	ld.local.u32 	%r204, [%rd87];
	mul.wide.s32 	%rd88, %r204, 4;
	add.s64 	%rd89, %rd2, %rd88;
	ld.global.u32 	%r205, [%rd89];
	st.local.u32 	[%rd21+4], %r205;
	setp.eq.s32 	%p26, %r33, 2;
	@%p26 bra 	$L__BB3_34;
	ld.local.u32 	%r206, [%rd20+8];
	mul.wide.s32 	%rd90, %r206, 4;
	add.s64 	%rd91, %rd10, %rd90;
	ld.local.u32 	%r207, [%rd91];
	mul.wide.s32 	%rd92, %r207, 4;
	add.s64 	%rd93, %rd2, %rd92;
	ld.global.u32 	%r208, [%rd93];
	st.local.u32 	[%rd21+8], %r208;
$L__BB3_34:
	not.b32 	%r210, %r30;
	add.s32 	%r41, %r31, %r210;
	add.s32 	%r42, %r31, -2;
	cvt.u16.u32 	%rs9, %r31;
	cvt.u16.u32 	%rs10, %r30;
	xor.b16  	%rs11, %rs10, 15;
	add.s16 	%rs1, %rs11, %rs9;
	xor.b16  	%rs12, %rs10, 7;
	add.s16 	%rs2, %rs12, %rs9;
	mov.b32 	%r411, 0;
	mov.b16 	%rs15, 0;
	mov.u16 	%rs16, %rs15;
$L__BB3_35:
	mov.u32 	%r45, %r411;
	sub.s32 	%r46, %r41, %r45;
	mul.wide.u32 	%rd94, %r45, 4;
	add.s64 	%rd22, %rd12, %rd94;
	add.s32 	%r411, %r45, 1;
	setp.ge.s32 	%p27, %r411, %r32;
	ld.local.u32 	%r48, [%rd22];
	mov.u32 	%r428, %r45;
	@%p27 bra 	$L__BB3_49;
	add.s32 	%r212, %r30, %r45;
	sub.s32 	%r213, %r42, %r212;
	setp.lt.u32 	%p28, %r213, 15;
	mov.u32 	%r417, %r411;
	mov.u32 	%r428, %r45;
	mov.u32 	%r419, %r48;
	@%p28 bra 	$L__BB3_39;
	and.b32  	%r49, %r46, -16;
	mov.b32 	%r415, 0;
	mov.u32 	%r417, %r411;
	mov.u32 	%r428, %r45;
	mov.u32 	%r419, %r48;
$L__BB3_38:
	.pragma "nounroll";
	mul.wide.u32 	%rd95, %r417, 4;
	add.s64 	%rd96, %rd12, %rd95;
	ld.local.u32 	%r215, [%rd96];
	setp.lt.s32 	%p29, %r215, %r419;
	min.s32 	%r216, %r215, %r419;
	selp.b32 	%r217, %r417, %r428, %p29;
	add.s32 	%r218, %r417, 1;
	ld.local.u32 	%r219, [%rd96+4];
	setp.lt.s32 	%p30, %r219, %r216;
	min.s32 	%r220, %r219, %r216;
	selp.b32 	%r221, %r218, %r217, %p30;
	add.s32 	%r222, %r417, 2;
	ld.local.u32 	%r223, [%rd96+8];
	setp.lt.s32 	%p31, %r223, %r220;
	min.s32 	%r224, %r223, %r220;
	selp.b32 	%r225, %r222, %r221, %p31;
	add.s32 	%r226, %r417, 3;
	ld.local.u32 	%r227, [%rd96+12];
	setp.lt.s32 	%p32, %r227, %r224;
	min.s32 	%r228, %r227, %r224;
	selp.b32 	%r229, %r226, %r225, %p32;
	add.s32 	%r230, %r417, 4;
	ld.local.u32 	%r231, [%rd96+16];
	setp.lt.s32 	%p33, %r231, %r228;
	min.s32 	%r232, %r231, %r228;
	selp.b32 	%r233, %r230, %r229, %p33;
	add.s32 	%r234, %r417, 5;
	ld.local.u32 	%r235, [%rd96+20];
	setp.lt.s32 	%p34, %r235, %r232;
	min.s32 	%r236, %r235, %r232;
	selp.b32 	%r237, %r234, %r233, %p34;
	add.s32 	%r238, %r417, 6;
	ld.local.u32 	%r239, [%rd96+24];
	setp.lt.s32 	%p35, %r239, %r236;
	min.s32 	%r240, %r239, %r236;
	selp.b32 	%r241, %r238, %r237, %p35;
	add.s32 	%r242, %r417, 7;
	ld.local.u32 	%r243, [%rd96+28];
	setp.lt.s32 	%p36, %r243, %r240;
	min.s32 	%r244, %r243, %r240;
	selp.b32 	%r245, %r242, %r241, %p36;
	add.s32 	%r246, %r417, 8;
	ld.local.u32 	%r247, [%rd96+32];
	setp.lt.s32 	%p37, %r247, %r244;
	min.s32 	%r248, %r247, %r244;
	selp.b32 	%r249, %r246, %r245, %p37;
	add.s32 	%r250, %r417, 9;
	ld.local.u32 	%r251, [%rd96+36];
	setp.lt.s32 	%p38, %r251, %r248;
	min.s32 	%r252, %r251, %r248;
	selp.b32 	%r253, %r250, %r249, %p38;
	add.s32 	%r254, %r417, 10;
	ld.local.u32 	%r255, [%rd96+40];
	setp.lt.s32 	%p39, %r255, %r252;
	min.s32 	%r256, %r255, %r252;
	selp.b32 	%r257, %r254, %r253, %p39;
	add.s32 	%r258, %r417, 11;
	ld.local.u32 	%r259, [%rd96+44];
	setp.lt.s32 	%p40, %r259, %r256;
	min.s32 	%r260, %r259, %r256;
	selp.b32 	%r261, %r258, %r257, %p40;
	add.s32 	%r262, %r417, 12;
	ld.local.u32 	%r263, [%rd96+48];
	setp.lt.s32 	%p41, %r263, %r260;
	min.s32 	%r264, %r263, %r260;
	selp.b32 	%r265, %r262, %r261, %p41;
	add.s32 	%r266, %r417, 13;
	ld.local.u32 	%r267, [%rd96+52];
	setp.lt.s32 	%p42, %r267, %r264;
	min.s32 	%r268, %r267, %r264;
	selp.b32 	%r269, %r266, %r265, %p42;
	add.s32 	%r270, %r417, 14;
	ld.local.u32 	%r271, [%rd96+56];
	setp.lt.s32 	%p43, %r271, %r268;
	min.s32 	%r272, %r271, %r268;
	selp.b32 	%r273, %r270, %r269, %p43;
	add.s32 	%r274, %r417, 15;
	ld.local.u32 	%r275, [%rd96+60];
	setp.lt.s32 	%p44, %r275, %r272;
	min.s32 	%r419, %r275, %r272;
	selp.b32 	%r428, %r274, %r273, %p44;
	add.s32 	%r417, %r417, 16;
	add.s32 	%r415, %r415, 16;
	setp.ne.s32 	%p45, %r415, %r49;
	@%p45 bra 	$L__BB3_38;
$L__BB3_39:
	and.b32  	%r276, %r46, 15;
	setp.eq.s32 	%p46, %r276, 0;
	@%p46 bra 	$L__BB3_49;
	sub.s16 	%rs13, %rs1, %rs16;
	cvt.u32.u16 	%r278, %rs13;
	and.b32  	%r62, %r278, 15;
	add.s32 	%r279, %r62, -1;
	setp.lt.u32 	%p47, %r279, 7;
	@%p47 bra 	$L__BB3_42;
	mul.wide.u32 	%rd97, %r417, 4;
	add.s64 	%rd98, %rd12, %rd97;
	ld.local.u32 	%r280, [%rd98];
	setp.lt.s32 	%p48, %r280, %r419;
	min.s32 	%r281, %r280, %r419;
	selp.b32 	%r282, %r417, %r428, %p48;
	add.s32 	%r283, %r417, 1;
	ld.local.u32 	%r284, [%rd98+4];
	setp.lt.s32 	%p49, %r284, %r281;
	min.s32 	%r285, %r284, %r281;
	selp.b32 	%r286, %r283, %r282, %p49;
	add.s32 	%r287, %r417, 2;
	ld.local.u32 	%r288, [%rd98+8];
	setp.lt.s32 	%p50, %r288, %r285;
	min.s32 	%r289, %r288, %r285;
	selp.b32 	%r290, %r287, %r286, %p50;
	add.s32 	%r291, %r417, 3;
	ld.local.u32 	%r292, [%rd98+12];
	setp.lt.s32 	%p51, %r292, %r289;
	min.s32 	%r293, %r292, %r289;
	selp.b32 	%r294, %r291, %r290, %p51;
	add.s32 	%r295, %r417, 4;
	ld.local.u32 	%r296, [%rd98+16];
	setp.lt.s32 	%p52, %r296, %r293;
	min.s32 	%r297, %r296, %r293;
	selp.b32 	%r298, %r295, %r294, %p52;
	add.s32 	%r299, %r417, 5;
	ld.local.u32 	%r300, [%rd98+20];
	setp.lt.s32 	%p53, %r300, %r297;
	min.s32 	%r301, %r300, %r297;
	selp.b32 	%r302, %r299, %r298, %p53;
	add.s32 	%r303, %r417, 6;
	ld.local.u32 	%r304, [%rd98+24];
	setp.lt.s32 	%p54, %r304, %r301;
	min.s32 	%r305, %r304, %r301;
	selp.b32 	%r306, %r303, %r302, %p54;
	add.s32 	%r307, %r417, 7;
	ld.local.u32 	%r308, [%rd98+28];
	setp.lt.s32 	%p55, %r308, %r305;
	min.s32 	%r419, %r308, %r305;
	selp.b32 	%r428, %r307, %r306, %p55;
	add.s32 	%r417, %r417, 8;
$L__BB3_42:
	and.b32  	%r309, %r62, 7;
	setp.eq.s32 	%p56, %r309, 0;
	@%p56 bra 	$L__BB3_49;
	sub.s16 	%rs14, %rs2, %rs15;
	cvt.u32.u16 	%r311, %rs14;
	and.b32  	%r312, %r311, 7;
	and.b32  	%r70, %r311, 3;
	add.s32 	%r313, %r312, -1;
	setp.lt.u32 	%p57, %r313, 3;
	@%p57 bra 	$L__BB3_45;
	mul.wide.u32 	%rd99, %r417, 4;
	add.s64 	%rd100, %rd12, %rd99;
	ld.local.u32 	%r314, [%rd100];
	setp.lt.s32 	%p58, %r314, %r419;
	min.s32 	%r315, %r314, %r419;
	selp.b32 	%r316, %r417, %r428, %p58;
	add.s32 	%r317, %r417, 1;
	ld.local.u32 	%r318, [%rd100+4];
	setp.lt.s32 	%p59, %r318, %r315;
	min.s32 	%r319, %r318, %r315;
	selp.b32 	%r320, %r317, %r316, %p59;
	add.s32 	%r321, %r417, 2;
	ld.local.u32 	%r322, [%rd100+8];
	setp.lt.s32 	%p60, %r322, %r319;
	min.s32 	%r323, %r322, %r319;
	selp.b32 	%r324, %r321, %r320, %p60;
	add.s32 	%r325, %r417, 3;
	ld.local.u32 	%r326, [%rd100+12];
	setp.lt.s32 	%p61, %r326, %r323;
	min.s32 	%r419, %r326, %r323;
	selp.b32 	%r428, %r325, %r324, %p61;
	add.s32 	%r417, %r417, 4;
$L__BB3_45:
	setp.eq.s32 	%p62, %r70, 0;
	@%p62 bra 	$L__BB3_49;
	mul.wide.u32 	%rd101, %r417, 4;
	add.s64 	%rd23, %rd12, %rd101;
	ld.local.u32 	%r327, [%rd23];
	setp.lt.s32 	%p63, %r327, %r419;
	min.s32 	%r78, %r327, %r419;
	selp.b32 	%r428, %r417, %r428, %p63;
	setp.eq.s32 	%p64, %r70, 1;
	@%p64 bra 	$L__BB3_49;
	add.s32 	%r328, %r417, 1;
	ld.local.u32 	%r329, [%rd23+4];
	setp.lt.s32 	%p65, %r329, %r78;
	min.s32 	%r80, %r329, %r78;
	selp.b32 	%r428, %r328, %r428, %p65;
	setp.eq.s32 	%p66, %r70, 2;
	@%p66 bra 	$L__BB3_49;
	add.s32 	%r330, %r417, 2;
	ld.local.u32 	%r331, [%rd23+8];
	setp.lt.s32 	%p67, %r331, %r80;
	selp.b32 	%r428, %r330, %r428, %p67;
$L__BB3_49:
	mul.wide.s32 	%rd102, %r428, 4;
	add.s64 	%rd103, %rd12, %rd102;
	ld.local.u32 	%r332, [%rd103];
	st.local.u32 	[%rd22], %r332;
	st.local.u32 	[%rd103], %r48;
	mul.wide.u32 	%rd104, %r45, 4;
	add.s64 	%rd105, %rd11, %rd104;
	ld.local.u32 	%r333, [%rd105];
	add.s64 	%rd106, %rd11, %rd102;
	ld.local.u32 	%r334, [%rd106];
	st.local.u32 	[%rd105], %r334;
	st.local.u32 	[%rd106], %r333;
	setp.ne.s32 	%p68, %r411, %r32;
	add.s16 	%rs16, %rs16, 1;
	add.s16 	%rs15, %rs15, 1;
	@%p68 bra 	$L__BB3_35;
	ld.local.u32 	%r399, [%rd11];
	ld.local.u32 	%r398, [%rd12];
$L__BB3_51:
	mul.wide.s32 	%rd107, %r399, 4;
	add.s64 	%rd108, %rd10, %rd107;
	ld.local.u32 	%r88, [%rd108];
	shr.s32 	%r335, %r398, 31;
	shr.u32 	%r336, %r335, 27;
	add.s32 	%r337, %r398, %r336;
	shr.s32 	%r89, %r337, 5;
	add.s32 	%r90, %r89, 1;
	mul.wide.s32 	%rd109, %r90, 4;
	{ // callseq 0, 0
	.param .b64 param0;
	st.param.b64 	[param0], %rd109;
	.param .b64 retval0;
	call.uni (retval0), 
	malloc, 
	(
	param0
	);
	ld.param.b64 	%rd110, [retval0];
	} // callseq 0
	setp.lt.s32 	%p69, %r398, -31;
	@%p69 bra 	$L__BB3_65;
	and.b32  	%r91, %r90, 15;
	setp.lt.u32 	%p70, %r89, 15;
	mov.b32 	%r431, 0;
	@%p70 bra 	$L__BB3_55;
	and.b32  	%r431, %r90, -16;
	mov.b32 	%r434, 0;
$L__BB3_54:
	.pragma "nounroll";
	mul.wide.u32 	%rd111, %r434, 4;
	add.s64 	%rd112, %rd110, %rd111;
	mov.b32 	%r340, -1;
	st.u32 	[%rd112], %r340;
	st.u32 	[%rd112+4], %r340;
	st.u32 	[%rd112+8], %r340;
	st.u32 	[%rd112+12], %r340;
	st.u32 	[%rd112+16], %r340;
	st.u32 	[%rd112+20], %r340;
	st.u32 	[%rd112+24], %r340;
	st.u32 	[%rd112+28], %r340;
	st.u32 	[%rd112+32], %r340;
	st.u32 	[%rd112+36], %r340;
	st.u32 	[%rd112+40], %r340;
	st.u32 	[%rd112+44], %r340;
	st.u32 	[%rd112+48], %r340;
	st.u32 	[%rd112+52], %r340;
	st.u32 	[%rd112+56], %r340;
	st.u32 	[%rd112+60], %r340;
	add.s32 	%r434, %r434, 16;
	setp.eq.s32 	%p71, %r434, %r431;
	@%p71 bra 	$L__BB3_55;
	bra.uni 	$L__BB3_54;
$L__BB3_55:
	setp.eq.s32 	%p72, %r91, 0;
	@%p72 bra 	$L__BB3_65;
	and.b32  	%r94, %r90, 7;
	setp.lt.u32 	%p73, %r91, 8;
	@%p73 bra 	$L__BB3_58;
	mul.wide.u32 	%rd113, %r431, 4;
	add.s64 	%rd114, %rd110, %rd113;
	mov.b32 	%r341, -1;
	st.u32 	[%rd114], %r341;
	st.u32 	[%rd114+4], %r341;
	st.u32 	[%rd114+8], %r341;
	st.u32 	[%rd114+12], %r341;
	st.u32 	[%rd114+16], %r341;
	st.u32 	[%rd114+20], %r341;
	st.u32 	[%rd114+24], %r341;
	st.u32 	[%rd114+28], %r341;
	add.s32 	%r431, %r431, 8;
$L__BB3_58:
	setp.eq.s32 	%p74, %r94, 0;
	@%p74 bra 	$L__BB3_65;
	and.b32  	%r97, %r90, 3;
	setp.lt.u32 	%p75, %r94, 4;
	@%p75 bra 	$L__BB3_61;
	mul.wide.u32 	%rd115, %r431, 4;
	add.s64 	%rd116, %rd110, %rd115;
	mov.b32 	%r342, -1;
	st.u32 	[%rd116], %r342;
	st.u32 	[%rd116+4], %r342;
	st.u32 	[%rd116+8], %r342;
	st.u32 	[%rd116+12], %r342;
	add.s32 	%r431, %r431, 4;
$L__BB3_61:
	setp.eq.s32 	%p76, %r97, 0;
	@%p76 bra 	$L__BB3_65;
	mul.wide.u32 	%rd117, %r431, 4;
	add.s64 	%rd25, %rd110, %rd117;
	mov.b32 	%r343, -1;
	st.u32 	[%rd25], %r343;
	setp.eq.s32 	%p77, %r97, 1;
	@%p77 bra 	$L__BB3_65;
	mov.b32 	%r344, -1;
	st.u32 	[%rd25+4], %r344;
	setp.eq.s32 	%p78, %r97, 2;
	@%p78 bra 	$L__BB3_65;
	mov.b32 	%r345, -1;
	st.u32 	[%rd25+8], %r345;
$L__BB3_65:
	setp.ge.s32 	%p79, %r2, %r398;
	@%p79 bra 	$L__BB3_73;
	mul.wide.s32 	%rd118, %r88, 4;
	add.s64 	%rd26, %rd4, %rd118;
	add.s32 	%r347, %r398, %r7;
	shr.u32 	%r348, %r347, 5;
	add.s32 	%r100, %r348, 1;
	and.b32  	%r101, %r100, 3;
	setp.lt.u32 	%p80, %r347, 96;
	mov.b32 	%r438, 0;
	mov.u32 	%r437, %r2;
	@%p80 bra 	$L__BB3_69;
	and.b32  	%r438, %r100, 268435452;
	mov.b32 	%r436, 0;
	mov.u32 	%r437, %r2;
$L__BB3_68:
	ld.global.u32 	%r350, [%rd26];
	add.s32 	%r351, %r350, %r437;
	mul.wide.s32 	%rd119, %r351, 4;
	add.s64 	%rd120, %rd3, %rd119;
	ld.global.u32 	%r352, [%rd120];
	mul.wide.u32 	%rd121, %r436, 4;
	add.s64 	%rd122, %rd110, %rd121;
	st.u32 	[%rd122], %r352;
	ld.global.s32 	%rd123, [%rd26];
	cvt.s64.s32 	%rd124, %r437;
	add.s64 	%rd125, %rd123, %rd124;
	shl.b64 	%rd126, %rd125, 2;
	add.s64 	%rd127, %rd3, %rd126;
	ld.global.u32 	%r353, [%rd127+128];
	st.u32 	[%rd122+4], %r353;
	ld.global.s32 	%rd128, [%rd26];
	add.s64 	%rd129, %rd128, %rd124;
	shl.b64 	%rd130, %rd129, 2;
	add.s64 	%rd131, %rd3, %rd130;
	ld.global.u32 	%r354, [%rd131+256];
	st.u32 	[%rd122+8], %r354;
	ld.global.s32 	%rd132, [%rd26];
	add.s64 	%rd133, %rd132, %rd124;
	shl.b64 	%rd134, %rd133, 2;
	add.s64 	%rd135, %rd3, %rd134;
	ld.global.u32 	%r355, [%rd135+384];
	st.u32 	[%rd122+12], %r355;
	add.s32 	%r436, %r436, 4;
	add.s32 	%r437, %r437, 128;
	setp.ne.s32 	%p81, %r436, %r438;
	@%p81 bra 	$L__BB3_68;
$L__BB3_69:
	setp.eq.s32 	%p82, %r101, 0;
	@%p82 bra 	$L__BB3_73;
	ld.global.u32 	%r356, [%rd26];
	add.s32 	%r357, %r356, %r437;
	mul.wide.s32 	%rd136, %r357, 4;
	add.s64 	%rd137, %rd3, %rd136;
	ld.global.u32 	%r358, [%rd137];
	mul.wide.u32 	%rd138, %r438, 4;
	add.s64 	%rd27, %rd110, %rd138;
	st.u32 	[%rd27], %r358;
	setp.eq.s32 	%p83, %r101, 1;
	@%p83 bra 	$L__BB3_73;
	ld.global.s32 	%rd139, [%rd26];
	cvt.s64.s32 	%rd28, %r437;
	add.s64 	%rd140, %rd139, %rd28;
	shl.b64 	%rd141, %rd140, 2;
	add.s64 	%rd142, %rd3, %rd141;
	ld.global.u32 	%r359, [%rd142+128];
	st.u32 	[%rd27+4], %r359;
	setp.eq.s32 	%p84, %r101, 2;
	@%p84 bra 	$L__BB3_73;
	ld.global.s32 	%rd143, [%rd26];
	add.s64 	%rd144, %rd143, %rd28;
	shl.b64 	%rd145, %rd144, 2;
	add.s64 	%rd146, %rd3, %rd145;
	ld.global.u32 	%r360, [%rd146+256];
	st.u32 	[%rd27+8], %r360;
$L__BB3_73:
	bar.warp.sync 	-1;
	mov.b32 	%r361, 0;
	st.shared.u32 	[%r5], %r361;
	@%p69 bra 	$L__BB3_92;
	mad.lo.s32 	%r363, %r400, 6912, %r1;
	mul.lo.s32 	%r111, %r363, %r144;
	mov.b32 	%r439, 0;
$L__BB3_75:
	mov.u32 	%r112, %r439;
	setp.lt.s32 	%p86, %r32, 2;
	mul.wide.u32 	%rd147, %r112, 4;
	add.s64 	%rd29, %rd110, %rd147;
	@%p86 bra 	$L__BB3_86;
	ld.u32 	%r447, [%rd29];
	mov.b32 	%r441, 1;
$L__BB3_77:
	mov.u32 	%r114, %r447;
	setp.eq.s32 	%p87, %r114, -1;
	mov.b32 	%r447, -1;
	@%p87 bra 	$L__BB3_85;
	mul.wide.u32 	%rd148, %r441, 4;
	add.s64 	%rd149, %rd12, %rd148;
	ld.local.u32 	%r366, [%rd149];
	mul.lo.s32 	%r367, %r366, %r147;
	rem.s32 	%r444, %r114, %r367;
	add.s64 	%rd150, %rd11, %rd148;
	ld.local.u32 	%r368, [%rd150];
	mul.wide.s32 	%rd151, %r368, 4;
	add.s64 	%rd152, %rd10, %rd151;
	ld.local.u32 	%r369, [%rd152];
	mul.wide.s32 	%rd153, %r369, 4;
	add.s64 	%rd154, %rd6, %rd153;
	ld.global.u32 	%r117, [%rd154];
	ld.global.u32 	%r118, [%rd154+4];
	add.s32 	%r370, %r117, %r444;
	mul.wide.s32 	%rd155, %r370, 4;
	add.s64 	%rd168, %rd5, %rd155;
	ld.global.u32 	%r442, [%rd168];
	setp.eq.s32 	%p88, %r442, -1;
	@%p88 bra 	$L__BB3_84;
	sub.s32 	%r120, %r118, %r117;
	mov.b32 	%r443, 0;
$L__BB3_80:
	setp.eq.s32 	%p89, %r442, %r114;
	mov.u32 	%r447, %r114;
	@%p89 bra 	$L__BB3_85;
	mul.wide.s32 	%rd156, %r143, 4;
	add.s64 	%rd168, %rd168, %rd156;
	add.s32 	%r443, %r443, 1;
	setp.ne.s32 	%p90, %r443, %r146;
	@%p90 bra 	$L__BB3_83;
	add.s32 	%r373, %r444, 1;
	setp.eq.s32 	%p91, %r373, %r120;
	selp.b32 	%r444, 0, %r373, %p91;
	add.s32 	%r374, %r444, %r117;
	mul.wide.s32 	%rd157, %r374, 4;
	add.s64 	%rd168, %rd5, %rd157;
	mov.b32 	%r443, 0;
$L__BB3_83:
	ld.global.u32 	%r442, [%rd168];
	setp.ne.s32 	%p92, %r442, -1;
	@%p92 bra 	$L__BB3_80;
$L__BB3_84:
	mov.b32 	%r447, -1;
	st.u32 	[%rd29], %r447;
$L__BB3_85:
	add.s32 	%r441, %r441, 1;
	setp.ne.s32 	%p93, %r441, %r32;
	@%p93 bra 	$L__BB3_77;
$L__BB3_86:
	bar.warp.sync 	-1;
	ld.u32 	%r376, [%rd29];
	setp.eq.s32 	%p94, %r376, -1;
	@%p94 bra 	$L__BB3_91;
	setp.ne.s32 	%p95, %r400, %r6;
	// begin inline asm
	activemask.b32 %r377;
	// end inline asm
	popc.b32 	%r132, %r377;
	@%p95 bra 	$L__BB3_90;
	// begin inline asm
	mov.u32 %r386, %lanemask_lt;
	// end inline asm
	and.b32  	%r387, %r386, %r377;
	setp.ne.s32 	%p96, %r387, 0;
	@%p96 bra 	$L__BB3_91;
	ld.shared.u32 	%r388, [%r4];
	add.s32 	%r389, %r388, %r132;
	st.shared.u32 	[%r4], %r389;
	bra.uni 	$L__BB3_91;
$L__BB3_90:
	ld.u32 	%r379, [%rd29];
	// begin inline asm
	mov.u32 %r378, %lanemask_lt;
	// end inline asm
	and.b32  	%r380, %r378, %r377;
	popc.b32 	%r381, %r380;
	ld.shared.u32 	%r382, [%r5];
	add.s32 	%r383, %r382, %r111;
	add.s32 	%r384, %r383, %r381;
	mul.wide.u32 	%rd158, %r384, 4;
	add.s64 	%rd159, %rd7, %rd158;
	st.global.u32 	[%rd159], %r379;
	add.s32 	%r385, %r382, %r132;
	st.shared.u32 	[%r5], %r385;
$L__BB3_91:
	bar.warp.sync 	-1;
	add.s32 	%r439, %r112, 1;
	setp.ne.s32 	%p97, %r112, %r89;
	@%p97 bra 	$L__BB3_75;
$L__BB3_92:
	setp.ne.s32 	%p98, %r400, %r6;
	@%p98 bra 	$L__BB3_94;
	{ // callseq 3, 0
	.param .b64 param0;
	st.param.b64 	[param0], %rd110;
	call.uni 
	free, 
	(
	param0
	);
	} // callseq 3
	mov.u32 	%r400, %r448;
	bra.uni 	$L__BB3_1;
$L__BB3_94:
	ld.shared.u32 	%r390, [%r5];
	add.s32 	%r451, %r390, -1;
	st.local.u32 	[%rd13], %r451;
	setp.ne.s32 	%p99, %r390, 0;
	@%p99 bra 	$L__BB3_98;
	setp.gt.s32 	%p100, %r400, 1;
	@%p100 bra 	$L__BB3_97;
	mov.b32 	%r395, 0;
	st.local.u32 	[%rd13], %r395;
	mov.u32 	%r448, %r400;
$L__BB3_97:
	{ // callseq 2, 0
	.param .b64 param0;
	st.param.b64 	[param0], %rd110;
	call.uni 
	free, 
	(
	param0
	);
	} // callseq 2
	mov.u32 	%r400, %r448;
	bra.uni 	$L__BB3_1;
$L__BB3_98:
	{ // callseq 1, 0
	.param .b64 param0;
	st.param.b64 	[param0], %rd110;
	call.uni 
	free, 
	(
	param0
	);
	} // callseq 1
	bra.uni 	$L__BB3_100;
$L__BB3_99:
	add.s32 	%r451, %r19, -1;
	st.local.u32 	[%rd13], %r451;
$L__BB3_100:
	bar.warp.sync 	-1;
	mad.lo.s32 	%r391, %r400, 6912, %r1;
	mad.lo.s32 	%r392, %r391, %r144, %r451;
	mul.wide.s32 	%rd160, %r392, 4;
	add.s64 	%rd161, %rd7, %rd160;
	ld.global.u32 	%r393, [%rd161];
	mul.wide.s32 	%rd162, %r400, 4;
	add.s64 	%rd163, %rd10, %rd162;
	st.local.u32 	[%rd163], %r393;
	add.s32 	%r400, %r400, 1;
	bar.warp.sync 	-1;
	mov.b32 	%r394, 0;
	st.local.u32 	[%rd13+4], %r394;
	bra.uni 	$L__BB3_1;
$L__BB3_101:
	add.u64 	%rd164, %SP, 0;
	{ // callseq 4, 0
	.param .b64 param0;
	st.param.b64 	[param0], %rd164;
	call.uni 
	free, 
	(
	param0
	);
	} // callseq 4
	add.u64 	%rd165, %SP, 12;
	{ // callseq 5, 0
	.param .b64 param0;
	st.param.b64 	[param0], %rd165;
	call.uni 
	free, 
	(
	param0
	);
	} // callseq 5
	setp.ne.s32 	%p101, %r2, 0;
	@%p101 bra 	$L__BB3_103;
	ld.shared.u32 	%r396, [%r4];
	cvta.to.global.u64 	%rd166, %rd35;
	atom.global.add.u32 	%r397, [%rd166], %r396;
$L__BB3_103:
	ret;

}
	// .globl	_ZN3cub18CUB_300001_SM_10006detail11EmptyKernelIvEEvv
.visible .entry _ZN3cub18CUB_300001_SM_10006detail11EmptyKernelIvEEvv()
{


	ret;

}
	// .globl	_ZN3cub18CUB_300001_SM_10006detail4scan20DeviceScanInitKernelINS0_13ScanTileStateIiLb1EEEEEvT_i
.visible .entry _ZN3cub18CUB_300001_SM_10006detail4scan20DeviceScanInitKernelINS0_13ScanTileStateIiLb1EEEEEvT_i(
	.param .align 8 .b8 _ZN3cub18CUB_300001_SM_10006detail4scan20DeviceScanInitKernelINS0_13ScanTileStateIiLb1EEEEEvT_i_param_0[8],
	.param .u32 _ZN3cub18CUB_300001_SM_10006detail4scan20DeviceScanInitKernelINS0_13ScanTileStateIiLb1EEEEEvT_i_param_1
)
{
	.reg .pred 	%p<5>;
	.reg .b32 	%r<10>;
	.reg .b64 	%rd<7>;

	ld.param.u64 	%rd2, [_ZN3cub18CUB_300001_SM_10006detail4scan20DeviceScanInitKernelINS0_13ScanTileStateIiLb1EEEEEvT_i_param_0];
	ld.param.u32 	%r4, [_ZN3cub18CUB_300001_SM_10006detail4scan20DeviceScanInitKernelINS0_13ScanTileStateIiLb1EEEEEvT_i_param_1];
	cvta.to.global.u64 	%rd1, %rd2;
	mov.u32 	%r1, %ctaid.x;
	mov.u32 	%r5, %ntid.x;
	mov.u32 	%r2, %tid.x;
	mad.lo.s32 	%r3, %r1, %r5, %r2;
	setp.ge.s32 	%p1, %r3, %r4;
	@%p1 bra 	$L__BB5_2;
	mul.wide.s32 	%rd3, %r3, 8;
	add.s64 	%rd4, %rd1, %rd3;
	mov.b32 	%r6, 0;
	mov.b32 	%r7, 99;
	st.global.v2.u32 	[%rd4+256], {%r7, %r6};
$L__BB5_2:
	setp.ne.s32 	%p2, %r1, 0;
	setp.gt.u32 	%p3, %r2, 31;
	or.pred  	%p4, %p2, %p3;
	@%p4 bra 	$L__BB5_4;
	mul.wide.u32 	%rd5, %r2, 8;
	add.s64 	%rd6, %rd1, %rd5;
	mov.b32 	%r9, 0;
	st.global.v2.u32 	[%rd6], {%r9, %r9};
$L__BB5_4:
	ret;

}
	// .globl	_ZN3cub18CUB_300001_SM_10006detail4scan16DeviceScanKernelINS2_10policy_hubIiiijN4cuda3std3__44plusIvEEE10Policy1000EPiSC_NS0_13ScanTileStateIiLb1EEES9_NS1_10InputValueIiSC_EEjiLb0EiEEvT0_T1_T2_iT3_T4_T5_
.visible .entry _ZN3cub18CUB_300001_SM_10006detail4scan16DeviceScanKernelINS2_10policy_hubIiiijN4cuda3std3__44plusIvEEE10Policy1000EPiSC_NS0_13ScanTileStateIiLb1EEES9_NS1_10InputValueIiSC_EEjiLb0EiEEvT0_T1_T2_iT3_T4_T5_(
	.param .u64 .ptr .align 1 _ZN3cub18CUB_300001_SM_10006detail4scan16DeviceScanKernelINS2_10policy_hubIiiijN4cuda3std3__44plusIvEEE10Policy1000EPiSC_NS0_13ScanTileStateIiLb1EEES9_NS1_10InputValueIiSC_EEjiLb0EiEEvT0_T1_T2_iT3_T4_T5__param_0,
	.param .u64 .ptr .align 1 _ZN3cub18CUB_300001_SM_10006detail4scan16DeviceScanKernelINS2_10policy_hubIiiijN4cuda3std3__44plusIvEEE10Policy1000EPiSC_NS0_13ScanTileStateIiLb1EEES9_NS1_10InputValueIiSC_EEjiLb0EiEEvT0_T1_T2_iT3_T4_T5__param_1,
	.param .align 8 .b8 _ZN3cub18CUB_300001_SM_10006detail4scan16DeviceScanKernelINS2_10policy_hubIiiijN4cuda3std3__44plusIvEEE10Policy1000EPiSC_NS0_13ScanTileStateIiLb1EEES9_NS1_10InputValueIiSC_EEjiLb0EiEEvT0_T1_T2_iT3_T4_T5__param_2[8],
	.param .u32 _ZN3cub18CUB_300001_SM_10006detail4scan16DeviceScanKernelINS2_10policy_hubIiiijN4cuda3std3__44plusIvEEE10Policy1000EPiSC_NS0_13ScanTileStateIiLb1EEES9_NS1_10InputValueIiSC_EEjiLb0EiEEvT0_T1_T2_iT3_T4_T5__param_3,
	.param .align 1 .b8 _ZN3cub18CUB_300001_SM_10006detail4scan16DeviceScanKernelINS2_10policy_hubIiiijN4cuda3std3__44plusIvEEE10Policy1000EPiSC_NS0_13ScanTileStateIiLb1EEES9_NS1_10InputValueIiSC_EEjiLb0EiEEvT0_T1_T2_iT3_T4_T5__param_4[1],
	.param .align 8 .b8 _ZN3cub18CUB_300001_SM_10006detail4scan16DeviceScanKernelINS2_10policy_hubIiiijN4cuda3std3__44plusIvEEE10Policy1000EPiSC_NS0_13ScanTileStateIiLb1EEES9_NS1_10InputValueIiSC_EEjiLb0EiEEvT0_T1_T2_iT3_T4_T5__param_5[16],
	.param .u32 _ZN3cub18CUB_300001_SM_10006detail4scan16DeviceScanKernelINS2_10policy_hubIiiijN4cuda3std3__44plusIvEEE10Policy1000EPiSC_NS0_13ScanTileStateIiLb1EEES9_NS1_10InputValueIiSC_EEjiLb0EiEEvT0_T1_T2_iT3_T4_T5__param_6
)
.maxntid 384
{
	.reg .pred 	%p<160>;
	.reg .b16 	%rs<3>;
	.reg .b32 	%r<1038>;
	.reg .b64 	%rd<61>;
	// demoted variable
	.shared .align 16 .b8 _ZZN3cub18CUB_300001_SM_10006detail4scan16DeviceScanKernelINS2_10policy_hubIiiijN4cuda3std3__44plusIvEEE10Policy1000EPiSC_NS0_13ScanTileStateIiLb1EEES9_NS1_10InputValueIiSC_EEjiLb0EiEEvT0_T1_T2_iT3_T4_T5_E12temp_storage[33808];
	ld.param.u32 	%r241, [_ZN3cub18CUB_300001_SM_10006detail4scan16DeviceScanKernelINS2_10policy_hubIiiijN4cuda3std3__44plusIvEEE10Policy1000EPiSC_NS0_13ScanTileStateIiLb1EEES9_NS1_10InputValueIiSC_EEjiLb0EiEEvT0_T1_T2_iT3_T4_T5__param_5];
	bfe.u32 	%r242, %r241, 0, 8;
	cvt.u16.u32 	%rs1, %r242;
	and.b16  	%rs2, %rs1, 255;
	ld.param.u64 	%rd14, [_ZN3cub18CUB_300001_SM_10006detail4scan16DeviceScanKernelINS2_10policy_hubIiiijN4cuda3std3__44plusIvEEE10Policy1000EPiSC_NS0_13ScanTileStateIiLb1EEES9_NS1_10InputValueIiSC_EEjiLb0EiEEvT0_T1_T2_iT3_T4_T5__param_2];
	ld.param.u64 	%rd2, [_ZN3cub18CUB_300001_SM_10006detail4scan16DeviceScanKernelINS2_10policy_hubIiiijN4cuda3std3__44plusIvEEE10Policy1000EPiSC_NS0_13ScanTileStateIiLb1EEES9_NS1_10InputValueIiSC_EEjiLb0EiEEvT0_T1_T2_iT3_T4_T5__param_5+8];
	ld.param.u64 	%rd15, [_ZN3cub18CUB_300001_SM_10006detail4scan16DeviceScanKernelINS2_10policy_hubIiiijN4cuda3std3__44plusIvEEE10Policy1000EPiSC_NS0_13ScanTileStateIiLb1EEES9_NS1_10InputValueIiSC_EEjiLb0EiEEvT0_T1_T2_iT3_T4_T5__param_0];
	ld.param.u32 	%r240, [_ZN3cub18CUB_300001_SM_10006detail4scan16DeviceScanKernelINS2_10policy_hubIiiijN4cuda3std3__44plusIvEEE10Policy1000EPiSC_NS0_13ScanTileStateIiLb1EEES9_NS1_10InputValueIiSC_EEjiLb0EiEEvT0_T1_T2_iT3_T4_T5__param_6];
	cvta.to.global.u64 	%rd1, %rd15;
	setp.eq.s16 	%p1, %rs2, 0;
	@%p1 bra 	$L__BB6_2;
	cvta.to.global.u64 	%rd16, %rd2;
	ld.global.u32 	%r985, [%rd16];
	bra.uni 	$L__BB6_3;
$L__BB6_2:
	cvt.u32.u64 	%r985, %rd2;
$L__BB6_3:
	ld.param.u32 	%r983, [_ZN3cub18CUB_300001_SM_10006detail4scan16DeviceScanKernelINS2_10policy_hubIiiijN4cuda3std3__44plusIvEEE10Policy1000EPiSC_NS0_13ScanTileStateIiLb1EEES9_NS1_10InputValueIiSC_EEjiLb0EiEEvT0_T1_T2_iT3_T4_T5__param_3];
	mov.u32 	%r243, %ctaid.x;
	add.s32 	%r986, %r983, %r243;
	mul.lo.s32 	%r5, %r986, 8448;
	sub.s32 	%r6, %r240, %r5;
	setp.lt.u32 	%p2, %r6, 8449;
	@%p2 bra 	$L__BB6_29;
	cvt.u64.u32 	%rd40, %r5;
	mov.u32 	%r7, %tid.x;
	and.b32  	%r628, %r7, 31;
	and.b32  	%r629, %r7, 992;
	mul.lo.s32 	%r630, %r629, 22;
	or.b32  	%r631, %r630, %r628;
	cvt.u64.u32 	%rd41, %r631;
	add.s64 	%rd4, %rd41, %rd40;
	shl.b64 	%rd42, %rd4, 2;
	add.s64 	%rd43, %rd1, %rd42;
	ld.global.u32 	%r632, [%rd43];
	ld.global.u32 	%r633, [%rd43+128];
	ld.global.u32 	%r634, [%rd43+256];
	ld.global.u32 	%r635, [%rd43+384];
	ld.global.u32 	%r636, [%rd43+512];
	ld.global.u32 	%r637, [%rd43+640];
	ld.global.u32 	%r638, [%rd43+768];
	ld.global.u32 	%r639, [%rd43+896];
	ld.global.u32 	%r640, [%rd43+1024];
	ld.global.u32 	%r641, [%rd43+1152];
	ld.global.u32 	%r642, [%rd43+1280];
	ld.global.u32 	%r643, [%rd43+1408];
	ld.global.u32 	%r644, [%rd43+1536];
	ld.global.u32 	%r645, [%rd43+1664];
	ld.global.u32 	%r646, [%rd43+1792];
	ld.global.u32 	%r647, [%rd43+1920];
	ld.global.u32 	%r648, [%rd43+2048];
	ld.global.u32 	%r649, [%rd43+2176];
	ld.global.u32 	%r650, [%rd43+2304];
	ld.global.u32 	%r651, [%rd43+2432];
	ld.global.u32 	%r652, [%rd43+2560];
	ld.global.u32 	%r653, [%rd43+2688];
	// begin inline asm
	mov.u32 %r627, %laneid;
	// end inline asm
	shr.u32 	%r9, %r7, 5;
	mad.lo.s32 	%r654, %r9, 704, %r627;
	shl.b32 	%r655, %r654, 2;
	mov.u32 	%r656, _ZZN3cub18CUB_300001_SM_10006detail4scan16DeviceScanKernelINS2_10policy_hubIiiijN4cuda3std3__44plusIvEEE10Policy1000EPiSC_NS0_13ScanTileStateIiLb1EEES9_NS1_10InputValueIiSC_EEjiLb0EiEEvT0_T1_T2_iT3_T4_T5_E12temp_storage;
	add.s32 	%r10, %r656, %r655;
	st.shared.u32 	[%r10], %r632;
	st.shared.u32 	[%r10+128], %r633;
	st.shared.u32 	[%r10+256], %r634;
	st.shared.u32 	[%r10+384], %r635;
	st.shared.u32 	[%r10+512], %r636;
	st.shared.u32 	[%r10+640], %r637;
	st.shared.u32 	[%r10+768], %r638;
	st.shared.u32 	[%r10+896], %r639;
	st.shared.u32 	[%r10+1024], %r640;
	st.shared.u32 	[%r10+1152], %r641;
	st.shared.u32 	[%r10+1280], %r642;
	st.shared.u32 	[%r10+1408], %r643;
	st.shared.u32 	[%r10+1536], %r644;
	st.shared.u32 	[%r10+1664], %r645;
	st.shared.u32 	[%r10+1792], %r646;
	st.shared.u32 	[%r10+1920], %r647;
	st.shared.u32 	[%r10+2048], %r648;
	st.shared.u32 	[%r10+2176], %r649;
	st.shared.u32 	[%r10+2304], %r650;
	st.shared.u32 	[%r10+2432], %r651;
	st.shared.u32 	[%r10+2560], %r652;
	st.shared.u32 	[%r10+2688], %r653;
	bar.warp.sync 	-1;
	mad.lo.s32 	%r11, %r627, 84, %r10;
	ld.shared.v2.u32 	{%r12, %r13}, [%r11];
	ld.shared.v2.u32 	{%r14, %r15}, [%r11+8];
	ld.shared.v2.u32 	{%r16, %r17}, [%r11+16];
	ld.shared.v2.u32 	{%r18, %r19}, [%r11+24];
	ld.shared.v2.u32 	{%r20, %r21}, [%r11+32];
	ld.shared.v2.u32 	{%r22, %r23}, [%r11+40];
	ld.shared.v2.u32 	{%r24, %r25}, [%r11+48];
	ld.shared.v2.u32 	{%r26, %r27}, [%r11+56];
	ld.shared.v2.u32 	{%r28, %r29}, [%r11+64];
	ld.shared.v2.u32 	{%r30, %r31}, [%r11+72];
	ld.shared.v2.u32 	{%r32, %r33}, [%r11+80];
	bar.sync 	0;
	setp.ne.s32 	%p104, %r986, 0;
	@%p104 bra 	$L__BB6_9;
	add.s32 	%r878, %r13, %r12;
	add.s32 	%r879, %r14, %r878;
	add.s32 	%r880, %r15, %r879;
	add.s32 	%r881, %r16, %r880;
	add.s32 	%r882, %r17, %r881;
	add.s32 	%r883, %r18, %r882;
	add.s32 	%r884, %r19, %r883;
	add.s32 	%r885, %r20, %r884;
	add.s32 	%r886, %r21, %r885;
	add.s32 	%r887, %r22, %r886;
	add.s32 	%r888, %r23, %r887;
	add.s32 	%r889, %r24, %r888;
	add.s32 	%r890, %r25, %r889;
	add.s32 	%r891, %r26, %r890;
	add.s32 	%r892, %r27, %r891;
	add.s32 	%r893, %r28, %r892;
	add.s32 	%r894, %r29, %r893;
	add.s32 	%r895, %r30, %r894;
	add.s32 	%r896, %r31, %r895;
	add.s32 	%r897, %r32, %r896;
	add.s32 	%r852, %r33, %r897;
	mov.b32 	%r850, 1;
	mov.b32 	%r875, 0;
	mov.b32 	%r877, -1;
	// begin inline asm
	{  .reg .s32 r0;  .reg .pred p;  shfl.sync.up.b32 r0|p, %r852, %r850, %r875, %r877;  @p add.s32 r0, r0, %r852;  mov.s32 %r848, r0;}
	// end inline asm
	mov.b32 	%r856, 2;
	// begin inline asm
	{  .reg .s32 r0;  .reg .pred p;  shfl.sync.up.b32 r0|p, %r848, %r856, %r875, %r877;  @p add.s32 r0, r0, %r848;  mov.s32 %r854, r0;}
	// end inline asm
	mov.b32 	%r862, 4;
	// begin inline asm
	{  .reg .s32 r0;  .reg .pred p;  shfl.sync.up.b32 r0|p, %r854, %r862, %r875, %r877;  @p add.s32 r0, r0, %r854;  mov.s32 %r860, r0;}
	// end inline asm
	mov.b32 	%r868, 8;
	// begin inline asm
	{  .reg .s32 r0;  .reg .pred p;  shfl.sync.up.b32 r0|p, %r860, %r868, %r875, %r877;  @p add.s32 r0, r0, %r860;  mov.s32 %r866, r0;}
	// end inline asm
	mov.b32 	%r874, 16;
	// begin inline asm
	{  .reg .s32 r0;  .reg .pred p;  shfl.sync.up.b32 r0|p, %r866, %r874, %r875, %r877;  @p add.s32 r0, r0, %r866;  mov.s32 %r872, r0;}
	// end inline asm
	setp.ne.s32 	%p146, %r627, 31;
	@%p146 bra 	$L__BB6_7;
	shl.b32 	%r898, %r9, 2;
	add.s32 	%r900, %r656, %r898;
	st.shared.u32 	[%r900+16], %r872;
$L__BB6_7:
	bar.sync 	0;
	ld.shared.v4.u32 	{%r901, %r902, %r903, %r904}, [_ZZN3cub18CUB_300001_SM_10006detail4scan16DeviceScanKernelINS2_10policy_hubIiiijN4cuda3std3__44plusIvEEE10Policy1000EPiSC_NS0_13ScanTileStateIiLb1EEES9_NS1_10InputValueIiSC_EEjiLb0EiEEvT0_T1_T2_iT3_T4_T5_E12temp_storage+16];
	add.s32 	%r905, %r902, %r901;
	setp.eq.s32 	%p147, %r9, 2;
	selp.b32 	%r906, %r905, %r901, %p147;
	add.s32 	%r907, %r905, %r903;
	setp.eq.s32 	%p148, %r9, 3;
	selp.b32 	%r908, %r907, %r906, %p148;
	add.s32 	%r909, %r907, %r904;
	setp.eq.s32 	%p149, %r9, 4;
	selp.b32 	%r910, %r909, %r908, %p149;
	ld.shared.v4.u32 	{%r911, %r912, %r913, %r914}, [_ZZN3cub18CUB_300001_SM_10006detail4scan16DeviceScanKernelINS2_10policy_hubIiiijN4cuda3std3__44plusIvEEE10Policy1000EPiSC_NS0_13ScanTileStateIiLb1EEES9_NS1_10InputValueIiSC_EEjiLb0EiEEvT0_T1_T2_iT3_T4_T5_E12temp_storage+32];
	add.s32 	%r915, %r909, %r911;
	setp.eq.s32 	%p150, %r9, 5;
	selp.b32 	%r916, %r915, %r910, %p150;
	add.s32 	%r917, %r915, %r912;
	setp.eq.s32 	%p151, %r9, 6;
	selp.b32 	%r918, %r917, %r916, %p151;
	add.s32 	%r919, %r917, %r913;
	setp.eq.s32 	%p152, %r9, 7;
	selp.b32 	%r920, %r919, %r918, %p152;
	add.s32 	%r921, %r919, %r914;
	setp.eq.s32 	%p153, %r9, 8;
	selp.b32 	%r922, %r921, %r920, %p153;
	ld.shared.v4.u32 	{%r923, %r924, %r925, %r926}, [_ZZN3cub18CUB_300001_SM_10006detail4scan16DeviceScanKernelINS2_10policy_hubIiiijN4cuda3std3__44plusIvEEE10Policy1000EPiSC_NS0_13ScanTileStateIiLb1EEES9_NS1_10InputValueIiSC_EEjiLb0EiEEvT0_T1_T2_iT3_T4_T5_E12temp_storage+48];
	add.s32 	%r927, %r921, %r923;
	setp.eq.s32 	%p154, %r9, 9;
	selp.b32 	%r928, %r927, %r922, %p154;
	add.s32 	%r929, %r927, %r924;
	setp.eq.s32 	%p155, %r9, 10;
	selp.b32 	%r930, %r929, %r928, %p155;
	add.s32 	%r931, %r929, %r925;
	setp.eq.s32 	%p156, %r9, 11;
	selp.b32 	%r932, %r931, %r930, %p156;
	setp.lt.u32 	%p157, %r7, 32;
	selp.b32 	%r933, 0, %r932, %p157;
	setp.eq.s32 	%p158, %r627, 0;
	sub.s32 	%r934, %r872, %r852;
	selp.b32 	%r935, 0, %r934, %p158;
	add.s32 	%r936, %r935, %r985;
	add.s32 	%r1000, %r936, %r933;
	add.s32 	%r937, %r926, %r985;
	add.s32 	%r37, %r937, %r931;
	setp.ne.s32 	%p159, %r7, 0;
	@%p159 bra 	$L__BB6_28;
	add.s64 	%rd55, %rd14, 256;
	mov.b32 	%r938, 101;
	// begin inline asm
	st.relaxed.gpu.v2.u32 [%rd55], {%r938, %r37};
	// end inline asm
	bra.uni 	$L__BB6_28;
$L__BB6_9:
	add.s32 	%r687, %r13, %r12;
	add.s32 	%r688, %r14, %r687;
	add.s32 	%r689, %r15, %r688;
	add.s32 	%r690, %r16, %r689;
	add.s32 	%r691, %r17, %r690;
	add.s32 	%r692, %r18, %r691;
	add.s32 	%r693, %r19, %r692;
	add.s32 	%r694, %r20, %r693;
	add.s32 	%r695, %r21, %r694;
	add.s32 	%r696, %r22, %r695;
	add.s32 	%r697, %r23, %r696;
	add.s32 	%r698, %r24, %r697;
	add.s32 	%r699, %r25, %r698;
	add.s32 	%r700, %r26, %r699;
	add.s32 	%r701, %r27, %r700;
	add.s32 	%r702, %r28, %r701;
	add.s32 	%r703, %r29, %r702;
	add.s32 	%r704, %r30, %r703;
	add.s32 	%r705, %r31, %r704;
	add.s32 	%r706, %r32, %r705;
	add.s32 	%r661, %r33, %r706;
	mov.b32 	%r659, 1;
	mov.b32 	%r684, 0;
	mov.b32 	%r686, -1;
	// begin inline asm
	{  .reg .s32 r0;  .reg .pred p;  shfl.sync.up.b32 r0|p, %r661, %r659, %r684, %r686;  @p add.s32 r0, r0, %r661;  mov.s32 %r657, r0;}
	// end inline asm
	mov.b32 	%r665, 2;
	// begin inline asm
	{  .reg .s32 r0;  .reg .pred p;  shfl.sync.up.b32 r0|p, %r657, %r665, %r684, %r686;  @p add.s32 r0, r0, %r657;  mov.s32 %r663, r0;}
	// end inline asm
	mov.b32 	%r671, 4;
	// begin inline asm
	{  .reg .s32 r0;  .reg .pred p;  shfl.sync.up.b32 r0|p, %r663, %r671, %r684, %r686;  @p add.s32 r0, r0, %r663;  mov.s32 %r669, r0;}
	// end inline asm
	mov.b32 	%r677, 8;
	// begin inline asm
	{  .reg .s32 r0;  .reg .pred p;  shfl.sync.up.b32 r0|p, %r669, %r677, %r684, %r686;  @p add.s32 r0, r0, %r669;  mov.s32 %r675, r0;}
	// end inline asm
	mov.b32 	%r683, 16;
	// begin inline asm
	{  .reg .s32 r0;  .reg .pred p;  shfl.sync.up.b32 r0|p, %r675, %r683, %r684, %r686;  @p add.s32 r0, r0, %r675;  mov.s32 %r681, r0;}
	// end inline asm
	setp.ne.s32 	%p105, %r627, 31;
	@%p105 bra 	$L__BB6_11;
	shl.b32 	%r707, %r9, 2;
	add.s32 	%r709, %r656, %r707;
	st.shared.u32 	[%r709+16], %r681;
$L__BB6_11:
	sub.s32 	%r710, %r681, %r661;
	bar.sync 	0;
	ld.shared.v4.u32 	{%r711, %r712, %r713, %r714}, [_ZZN3cub18CUB_300001_SM_10006detail4scan16DeviceScanKernelINS2_10policy_hubIiiijN4cuda3std3__44plusIvEEE10Policy1000EPiSC_NS0_13ScanTileStateIiLb1EEES9_NS1_10InputValueIiSC_EEjiLb0EiEEvT0_T1_T2_iT3_T4_T5_E12temp_storage+16];
	add.s32 	%r715, %r712, %r711;
	setp.eq.s32 	%p106, %r9, 2;
	selp.b32 	%r716, %r715, %r711, %p106;
	add.s32 	%r717, %r715, %r713;
	setp.eq.s32 	%p107, %r9, 3;
	selp.b32 	%r718, %r717, %r716, %p107;
	add.s32 	%r719, %r717, %r714;
	setp.eq.s32 	%p108, %r9, 4;
	selp.b32 	%r720, %r719, %r718, %p108;
	ld.shared.v4.u32 	{%r721, %r722, %r723, %r724}, [_ZZN3cub18CUB_300001_SM_10006detail4scan16DeviceScanKernelINS2_10policy_hubIiiijN4cuda3std3__44plusIvEEE10Policy1000EPiSC_NS0_13ScanTileStateIiLb1EEES9_NS1_10InputValueIiSC_EEjiLb0EiEEvT0_T1_T2_iT3_T4_T5_E12temp_storage+32];
	add.s32 	%r725, %r719, %r721;
	setp.eq.s32 	%p109, %r9, 5;
	selp.b32 	%r726, %r725, %r720, %p109;
	add.s32 	%r727, %r725, %r722;
	setp.eq.s32 	%p110, %r9, 6;
	selp.b32 	%r728, %r727, %r726, %p110;
	add.s32 	%r729, %r727, %r723;
	setp.eq.s32 	%p111, %r9, 7;
	selp.b32 	%r730, %r729, %r728, %p111;
	add.s32 	%r731, %r729, %r724;
	setp.eq.s32 	%p112, %r9, 8;
	selp.b32 	%r732, %r731, %r730, %p112;
	ld.shared.v4.u32 	{%r733, %r734, %r735, %r736}, [_ZZN3cub18CUB_300001_SM_10006detail4scan16DeviceScanKernelINS2_10policy_hubIiiijN4cuda3std3__44plusIvEEE10Policy1000EPiSC_NS0_13ScanTileStateIiLb1EEES9_NS1_10InputValueIiSC_EEjiLb0EiEEvT0_T1_T2_iT3_T4_T5_E12temp_storage+48];
	add.s32 	%r737, %r731, %r733;
	setp.eq.s32 	%p113, %r9, 9;
	selp.b32 	%r738, %r737, %r732, %p113;
	add.s32 	%r739, %r737, %r734;
	setp.eq.s32 	%p114, %r9, 10;
	selp.b32 	%r740, %r739, %r738, %p114;
	add.s32 	%r741, %r739, %r735;
	setp.eq.s32 	%p115, %r9, 11;
	selp.b32 	%r742, %r741, %r740, %p115;
	add.s32 	%r40, %r741, %r736;
	setp.gt.u32 	%p116, %r7, 31;
	setp.lt.u32 	%p117, %r7, 32;
	setp.eq.s32 	%p118, %r627, 0;
	selp.b32 	%r743, 0, %r710, %p118;
	add.s32 	%r999, %r742, %r743;
	selp.b32 	%r42, %r710, %r999, %p117;
	@%p116 bra 	$L__BB6_27;
	setp.ne.s32 	%p119, %r7, 0;
	mul.wide.s32 	%rd44, %r986, 8;
	add.s64 	%rd5, %rd14, %rd44;
	@%p119 bra 	$L__BB6_14;
	st.shared.u32 	[_ZZN3cub18CUB_300001_SM_10006detail4scan16DeviceScanKernelINS2_10policy_hubIiiijN4cuda3std3__44plusIvEEE10Policy1000EPiSC_NS0_13ScanTileStateIiLb1EEES9_NS1_10InputValueIiSC_EEjiLb0EiEEvT0_T1_T2_iT3_T4_T5_E12temp_storage+12], %r40;
	add.s64 	%rd45, %rd5, 256;
	mov.b32 	%r744, 100;
	// begin inline asm
	st.relaxed.gpu.v2.u32 [%rd45], {%r744, %r40};
	// end inline asm
$L__BB6_14:
	not.b32 	%r750, %r7;
	add.s32 	%r994, %r986, %r750;
	mov.b32 	%r746, 830;
	// begin inline asm
	nanosleep.u32 %r746;
	// end inline asm
	mul.wide.s32 	%rd47, %r994, 8;
	add.s64 	%rd48, %rd14, %rd47;
	add.s64 	%rd46, %rd48, 256;
	// begin inline asm
	ld.relaxed.gpu.v2.u32 {%r996, %r988}, [%rd46];
	// end inline asm
	mov.b32 	%r989, 952;
$L__BB6_15:
	setp.eq.s32 	%p120, %r996, 99;
	mov.b32 	%r751, -1;
	vote.sync.any.pred 	%p121, %p120, %r751;
	not.pred 	%p122, %p121;
	@%p122 bra 	$L__BB6_17;
	mul.lo.s32 	%r846, %r986, 16807;
	and.b32  	%r986, %r846, 2147483647;
	add.s32 	%r847, %r989, 1;
	rem.u32 	%r843, %r986, %r847;
	// begin inline asm
	nanosleep.u32 %r843;
	// end inline asm
	shr.u32 	%r989, %r989, 1;
	// begin inline asm
	ld.relaxed.gpu.v2.u32 {%r996, %r988}, [%rd46];
	// end inline asm
	bra.uni 	$L__BB6_15;
$L__BB6_17:
	setp.eq.s32 	%p123, %r996, 101;
	mov.b32 	%r778, -1;
	vote.sync.ballot.b32 	%r780, %p123, %r778;
	// begin inline asm
	mov.u32 %r753, %lanemask_ge;
	// end inline asm
	and.b32  	%r781, %r780, %r753;
	or.b32  	%r782, %r781, -2147483648;
	add.s32 	%r783, %r782, -1;
	not.b32 	%r784, %r782;
	and.b32  	%r785, %r784, %r783;
	popc.b32 	%r757, %r785;
	mov.b32 	%r756, 1;
	// begin inline asm
	shfl.sync.down.b32 %r754, %r988, %r756, %r757, %r778;
	// end inline asm
	setp.lt.s32 	%p125, %r627, %r757;
	selp.b32 	%r786, %r754, 0, %p125;
	add.s32 	%r760, %r786, %r988;
	mov.b32 	%r761, 2;
	// begin inline asm
	shfl.sync.down.b32 %r759, %r760, %r761, %r757, %r778;
	// end inline asm
	add.s32 	%r57, %r627, 2;
	setp.gt.s32 	%p126, %r57, %r757;
	selp.b32 	%r787, 0, %r759, %p126;
	add.s32 	%r765, %r760, %r787;
	mov.b32 	%r766, 4;
	// begin inline asm
	shfl.sync.down.b32 %r764, %r765, %r766, %r757, %r778;
	// end inline asm
	add.s32 	%r58, %r627, 4;
	setp.gt.s32 	%p127, %r58, %r757;
	selp.b32 	%r788, 0, %r764, %p127;
	add.s32 	%r770, %r765, %r788;
	mov.b32 	%r771, 8;
	// begin inline asm
	shfl.sync.down.b32 %r769, %r770, %r771, %r757, %r778;
	// end inline asm
	add.s32 	%r59, %r627, 8;
	setp.gt.s32 	%p128, %r59, %r757;
	selp.b32 	%r789, 0, %r769, %p128;
	add.s32 	%r775, %r770, %r789;
	mov.b32 	%r776, 16;
	// begin inline asm
	shfl.sync.down.b32 %r774, %r775, %r776, %r757, %r778;
	// end inline asm
	add.s32 	%r60, %r627, 16;
	setp.gt.s32 	%p129, %r60, %r757;
	selp.b32 	%r790, 0, %r774, %p129;
	add.s32 	%r993, %r775, %r790;
	add.s64 	%rd7, %rd14, 256;
	mov.b32 	%r990, 952;
$L__BB6_18:
	setp.ne.s32 	%p130, %r996, 101;
	mov.b32 	%r791, -1;
	vote.sync.all.pred 	%p131, %p130, %r791;
	not.pred 	%p132, %p131;
	@%p132 bra 	$L__BB6_23;
	shr.u32 	%r990, %r990, 1;
	mul.wide.s32 	%rd51, %r994, 8;
	add.s64 	%rd52, %rd7, %rd51;
	add.s64 	%rd50, %rd52, -256;
	// begin inline asm
	ld.relaxed.gpu.v2.u32 {%r996, %r997}, [%rd50];
	// end inline asm
	mov.u32 	%r998, %r990;
$L__BB6_20:
	setp.eq.s32 	%p136, %r996, 99;
	mov.b32 	%r799, -1;
	vote.sync.any.pred 	%p137, %p136, %r799;
	not.pred 	%p138, %p137;
	@%p138 bra 	$L__BB6_22;
	mul.lo.s32 	%r841, %r986, 16807;
	and.b32  	%r986, %r841, 2147483647;
	add.s32 	%r842, %r998, 1;
	rem.u32 	%r838, %r986, %r842;
	// begin inline asm
	nanosleep.u32 %r838;
	// end inline asm
	shr.u32 	%r998, %r998, 1;
	// begin inline asm
	ld.relaxed.gpu.v2.u32 {%r996, %r997}, [%rd50];
	// end inline asm
	bra.uni 	$L__BB6_20;
$L__BB6_22:
	setp.eq.s32 	%p139, %r996, 101;
	mov.b32 	%r825, -1;
	vote.sync.ballot.b32 	%r826, %p139, %r825;
	and.b32  	%r827, %r826, %r753;
	or.b32  	%r828, %r827, -2147483648;
	add.s32 	%r829, %r828, -1;
	not.b32 	%r830, %r828;
	and.b32  	%r831, %r830, %r829;
	popc.b32 	%r804, %r831;
	mov.b32 	%r803, 1;
	// begin inline asm
	shfl.sync.down.b32 %r801, %r997, %r803, %r804, %r825;
	// end inline asm
	setp.lt.s32 	%p141, %r627, %r804;
	selp.b32 	%r832, %r801, 0, %p141;
	add.s32 	%r807, %r832, %r997;
	mov.b32 	%r808, 2;
	// begin inline asm
	shfl.sync.down.b32 %r806, %r807, %r808, %r804, %r825;
	// end inline asm
	setp.gt.s32 	%p142, %r57, %r804;
	selp.b32 	%r833, 0, %r806, %p142;
	add.s32 	%r812, %r807, %r833;
	mov.b32 	%r813, 4;
	// begin inline asm
	shfl.sync.down.b32 %r811, %r812, %r813, %r804, %r825;
	// end inline asm
	setp.gt.s32 	%p143, %r58, %r804;
	selp.b32 	%r834, 0, %r811, %p143;
	add.s32 	%r817, %r812, %r834;
	mov.b32 	%r818, 8;
	// begin inline asm
	shfl.sync.down.b32 %r816, %r817, %r818, %r804, %r825;
	// end inline asm
	setp.gt.s32 	%p144, %r59, %r804;
	selp.b32 	%r835, 0, %r816, %p144;
	add.s32 	%r822, %r817, %r835;
	mov.b32 	%r823, 16;
	// begin inline asm
	shfl.sync.down.b32 %r821, %r822, %r823, %r804, %r825;
	// end inline asm
	setp.gt.s32 	%p145, %r60, %r804;
	selp.b32 	%r836, 0, %r821, %p145;
	add.s32 	%r837, %r836, %r993;
	add.s32 	%r993, %r837, %r822;
	add.s32 	%r994, %r994, -32;
	bra.uni 	$L__BB6_18;
$L__BB6_23:
	@%p119 bra 	$L__BB6_25;
	add.s32 	%r794, %r993, %r40;
	add.s64 	%rd49, %rd5, 256;
	mov.b32 	%r793, 101;
	// begin inline asm
	st.relaxed.gpu.v2.u32 [%rd49], {%r793, %r794};
	// end inline asm
	st.shared.u32 	[_ZZN3cub18CUB_300001_SM_10006detail4scan16DeviceScanKernelINS2_10policy_hubIiiijN4cuda3std3__44plusIvEEE10Policy1000EPiSC_NS0_13ScanTileStateIiLb1EEES9_NS1_10InputValueIiSC_EEjiLb0EiEEvT0_T1_T2_iT3_T4_T5_E12temp_storage+4], %r993;
	st.shared.u32 	[_ZZN3cub18CUB_300001_SM_10006detail4scan16DeviceScanKernelINS2_10policy_hubIiiijN4cuda3std3__44plusIvEEE10Policy1000EPiSC_NS0_13ScanTileStateIiLb1EEES9_NS1_10InputValueIiSC_EEjiLb0EiEEvT0_T1_T2_iT3_T4_T5_E12temp_storage+8], %r794;
$L__BB6_25:
	setp.ne.s32 	%p134, %r627, 0;
	mov.u32 	%r999, %r42;
	@%p134 bra 	$L__BB6_27;
	st.shared.u32 	[_ZZN3cub18CUB_300001_SM_10006detail4scan16DeviceScanKernelINS2_10policy_hubIiiijN4cuda3std3__44plusIvEEE10Policy1000EPiSC_NS0_13ScanTileStateIiLb1EEES9_NS1_10InputValueIiSC_EEjiLb0EiEEvT0_T1_T2_iT3_T4_T5_E12temp_storage+76], %r993;
	mov.u32 	%r999, %r993;
$L__BB6_27:
	bar.sync 	0;
	setp.eq.s32 	%p135, %r7, 0;
	ld.shared.u32 	%r795, [_ZZN3cub18CUB_300001_SM_10006detail4scan16DeviceScanKernelINS2_10policy_hubIiiijN4cuda3std3__44plusIvEEE10Policy1000EPiSC_NS0_13ScanTileStateIiLb1EEES9_NS1_10InputValueIiSC_EEjiLb0EiEEvT0_T1_T2_iT3_T4_T5_E12temp_storage+76];
	selp.b32 	%r796, 0, %r795, %p135;
	add.s32 	%r1000, %r796, %r999;
$L__BB6_28:
	ld.param.u64 	%rd60, [_ZN3cub18CUB_300001_SM_10006detail4scan16DeviceScanKernelINS2_10policy_hubIiiijN4cuda3std3__44plusIvEEE10Policy1000EPiSC_NS0_13ScanTileStateIiLb1EEES9_NS1_10InputValueIiSC_EEjiLb0EiEEvT0_T1_T2_iT3_T4_T5__param_1];
	add.s32 	%r940, %r1000, %r12;
	add.s32 	%r941, %r13, %r940;
	add.s32 	%r942, %r14, %r941;
	add.s32 	%r943, %r15, %r942;
	add.s32 	%r944, %r16, %r943;
	add.s32 	%r945, %r17, %r944;
	add.s32 	%r946, %r18, %r945;
	add.s32 	%r947, %r19, %r946;
	add.s32 	%r948, %r20, %r947;
	add.s32 	%r949, %r21, %r948;
	add.s32 	%r950, %r22, %r949;
	add.s32 	%r951, %r23, %r950;
	add.s32 	%r952, %r24, %r951;
	add.s32 	%r953, %r25, %r952;
	add.s32 	%r954, %r26, %r953;
	add.s32 	%r955, %r27, %r954;
	add.s32 	%r956, %r28, %r955;
	add.s32 	%r957, %r29, %r956;
	add.s32 	%r958, %r30, %r957;
	add.s32 	%r959, %r31, %r958;
	add.s32 	%r960, %r32, %r959;
	bar.sync 	0;
	st.shared.v2.u32 	[%r11], {%r1000, %r940};
	st.shared.v2.u32 	[%r11+8], {%r941, %r942};
	st.shared.v2.u32 	[%r11+16], {%r943, %r944};
	st.shared.v2.u32 	[%r11+24], {%r945, %r946};
	st.shared.v2.u32 	[%r11+32], {%r947, %r948};
	st.shared.v2.u32 	[%r11+40], {%r949, %r950};
	st.shared.v2.u32 	[%r11+48], {%r951, %r952};
	st.shared.v2.u32 	[%r11+56], {%r953, %r954};
	st.shared.v2.u32 	[%r11+64], {%r955, %r956};
	st.shared.v2.u32 	[%r11+72], {%r957, %r958};
	st.shared.v2.u32 	[%r11+80], {%r959, %r960};
	bar.warp.sync 	-1;
	ld.shared.u32 	%r961, [%r10];
	ld.shared.u32 	%r962, [%r10+128];
	ld.shared.u32 	%r963, [%r10+256];
	ld.shared.u32 	%r964, [%r10+384];
	ld.shared.u32 	%r965, [%r10+512];
	ld.shared.u32 	%r966, [%r10+640];
	ld.shared.u32 	%r967, [%r10+768];
	ld.shared.u32 	%r968, [%r10+896];
	ld.shared.u32 	%r969, [%r10+1024];
	ld.shared.u32 	%r970, [%r10+1152];
	ld.shared.u32 	%r971, [%r10+1280];
	ld.shared.u32 	%r972, [%r10+1408];
	ld.shared.u32 	%r973, [%r10+1536];
	ld.shared.u32 	%r974, [%r10+1664];
	ld.shared.u32 	%r975, [%r10+1792];
	ld.shared.u32 	%r976, [%r10+1920];
	ld.shared.u32 	%r977, [%r10+2048];
	ld.shared.u32 	%r978, [%r10+2176];
	ld.shared.u32 	%r979, [%r10+2304];
	ld.shared.u32 	%r980, [%r10+2432];
	ld.shared.u32 	%r981, [%r10+2560];
	ld.shared.u32 	%r982, [%r10+2688];
	cvta.to.global.u64 	%rd56, %rd60;
	add.s64 	%rd58, %rd56, %rd42;
	st.global.u32 	[%rd58], %r961;
	st.global.u32 	[%rd58+128], %r962;
	st.global.u32 	[%rd58+256], %r963;
	st.global.u32 	[%rd58+384], %r964;
	st.global.u32 	[%rd58+512], %r965;
	st.global.u32 	[%rd58+640], %r966;
	st.global.u32 	[%rd58+768], %r967;
	st.global.u32 	[%rd58+896], %r968;
	st.global.u32 	[%rd58+1024], %r969;
	st.global.u32 	[%rd58+1152], %r970;
	st.global.u32 	[%rd58+1280], %r971;
	st.global.u32 	[%rd58+1408], %r972;
	st.global.u32 	[%rd58+1536], %r973;
	st.global.u32 	[%rd58+1664], %r974;
	st.global.u32 	[%rd58+1792], %r975;
	st.global.u32 	[%rd58+1920], %r976;
	st.global.u32 	[%rd58+2048], %r977;
	st.global.u32 	[%rd58+2176], %r978;
	st.global.u32 	[%rd58+2304], %r979;
	st.global.u32 	[%rd58+2432], %r980;
	st.global.u32 	[%rd58+2560], %r981;
	st.global.u32 	[%rd58+2688], %r982;
	bra.uni 	$L__BB6_143;
$L__BB6_29:
	setp.eq.s32 	%p3, %r6, 0;
	@%p3 bra 	$L__BB6_143;
	mul.wide.u32 	%rd17, %r5, 4;
	add.s64 	%rd18, %rd1, %rd17;
	mov.u32 	%r85, %tid.x;
	ld.global.u32 	%r1022, [%rd18];
	and.b32  	%r244, %r85, 31;
	and.b32  	%r245, %r85, 992;
	mul.lo.s32 	%r246, %r245, 22;
	or.b32  	%r87, %r246, %r244;
	setp.ge.u32 	%p4, %r87, %r6;
	shl.b32 	%r247, %r87, 2;
	cvt.u64.u32 	%rd19, %r247;
	add.s64 	%rd9, %rd18, %rd19;
	mov.u32 	%r1001, %r1022;
	@%p4 bra 	$L__BB6_32;
	ld.global.u32 	%r1001, [%rd9];
$L__BB6_32:
	add.s32 	%r90, %r87, 32;
	setp.ge.u32 	%p5, %r90, %r6;
	mov.u32 	%r1002, %r1022;
	@%p5 bra 	$L__BB6_34;
	ld.global.u32 	%r1002, [%rd9+128];
$L__BB6_34:
	add.s32 	%r93, %r87, 64;
	setp.ge.u32 	%p6, %r93, %r6;
	mov.u32 	%r1003, %r1022;
	@%p6 bra 	$L__BB6_36;
	ld.global.u32 	%r1003, [%rd9+256];
$L__BB6_36:
	add.s32 	%r96, %r87, 96;
	setp.ge.u32 	%p7, %r96, %r6;
	mov.u32 	%r1004, %r1022;
	@%p7 bra 	$L__BB6_38;
	ld.global.u32 	%r1004, [%rd9+384];
$L__BB6_38:
	add.s32 	%r248, %r87, 128;
	setp.ge.u32 	%p8, %r248, %r6;
	mov.u32 	%r1005, %r1022;
	@%p8 bra 	$L__BB6_40;
	ld.global.u32 	%r1005, [%rd9+512];
$L__BB6_40:
	add.s32 	%r249, %r87, 160;
	setp.ge.u32 	%p9, %r249, %r6;
	mov.u32 	%r1006, %r1022;
	@%p9 bra 	$L__BB6_42;
	ld.global.u32 	%r1006, [%rd9+640];
$L__BB6_42:
	add.s32 	%r103, %r87, 192;
	setp.ge.u32 	%p10, %r103, %r6;
	mov.u32 	%r1007, %r1022;
	@%p10 bra 	$L__BB6_44;
	ld.global.u32 	%r1007, [%rd9+768];
$L__BB6_44:
	add.s32 	%r250, %r87, 224;
	setp.ge.u32 	%p11, %r250, %r6;
	mov.u32 	%r1008, %r1022;
	@%p11 bra 	$L__BB6_46;
	ld.global.u32 	%r1008, [%rd9+896];
$L__BB6_46:
	add.s32 	%r108, %r87, 256;
	setp.ge.u32 	%p12, %r108, %r6;
	mov.u32 	%r1009, %r1022;
	@%p12 bra 	$L__BB6_48;
	ld.global.u32 	%r1009, [%rd9+1024];
$L__BB6_48:
	add.s32 	%r251, %r87, 288;
	setp.ge.u32 	%p13, %r251, %r6;
	mov.u32 	%r1010, %r1022;
	@%p13 bra 	$L__BB6_50;
	ld.global.u32 	%r1010, [%rd9+1152];
$L__BB6_50:
	add.s32 	%r113, %r87, 320;
	setp.ge.u32 	%p14, %r113, %r6;
	mov.u32 	%r1011, %r1022;
	@%p14 bra 	$L__BB6_52;
	ld.global.u32 	%r1011, [%rd9+1280];
$L__BB6_52:
	add.s32 	%r116, %r87, 352;
	setp.ge.u32 	%p15, %r116, %r6;
	mov.u32 	%r1012, %r1022;
	@%p15 bra 	$L__BB6_54;
	ld.global.u32 	%r1012, [%rd9+1408];
$L__BB6_54:
	add.s32 	%r119, %r87, 384;
	setp.ge.u32 	%p16, %r119, %r6;
	mov.u32 	%r1013, %r1022;
	@%p16 bra 	$L__BB6_56;
	ld.global.u32 	%r1013, [%rd9+1536];
$L__BB6_56:
	add.s32 	%r122, %r87, 416;
	setp.ge.u32 	%p17, %r122, %r6;
	mov.u32 	%r1014, %r1022;
	@%p17 bra 	$L__BB6_58;
	ld.global.u32 	%r1014, [%rd9+1664];
$L__BB6_58:
	add.s32 	%r252, %r87, 448;
	setp.ge.u32 	%p18, %r252, %r6;
	mov.u32 	%r1015, %r1022;
	@%p18 bra 	$L__BB6_60;
	ld.global.u32 	%r1015, [%rd9+1792];
$L__BB6_60:
	add.s32 	%r127, %r87, 480;
	setp.ge.u32 	%p19, %r127, %r6;
	mov.u32 	%r1016, %r1022;
	@%p19 bra 	$L__BB6_62;
	ld.global.u32 	%r1016, [%rd9+1920];
$L__BB6_62:
	add.s32 	%r253, %r87, 512;
	setp.ge.u32 	%p20, %r253, %r6;
	mov.u32 	%r1017, %r1022;
	@%p20 bra 	$L__BB6_64;
	ld.global.u32 	%r1017, [%rd9+2048];
$L__BB6_64:
	add.s32 	%r254, %r87, 544;
	setp.ge.u32 	%p21, %r254, %r6;
	mov.u32 	%r1018, %r1022;
	@%p21 bra 	$L__BB6_66;
	ld.global.u32 	%r1018, [%rd9+2176];
$L__BB6_66:
	add.s32 	%r134, %r87, 576;
	setp.ge.u32 	%p22, %r134, %r6;
	mov.u32 	%r1019, %r1022;
	@%p22 bra 	$L__BB6_68;
	ld.global.u32 	%r1019, [%rd9+2304];
$L__BB6_68:
	add.s32 	%r255, %r87, 608;
	setp.ge.u32 	%p23, %r255, %r6;
	mov.u32 	%r1020, %r1022;
	@%p23 bra 	$L__BB6_70;
	ld.global.u32 	%r1020, [%rd9+2432];
$L__BB6_70:
	add.s32 	%r256, %r87, 640;
	setp.ge.u32 	%p24, %r256, %r6;
	mov.u32 	%r1021, %r1022;
	@%p24 bra 	$L__BB6_72;
	ld.global.u32 	%r1021, [%rd9+2560];
$L__BB6_72:
	add.s32 	%r141, %r87, 672;
	setp.ge.u32 	%p25, %r141, %r6;
	@%p25 bra 	$L__BB6_74;
	ld.global.u32 	%r1022, [%rd9+2688];
$L__BB6_74:
	// begin inline asm
	mov.u32 %r257, %laneid;
	// end inline asm
	shr.u32 	%r145, %r85, 5;
	mad.lo.s32 	%r258, %r145, 704, %r257;
	shl.b32 	%r259, %r258, 2;
	mov.u32 	%r260, _ZZN3cub18CUB_300001_SM_10006detail4scan16DeviceScanKernelINS2_10policy_hubIiiijN4cuda3std3__44plusIvEEE10Policy1000EPiSC_NS0_13ScanTileStateIiLb1EEES9_NS1_10InputValueIiSC_EEjiLb0EiEEvT0_T1_T2_iT3_T4_T5_E12temp_storage;
	add.s32 	%r146, %r260, %r259;
	st.shared.u32 	[%r146], %r1001;
	st.shared.u32 	[%r146+128], %r1002;
	st.shared.u32 	[%r146+256], %r1003;
	st.shared.u32 	[%r146+384], %r1004;
	st.shared.u32 	[%r146+512], %r1005;
	st.shared.u32 	[%r146+640], %r1006;
	st.shared.u32 	[%r146+768], %r1007;
	st.shared.u32 	[%r146+896], %r1008;
	st.shared.u32 	[%r146+1024], %r1009;
	st.shared.u32 	[%r146+1152], %r1010;
	st.shared.u32 	[%r146+1280], %r1011;
	st.shared.u32 	[%r146+1408], %r1012;
	st.shared.u32 	[%r146+1536], %r1013;
	st.shared.u32 	[%r146+1664], %r1014;
	st.shared.u32 	[%r146+1792], %r1015;
	st.shared.u32 	[%r146+1920], %r1016;
	st.shared.u32 	[%r146+2048], %r1017;
	st.shared.u32 	[%r146+2176], %r1018;
	st.shared.u32 	[%r146+2304], %r1019;
	st.shared.u32 	[%r146+2432], %r1020;
	st.shared.u32 	[%r146+2560], %r1021;
	st.shared.u32 	[%r146+2688], %r1022;
	bar.warp.sync 	-1;
	mad.lo.s32 	%r147, %r257, 84, %r146;
	ld.shared.v2.u32 	{%r148, %r149}, [%r147];
	ld.shared.v2.u32 	{%r150, %r151}, [%r147+8];
	ld.shared.v2.u32 	{%r152, %r153}, [%r147+16];
	ld.shared.v2.u32 	{%r154, %r155}, [%r147+24];
	ld.shared.v2.u32 	{%r156, %r157}, [%r147+32];
	ld.shared.v2.u32 	{%r158, %r159}, [%r147+40];
	ld.shared.v2.u32 	{%r160, %r161}, [%r147+48];
	ld.shared.v2.u32 	{%r162, %r163}, [%r147+56];
	ld.shared.v2.u32 	{%r164, %r165}, [%r147+64];
	ld.shared.v2.u32 	{%r166, %r167}, [%r147+72];
	ld.shared.v2.u32 	{%r168, %r169}, [%r147+80];
	bar.sync 	0;
	setp.ne.s32 	%p26, %r986, 0;
	@%p26 bra 	$L__BB6_78;
	add.s32 	%r490, %r149, %r148;
	add.s32 	%r491, %r150, %r490;
	add.s32 	%r492, %r151, %r491;
	add.s32 	%r493, %r152, %r492;
	add.s32 	%r494, %r153, %r493;
	add.s32 	%r495, %r154, %r494;
	add.s32 	%r496, %r155, %r495;
	add.s32 	%r497, %r156, %r496;
	add.s32 	%r498, %r157, %r497;
	add.s32 	%r499, %r158, %r498;
	add.s32 	%r500, %r159, %r499;
	add.s32 	%r501, %r160, %r500;
	add.s32 	%r502, %r161, %r501;
	add.s32 	%r503, %r162, %r502;
	add.s32 	%r504, %r163, %r503;
	add.s32 	%r505, %r164, %r504;
	add.s32 	%r506, %r165, %r505;
	add.s32 	%r507, %r166, %r506;
	add.s32 	%r508, %r167, %r507;
	add.s32 	%r509, %r168, %r508;
	add.s32 	%r464, %r169, %r509;
	mov.b32 	%r462, 1;
	mov.b32 	%r487, 0;
	mov.b32 	%r489, -1;
	// begin inline asm
	{  .reg .s32 r0;  .reg .pred p;  shfl.sync.up.b32 r0|p, %r464, %r462, %r487, %r489;  @p add.s32 r0, r0, %r464;  mov.s32 %r460, r0;}
	// end inline asm
	mov.b32 	%r468, 2;
	// begin inline asm
	{  .reg .s32 r0;  .reg .pred p;  shfl.sync.up.b32 r0|p, %r460, %r468, %r487, %r489;  @p add.s32 r0, r0, %r460;  mov.s32 %r466, r0;}
	// end inline asm
	mov.b32 	%r474, 4;
	// begin inline asm
	{  .reg .s32 r0;  .reg .pred p;  shfl.sync.up.b32 r0|p, %r466, %r474, %r487, %r489;  @p add.s32 r0, r0, %r466;  mov.s32 %r472, r0;}
	// end inline asm
	mov.b32 	%r480, 8;
	// begin inline asm
	{  .reg .s32 r0;  .reg .pred p;  shfl.sync.up.b32 r0|p, %r472, %r480, %r487, %r489;  @p add.s32 r0, r0, %r472;  mov.s32 %r478, r0;}
	// end inline asm
	mov.b32 	%r486, 16;
	// begin inline asm
	{  .reg .s32 r0;  .reg .pred p;  shfl.sync.up.b32 r0|p, %r478, %r486, %r487, %r489;  @p add.s32 r0, r0, %r478;  mov.s32 %r484, r0;}
	// end inline asm
	setp.ne.s32 	%p68, %r257, 31;
	@%p68 bra 	$L__BB6_77;
	shl.b32 	%r510, %r145, 2;
	mov.u32 	%r511, _ZZN3cub18CUB_300001_SM_10006detail4scan16DeviceScanKernelINS2_10policy_hubIiiijN4cuda3std3__44plusIvEEE10Policy1000EPiSC_NS0_13ScanTileStateIiLb1EEES9_NS1_10InputValueIiSC_EEjiLb0EiEEvT0_T1_T2_iT3_T4_T5_E12temp_storage;
	add.s32 	%r512, %r511, %r510;
	st.shared.u32 	[%r512+16], %r484;
$L__BB6_77:
	bar.sync 	0;
	ld.shared.v4.u32 	{%r513, %r514, %r515, %r516}, [_ZZN3cub18CUB_300001_SM_10006detail4scan16DeviceScanKernelINS2_10policy_hubIiiijN4cuda3std3__44plusIvEEE10Policy1000EPiSC_NS0_13ScanTileStateIiLb1EEES9_NS1_10InputValueIiSC_EEjiLb0EiEEvT0_T1_T2_iT3_T4_T5_E12temp_storage+16];
	add.s32 	%r517, %r514, %r513;
	setp.eq.s32 	%p69, %r145, 2;
	selp.b32 	%r518, %r517, %r513, %p69;
	add.s32 	%r519, %r517, %r515;
	setp.eq.s32 	%p70, %r145, 3;
	selp.b32 	%r520, %r519, %r518, %p70;
	add.s32 	%r521, %r519, %r516;
	setp.eq.s32 	%p71, %r145, 4;
	selp.b32 	%r522, %r521, %r520, %p71;
	ld.shared.v4.u32 	{%r523, %r524, %r525, %r526}, [_ZZN3cub18CUB_300001_SM_10006detail4scan16DeviceScanKernelINS2_10policy_hubIiiijN4cuda3std3__44plusIvEEE10Policy1000EPiSC_NS0_13ScanTileStateIiLb1EEES9_NS1_10InputValueIiSC_EEjiLb0EiEEvT0_T1_T2_iT3_T4_T5_E12temp_storage+32];
	add.s32 	%r527, %r521, %r523;
	setp.eq.s32 	%p72, %r145, 5;
	selp.b32 	%r528, %r527, %r522, %p72;
	add.s32 	%r529, %r527, %r524;
	setp.eq.s32 	%p73, %r145, 6;
	selp.b32 	%r530, %r529, %r528, %p73;
	add.s32 	%r531, %r529, %r525;
	setp.eq.s32 	%p74, %r145, 7;
	selp.b32 	%r532, %r531, %r530, %p74;
	add.s32 	%r533, %r531, %r526;
	setp.eq.s32 	%p75, %r145, 8;
	selp.b32 	%r534, %r533, %r532, %p75;
	.pragma "used_bytes_mask 4095";
	ld.shared.v4.u32 	{%r535, %r536, %r537, %r538}, [_ZZN3cub18CUB_300001_SM_10006detail4scan16DeviceScanKernelINS2_10policy_hubIiiijN4cuda3std3__44plusIvEEE10Policy1000EPiSC_NS0_13ScanTileStateIiLb1EEES9_NS1_10InputValueIiSC_EEjiLb0EiEEvT0_T1_T2_iT3_T4_T5_E12temp_storage+48];
	add.s32 	%r539, %r533, %r535;
	setp.eq.s32 	%p76, %r145, 9;
	selp.b32 	%r540, %r539, %r534, %p76;
	add.s32 	%r541, %r539, %r536;
	setp.eq.s32 	%p77, %r145, 10;
	selp.b32 	%r542, %r541, %r540, %p77;
	add.s32 	%r543, %r541, %r537;
	setp.eq.s32 	%p78, %r145, 11;
	selp.b32 	%r544, %r543, %r542, %p78;
	setp.lt.u32 	%p79, %r85, 32;
	selp.b32 	%r545, 0, %r544, %p79;
	setp.eq.s32 	%p80, %r257, 0;
	sub.s32 	%r546, %r484, %r464;
	selp.b32 	%r547, 0, %r546, %p80;
	add.s32 	%r548, %r547, %r985;
	add.s32 	%r1037, %r548, %r545;
	bra.uni 	$L__BB6_97;
$L__BB6_78:
	add.s32 	%r291, %r149, %r148;
	add.s32 	%r292, %r150, %r291;
	add.s32 	%r293, %r151, %r292;
	add.s32 	%r294, %r152, %r293;
	add.s32 	%r295, %r153, %r294;
	add.s32 	%r296, %r154, %r295;
	add.s32 	%r297, %r155, %r296;
	add.s32 	%r298, %r156, %r297;
	add.s32 	%r299, %r157, %r298;
	add.s32 	%r300, %r158, %r299;
	add.s32 	%r301, %r159, %r300;
	add.s32 	%r302, %r160, %r301;
	add.s32 	%r303, %r161, %r302;
	add.s32 	%r304, %r162, %r303;
	add.s32 	%r305, %r163, %r304;
	add.s32 	%r306, %r164, %r305;
	add.s32 	%r307, %r165, %r306;
	add.s32 	%r308, %r166, %r307;
	add.s32 	%r309, %r167, %r308;
	add.s32 	%r310, %r168, %r309;
	add.s32 	%r265, %r169, %r310;
	mov.b32 	%r263, 1;
	mov.b32 	%r288, 0;
	mov.b32 	%r290, -1;
	// begin inline asm
	{  .reg .s32 r0;  .reg .pred p;  shfl.sync.up.b32 r0|p, %r265, %r263, %r288, %r290;  @p add.s32 r0, r0, %r265;  mov.s32 %r261, r0;}
	// end inline asm
	mov.b32 	%r269, 2;
	// begin inline asm
	{  .reg .s32 r0;  .reg .pred p;  shfl.sync.up.b32 r0|p, %r261, %r269, %r288, %r290;  @p add.s32 r0, r0, %r261;  mov.s32 %r267, r0;}
	// end inline asm
	mov.b32 	%r275, 4;
	// begin inline asm
	{  .reg .s32 r0;  .reg .pred p;  shfl.sync.up.b32 r0|p, %r267, %r275, %r288, %r290;  @p add.s32 r0, r0, %r267;  mov.s32 %r273, r0;}
	// end inline asm
	mov.b32 	%r281, 8;
	// begin inline asm
	{  .reg .s32 r0;  .reg .pred p;  shfl.sync.up.b32 r0|p, %r273, %r281, %r288, %r290;  @p add.s32 r0, r0, %r273;  mov.s32 %r279, r0;}
	// end inline asm
	mov.b32 	%r287, 16;
	// begin inline asm
	{  .reg .s32 r0;  .reg .pred p;  shfl.sync.up.b32 r0|p, %r279, %r287, %r288, %r290;  @p add.s32 r0, r0, %r279;  mov.s32 %r285, r0;}
	// end inline asm
	setp.ne.s32 	%p27, %r257, 31;
	@%p27 bra 	$L__BB6_80;
	shl.b32 	%r311, %r145, 2;
	mov.u32 	%r312, _ZZN3cub18CUB_300001_SM_10006detail4scan16DeviceScanKernelINS2_10policy_hubIiiijN4cuda3std3__44plusIvEEE10Policy1000EPiSC_NS0_13ScanTileStateIiLb1EEES9_NS1_10InputValueIiSC_EEjiLb0EiEEvT0_T1_T2_iT3_T4_T5_E12temp_storage;
	add.s32 	%r313, %r312, %r311;
	st.shared.u32 	[%r313+16], %r285;
$L__BB6_80:
	sub.s32 	%r314, %r285, %r265;
	bar.sync 	0;
	ld.shared.v4.u32 	{%r315, %r316, %r317, %r318}, [_ZZN3cub18CUB_300001_SM_10006detail4scan16DeviceScanKernelINS2_10policy_hubIiiijN4cuda3std3__44plusIvEEE10Policy1000EPiSC_NS0_13ScanTileStateIiLb1EEES9_NS1_10InputValueIiSC_EEjiLb0EiEEvT0_T1_T2_iT3_T4_T5_E12temp_storage+16];
	add.s32 	%r319, %r316, %r315;
	setp.eq.s32 	%p28, %r145, 2;
	selp.b32 	%r320, %r319, %r315, %p28;
	add.s32 	%r321, %r319, %r317;
	setp.eq.s32 	%p29, %r145, 3;
	selp.b32 	%r322, %r321, %r320, %p29;
	add.s32 	%r323, %r321, %r318;
	setp.eq.s32 	%p30, %r145, 4;
	selp.b32 	%r324, %r323, %r322, %p30;
	ld.shared.v4.u32 	{%r325, %r326, %r327, %r328}, [_ZZN3cub18CUB_300001_SM_10006detail4scan16DeviceScanKernelINS2_10policy_hubIiiijN4cuda3std3__44plusIvEEE10Policy1000EPiSC_NS0_13ScanTileStateIiLb1EEES9_NS1_10InputValueIiSC_EEjiLb0EiEEvT0_T1_T2_iT3_T4_T5_E12temp_storage+32];
	add.s32 	%r329, %r323, %r325;
	setp.eq.s32 	%p31, %r145, 5;
	selp.b32 	%r330, %r329, %r324, %p31;
	add.s32 	%r331, %r329, %r326;
	setp.eq.s32 	%p32, %r145, 6;
	selp.b32 	%r332, %r331, %r330, %p32;
	add.s32 	%r333, %r331, %r327;
	setp.eq.s32 	%p33, %r145, 7;
	selp.b32 	%r334, %r333, %r332, %p33;
	add.s32 	%r335, %r333, %r328;
	setp.eq.s32 	%p34, %r145, 8;
	selp.b32 	%r336, %r335, %r334, %p34;
	ld.shared.v4.u32 	{%r337, %r338, %r339, %r340}, [_ZZN3cub18CUB_300001_SM_10006detail4scan16DeviceScanKernelINS2_10policy_hubIiiijN4cuda3std3__44plusIvEEE10Policy1000EPiSC_NS0_13ScanTileStateIiLb1EEES9_NS1_10InputValueIiSC_EEjiLb0EiEEvT0_T1_T2_iT3_T4_T5_E12temp_storage+48];
	add.s32 	%r341, %r335, %r337;
	setp.eq.s32 	%p35, %r145, 9;
	selp.b32 	%r342, %r341, %r336, %p35;
	add.s32 	%r343, %r341, %r338;
	setp.eq.s32 	%p36, %r145, 10;
	selp.b32 	%r344, %r343, %r342, %p36;
	add.s32 	%r345, %r343, %r339;
	setp.eq.s32 	%p37, %r145, 11;
	selp.b32 	%r346, %r345, %r344, %p37;
	add.s32 	%r175, %r345, %r340;
	setp.gt.u32 	%p38, %r85, 31;
	setp.lt.u32 	%p39, %r85, 32;
	setp.eq.s32 	%p40, %r257, 0;
	selp.b32 	%r347, 0, %r314, %p40;
	add.s32 	%r1036, %r346, %r347;
	selp.b32 	%r177, %r314, %r1036, %p39;
	@%p38 bra 	$L__BB6_96;
	setp.ne.s32 	%p41, %r85, 0;
	mul.wide.s32 	%rd20, %r986, 8;
	add.s64 	%rd10, %rd14, %rd20;
	@%p41 bra 	$L__BB6_83;
	st.shared.u32 	[_ZZN3cub18CUB_300001_SM_10006detail4scan16DeviceScanKernelINS2_10policy_hubIiiijN4cuda3std3__44plusIvEEE10Policy1000EPiSC_NS0_13ScanTileStateIiLb1EEES9_NS1_10InputValueIiSC_EEjiLb0EiEEvT0_T1_T2_iT3_T4_T5_E12temp_storage+12], %r175;
	add.s64 	%rd21, %rd10, 256;
	mov.b32 	%r348, 100;
	// begin inline asm
	st.relaxed.gpu.v2.u32 [%rd21], {%r348, %r175};
	// end inline asm
$L__BB6_83:
	not.b32 	%r354, %r85;
	add.s32 	%r1031, %r986, %r354;
	mov.b32 	%r350, 830;
	// begin inline asm
	nanosleep.u32 %r350;
	// end inline asm
	mul.wide.s32 	%rd23, %r1031, 8;
	add.s64 	%rd24, %rd14, %rd23;
	add.s64 	%rd22, %rd24, 256;
	// begin inline asm
	ld.relaxed.gpu.v2.u32 {%r1033, %r1025}, [%rd22];
	// end inline asm
	mov.b32 	%r1026, 952;
$L__BB6_84:
	setp.eq.s32 	%p42, %r1033, 99;
	mov.b32 	%r355, -1;
	vote.sync.any.pred 	%p43, %p42, %r355;
	not.pred 	%p44, %p43;
	@%p44 bra 	$L__BB6_86;
	mul.lo.s32 	%r458, %r986, 16807;
	and.b32  	%r986, %r458, 2147483647;
	add.s32 	%r459, %r1026, 1;
	rem.u32 	%r455, %r986, %r459;
	// begin inline asm
	nanosleep.u32 %r455;
	// end inline asm
	shr.u32 	%r1026, %r1026, 1;
	// begin inline asm
	ld.relaxed.gpu.v2.u32 {%r1033, %r1025}, [%rd22];
	// end inline asm
	bra.uni 	$L__BB6_84;
$L__BB6_86:
	setp.eq.s32 	%p45, %r1033, 101;
	mov.b32 	%r382, -1;
	vote.sync.ballot.b32 	%r384, %p45, %r382;
	// begin inline asm
	mov.u32 %r357, %lanemask_ge;
	// end inline asm
	and.b32  	%r385, %r384, %r357;
	or.b32  	%r386, %r385, -2147483648;
	add.s32 	%r387, %r386, -1;
	not.b32 	%r388, %r386;
	and.b32  	%r389, %r388, %r387;
	popc.b32 	%r361, %r389;
	mov.b32 	%r360, 1;
	// begin inline asm
	shfl.sync.down.b32 %r358, %r1025, %r360, %r361, %r382;
	// end inline asm
	setp.lt.s32 	%p47, %r257, %r361;
	selp.b32 	%r390, %r358, 0, %p47;
	add.s32 	%r364, %r390, %r1025;
	mov.b32 	%r365, 2;
	// begin inline asm
	shfl.sync.down.b32 %r363, %r364, %r365, %r361, %r382;
	// end inline asm
	add.s32 	%r391, %r257, 2;
	setp.gt.s32 	%p48, %r391, %r361;
	selp.b32 	%r392, 0, %r363, %p48;
	add.s32 	%r369, %r364, %r392;
	mov.b32 	%r370, 4;
	// begin inline asm
	shfl.sync.down.b32 %r368, %r369, %r370, %r361, %r382;
	// end inline asm
	add.s32 	%r393, %r257, 4;
	setp.gt.s32 	%p49, %r393, %r361;
	selp.b32 	%r394, 0, %r368, %p49;
	add.s32 	%r374, %r369, %r394;
	mov.b32 	%r375, 8;
	// begin inline asm
	shfl.sync.down.b32 %r373, %r374, %r375, %r361, %r382;
	// end inline asm
	add.s32 	%r395, %r257, 8;
	setp.gt.s32 	%p50, %r395, %r361;
	selp.b32 	%r396, 0, %r373, %p50;
	add.s32 	%r379, %r374, %r396;
	mov.b32 	%r380, 16;
	// begin inline asm
	shfl.sync.down.b32 %r378, %r379, %r380, %r361, %r382;
	// end inline asm
	add.s32 	%r397, %r257, 16;
	setp.gt.s32 	%p51, %r397, %r361;
	selp.b32 	%r398, 0, %r378, %p51;
	add.s32 	%r1029, %r379, %r398;
	add.s64 	%rd11, %rd14, 256;
	mov.b32 	%r1027, 952;
$L__BB6_87:
	setp.ne.s32 	%p52, %r1033, 101;
	mov.b32 	%r399, -1;
	vote.sync.all.pred 	%p53, %p52, %r399;
	not.pred 	%p54, %p53;
	@%p54 bra 	$L__BB6_92;
	shr.u32 	%r1027, %r1027, 1;
	mul.wide.s32 	%rd27, %r1031, 8;
	add.s64 	%rd28, %rd11, %rd27;
	add.s64 	%rd26, %rd28, -256;
	// begin inline asm
	ld.relaxed.gpu.v2.u32 {%r1033, %r1034}, [%rd26];
	// end inline asm
	mov.u32 	%r1035, %r1027;
$L__BB6_89:
	setp.eq.s32 	%p58, %r1033, 99;
	mov.b32 	%r407, -1;
	vote.sync.any.pred 	%p59, %p58, %r407;
	not.pred 	%p60, %p59;
	@%p60 bra 	$L__BB6_91;
	mul.lo.s32 	%r453, %r986, 16807;
	and.b32  	%r986, %r453, 2147483647;
	add.s32 	%r454, %r1035, 1;
	rem.u32 	%r450, %r986, %r454;
	// begin inline asm
	nanosleep.u32 %r450;
	// end inline asm
	shr.u32 	%r1035, %r1035, 1;
	// begin inline asm
	ld.relaxed.gpu.v2.u32 {%r1033, %r1034}, [%rd26];
	// end inline asm
	bra.uni 	$L__BB6_89;
$L__BB6_91:
	setp.eq.s32 	%p61, %r1033, 101;
	mov.b32 	%r433, -1;
	vote.sync.ballot.b32 	%r434, %p61, %r433;
	and.b32  	%r435, %r434, %r357;
	or.b32  	%r436, %r435, -2147483648;
	add.s32 	%r437, %r436, -1;
	not.b32 	%r438, %r436;
	and.b32  	%r439, %r438, %r437;
	popc.b32 	%r412, %r439;
	mov.b32 	%r411, 1;
	// begin inline asm
	shfl.sync.down.b32 %r409, %r1034, %r411, %r412, %r433;
	// end inline asm
	setp.lt.s32 	%p63, %r257, %r412;
	selp.b32 	%r440, %r409, 0, %p63;
	add.s32 	%r415, %r440, %r1034;
	mov.b32 	%r416, 2;
	// begin inline asm
	shfl.sync.down.b32 %r414, %r415, %r416, %r412, %r433;
	// end inline asm
	add.s32 	%r441, %r257, 2;
	setp.gt.s32 	%p64, %r441, %r412;
	selp.b32 	%r442, 0, %r414, %p64;
	add.s32 	%r420, %r415, %r442;
	mov.b32 	%r421, 4;
	// begin inline asm
	shfl.sync.down.b32 %r419, %r420, %r421, %r412, %r433;
	// end inline asm
	add.s32 	%r443, %r257, 4;
	setp.gt.s32 	%p65, %r443, %r412;
	selp.b32 	%r444, 0, %r419, %p65;
	add.s32 	%r425, %r420, %r444;
	mov.b32 	%r426, 8;
	// begin inline asm
	shfl.sync.down.b32 %r424, %r425, %r426, %r412, %r433;
	// end inline asm
	add.s32 	%r445, %r257, 8;
	setp.gt.s32 	%p66, %r445, %r412;
	selp.b32 	%r446, 0, %r424, %p66;
	add.s32 	%r430, %r425, %r446;
	mov.b32 	%r431, 16;
	// begin inline asm
	shfl.sync.down.b32 %r429, %r430, %r431, %r412, %r433;
	// end inline asm
	add.s32 	%r447, %r257, 16;
	setp.gt.s32 	%p67, %r447, %r412;
	selp.b32 	%r448, 0, %r429, %p67;
	add.s32 	%r449, %r448, %r1029;
	add.s32 	%r1029, %r449, %r430;
	add.s32 	%r1031, %r1031, -32;
	bra.uni 	$L__BB6_87;
$L__BB6_92:
	@%p41 bra 	$L__BB6_94;
	add.s32 	%r402, %r1029, %r175;
	add.s64 	%rd25, %rd10, 256;
	mov.b32 	%r401, 101;
	// begin inline asm
	st.relaxed.gpu.v2.u32 [%rd25], {%r401, %r402};
	// end inline asm
	st.shared.u32 	[_ZZN3cub18CUB_300001_SM_10006detail4scan16DeviceScanKernelINS2_10policy_hubIiiijN4cuda3std3__44plusIvEEE10Policy1000EPiSC_NS0_13ScanTileStateIiLb1EEES9_NS1_10InputValueIiSC_EEjiLb0EiEEvT0_T1_T2_iT3_T4_T5_E12temp_storage+4], %r1029;
	st.shared.u32 	[_ZZN3cub18CUB_300001_SM_10006detail4scan16DeviceScanKernelINS2_10policy_hubIiiijN4cuda3std3__44plusIvEEE10Policy1000EPiSC_NS0_13ScanTileStateIiLb1EEES9_NS1_10InputValueIiSC_EEjiLb0EiEEvT0_T1_T2_iT3_T4_T5_E12temp_storage+8], %r402;
$L__BB6_94:
	setp.ne.s32 	%p56, %r257, 0;
	mov.u32 	%r1036, %r177;
	@%p56 bra 	$L__BB6_96;
	st.shared.u32 	[_ZZN3cub18CUB_300001_SM_10006detail4scan16DeviceScanKernelINS2_10policy_hubIiiijN4cuda3std3__44plusIvEEE10Policy1000EPiSC_NS0_13ScanTileStateIiLb1EEES9_NS1_10InputValueIiSC_EEjiLb0EiEEvT0_T1_T2_iT3_T4_T5_E12temp_storage+76], %r1029;
	mov.u32 	%r1036, %r1029;
$L__BB6_96:
	bar.sync 	0;
	setp.eq.s32 	%p57, %r85, 0;
	ld.shared.u32 	%r403, [_ZZN3cub18CUB_300001_SM_10006detail4scan16DeviceScanKernelINS2_10policy_hubIiiijN4cuda3std3__44plusIvEEE10Policy1000EPiSC_NS0_13ScanTileStateIiLb1EEES9_NS1_10InputValueIiSC_EEjiLb0EiEEvT0_T1_T2_iT3_T4_T5_E12temp_storage+76];
	selp.b32 	%r404, 0, %r403, %p57;
	add.s32 	%r1037, %r404, %r1036;
$L__BB6_97:
	add.s32 	%r549, %r1037, %r148;
	add.s32 	%r550, %r149, %r549;
	add.s32 	%r551, %r150, %r550;
	add.s32 	%r552, %r151, %r551;
	add.s32 	%r553, %r152, %r552;
	add.s32 	%r554, %r153, %r553;
	add.s32 	%r555, %r154, %r554;
	add.s32 	%r556, %r155, %r555;
	add.s32 	%r557, %r156, %r556;
	add.s32 	%r558, %r157, %r557;
	add.s32 	%r559, %r158, %r558;
	add.s32 	%r560, %r159, %r559;
	add.s32 	%r561, %r160, %r560;
	add.s32 	%r562, %r161, %r561;
	add.s32 	%r563, %r162, %r562;
	add.s32 	%r564, %r163, %r563;
	add.s32 	%r565, %r164, %r564;
	add.s32 	%r566, %r165, %r565;
	add.s32 	%r567, %r166, %r566;
	add.s32 	%r568, %r167, %r567;
	add.s32 	%r569, %r168, %r568;
	bar.sync 	0;
	st.shared.v2.u32 	[%r147], {%r1037, %r549};
	st.shared.v2.u32 	[%r147+8], {%r550, %r551};
	st.shared.v2.u32 	[%r147+16], {%r552, %r553};
	st.shared.v2.u32 	[%r147+24], {%r554, %r555};
	st.shared.v2.u32 	[%r147+32], {%r556, %r557};
	st.shared.v2.u32 	[%r147+40], {%r558, %r559};
	st.shared.v2.u32 	[%r147+48], {%r560, %r561};
	st.shared.v2.u32 	[%r147+56], {%r562, %r563};
	st.shared.v2.u32 	[%r147+64], {%r564, %r565};
	st.shared.v2.u32 	[%r147+72], {%r566, %r567};
	st.shared.v2.u32 	[%r147+80], {%r568, %r569};
	bar.warp.sync 	-1;
	ld.shared.u32 	%r216, [%r146];
	ld.shared.u32 	%r217, [%r146+128];
	ld.shared.u32 	%r218, [%r146+256];
	ld.shared.u32 	%r219, [%r146+384];
	ld.shared.u32 	%r220, [%r146+512];
	ld.shared.u32 	%r221, [%r146+640];
	ld.shared.u32 	%r222, [%r146+768];
	ld.shared.u32 	%r223, [%r146+896];
	ld.shared.u32 	%r224, [%r146+1024];
	ld.shared.u32 	%r225, [%r146+1152];
	ld.shared.u32 	%r226, [%r146+1280];
	ld.shared.u32 	%r227, [%r146+1408];
	ld.shared.u32 	%r228, [%r146+1536];
	ld.shared.u32 	%r229, [%r146+1664];
	ld.shared.u32 	%r230, [%r146+1792];
	ld.shared.u32 	%r231, [%r146+1920];
	ld.shared.u32 	%r232, [%r146+2048];
	ld.shared.u32 	%r233, [%r146+2176];
	ld.shared.u32 	%r234, [%r146+2304];
	ld.shared.u32 	%r235, [%r146+2432];
	ld.shared.u32 	%r236, [%r146+2560];
	ld.shared.u32 	%r237, [%r146+2688];
	setp.ne.s32 	%p81, %r85, 0;
	@%p81 bra 	$L__BB6_99;
	st.volatile.shared.u32 	[_ZZN3cub18CUB_300001_SM_10006detail4scan16DeviceScanKernelINS2_10policy_hubIiiijN4cuda3std3__44plusIvEEE10Policy1000EPiSC_NS0_13ScanTileStateIiLb1EEES9_NS1_10InputValueIiSC_EEjiLb0EiEEvT0_T1_T2_iT3_T4_T5_E12temp_storage+33792], %r6;
$L__BB6_99:
	ld.param.u32 	%r984, [_ZN3cub18CUB_300001_SM_10006detail4scan16DeviceScanKernelINS2_10policy_hubIiiijN4cuda3std3__44plusIvEEE10Policy1000EPiSC_NS0_13ScanTileStateIiLb1EEES9_NS1_10InputValueIiSC_EEjiLb0EiEEvT0_T1_T2_iT3_T4_T5__param_3];
	ld.param.u64 	%rd59, [_ZN3cub18CUB_300001_SM_10006detail4scan16DeviceScanKernelINS2_10policy_hubIiiijN4cuda3std3__44plusIvEEE10Policy1000EPiSC_NS0_13ScanTileStateIiLb1EEES9_NS1_10InputValueIiSC_EEjiLb0EiEEvT0_T1_T2_iT3_T4_T5__param_1];
	bar.sync 	0;
	ld.volatile.shared.u32 	%r238, [_ZZN3cub18CUB_300001_SM_10006detail4scan16DeviceScanKernelINS2_10policy_hubIiiijN4cuda3std3__44plusIvEEE10Policy1000EPiSC_NS0_13ScanTileStateIiLb1EEES9_NS1_10InputValueIiSC_EEjiLb0EiEEvT0_T1_T2_iT3_T4_T5_E12temp_storage+33792];
	setp.ge.s32 	%p82, %r87, %r238;
	cvt.u64.u32 	%rd35, %r87;
	mov.u32 	%r570, %ctaid.x;
	add.s32 	%r571, %r984, %r570;
	mul.lo.s32 	%r572, %r571, 8448;
	cvt.u64.u32 	%rd36, %r572;
	add.s64 	%rd37, %rd35, %rd36;
	cvta.to.global.u64 	%rd38, %rd59;
	shl.b64 	%rd39, %rd37, 2;
	add.s64 	%rd12, %rd38, %rd39;
	@%p82 bra 	$L__BB6_101;
	st.global.u32 	[%rd12], %r216;
$L__BB6_101:
	setp.ge.s32 	%p83, %r90, %r238;
	@%p83 bra 	$L__BB6_103;
	st.global.u32 	[%rd12+128], %r217;
$L__BB6_103:
	setp.ge.s32 	%p84, %r93, %r238;
	@%p84 bra 	$L__BB6_105;
	st.global.u32 	[%rd12+256], %r218;
$L__BB6_105:
	setp.ge.s32 	%p85, %r96, %r238;
	@%p85 bra 	$L__BB6_107;
	st.global.u32 	[%rd12+384], %r219;
$L__BB6_107:
	mov.u32 	%r573, %tid.x;
	and.b32  	%r574, %r573, 992;
	mul.lo.s32 	%r575, %r574, 22;
	and.b32  	%r576, %r573, 31;
	or.b32  	%r577, %r575, %r576;
	add.s32 	%r578, %r577, 128;
	setp.ge.s32 	%p86, %r578, %r238;
	@%p86 bra 	$L__BB6_109;
	st.global.u32 	[%rd12+512], %r220;
$L__BB6_109:
	add.s32 	%r584, %r577, 160;
	setp.ge.s32 	%p87, %r584, %r238;
	@%p87 bra 	$L__BB6_111;
	st.global.u32 	[%rd12+640], %r221;
$L__BB6_111:
	setp.ge.s32 	%p88, %r103, %r238;
	@%p88 bra 	$L__BB6_113;
	st.global.u32 	[%rd12+768], %r222;
$L__BB6_113:
	add.s32 	%r590, %r577, 224;
	setp.ge.s32 	%p89, %r590, %r238;
	@%p89 bra 	$L__BB6_115;
	st.global.u32 	[%rd12+896], %r223;
$L__BB6_115:
	setp.ge.s32 	%p90, %r108, %r238;
	@%p90 bra 	$L__BB6_117;
	st.global.u32 	[%rd12+1024], %r224;
$L__BB6_117:
	add.s32 	%r596, %r577, 288;
	setp.ge.s32 	%p91, %r596, %r238;
	@%p91 bra 	$L__BB6_119;
	st.global.u32 	[%rd12+1152], %r225;
$L__BB6_119:
	setp.ge.s32 	%p92, %r113, %r238;
	@%p92 bra 	$L__BB6_121;
	st.global.u32 	[%rd12+1280], %r226;
$L__BB6_121:
	setp.ge.s32 	%p93, %r116, %r238;
	@%p93 bra 	$L__BB6_123;
	st.global.u32 	[%rd12+1408], %r227;
$L__BB6_123:
	setp.ge.s32 	%p94, %r119, %r238;
	@%p94 bra 	$L__BB6_125;
	st.global.u32 	[%rd12+1536], %r228;
$L__BB6_125:
	setp.ge.s32 	%p95, %r122, %r238;
	@%p95 bra 	$L__BB6_127;
	st.global.u32 	[%rd12+1664], %r229;
$L__BB6_127:
	add.s32 	%r602, %r577, 448;
	setp.ge.s32 	%p96, %r602, %r238;
	@%p96 bra 	$L__BB6_129;
	st.global.u32 	[%rd12+1792], %r230;
$L__BB6_129:
	setp.ge.s32 	%p97, %r127, %r238;
	@%p97 bra 	$L__BB6_131;
	st.global.u32 	[%rd12+1920], %r231;
$L__BB6_131:
	add.s32 	%r608, %r577, 512;
	setp.ge.s32 	%p98, %r608, %r238;
	@%p98 bra 	$L__BB6_133;
	st.global.u32 	[%rd12+2048], %r232;
$L__BB6_133:
	add.s32 	%r614, %r577, 544;
	setp.ge.s32 	%p99, %r614, %r238;
	@%p99 bra 	$L__BB6_135;
	st.global.u32 	[%rd12+2176], %r233;
$L__BB6_135:
	setp.ge.s32 	%p100, %r134, %r238;
	@%p100 bra 	$L__BB6_137;
	st.global.u32 	[%rd12+2304], %r234;
$L__BB6_137:
	add.s32 	%r620, %r577, 608;
	setp.ge.s32 	%p101, %r620, %r238;
	@%p101 bra 	$L__BB6_139;
	st.global.u32 	[%rd12+2432], %r235;
$L__BB6_139:
	add.s32 	%r626, %r577, 640;
	setp.ge.s32 	%p102, %r626, %r238;
	@%p102 bra 	$L__BB6_141;
	st.global.u32 	[%rd12+2560], %r236;
$L__BB6_141:
	setp.ge.s32 	%p103, %r141, %r238;
	@%p103 bra 	$L__BB6_143;
	st.global.u32 	[%rd12+2688], %r237;
$L__BB6_143:
	ret;

}
	// .globl	_ZN3cub18CUB_300001_SM_10006detail6reduce28DeviceReduceSingleTileKernelINS2_10policy_hubIijN4cuda3__47maximumIvEEE10Policy1000EPiSB_jS8_iiNS5_3std3__410__identityEEEvT0_T1_T2_T3_T4_T6_
.visible .entry _ZN3cub18CUB_300001_SM_10006detail6reduce28DeviceReduceSingleTileKernelINS2_10policy_hubIijN4cuda3__47maximumIvEEE10Policy1000EPiSB_jS8_iiNS5_3std3__410__identityEEEvT0_T1_T2_T3_T4_T6_(
	.param .u64 .ptr .align 1 _ZN3cub18CUB_300001_SM_10006detail6reduce28DeviceReduceSingleTileKernelINS2_10policy_hubIijN4cuda3__47maximumIvEEE10Policy1000EPiSB_jS8_iiNS5_3std3__410__identityEEEvT0_T1_T2_T3_T4_T6__param_0,
	.param .u64 .ptr .align 1 _ZN3cub18CUB_300001_SM_10006detail6reduce28DeviceReduceSingleTileKernelINS2_10policy_hubIijN4cuda3__47maximumIvEEE10Policy1000EPiSB_jS8_iiNS5_3std3__410__identityEEEvT0_T1_T2_T3_T4_T6__param_1,
	.param .u32 _ZN3cub18CUB_300001_SM_10006detail6reduce28DeviceReduceSingleTileKernelINS2_10policy_hubIijN4cuda3__47maximumIvEEE10Policy1000EPiSB_jS8_iiNS5_3std3__410__identityEEEvT0_T1_T2_T3_T4_T6__param_2,
	.param .align 1 .b8 _ZN3cub18CUB_300001_SM_10006detail6reduce28DeviceReduceSingleTileKernelINS2_10policy_hubIijN4cuda3__47maximumIvEEE10Policy1000EPiSB_jS8_iiNS5_3std3__410__identityEEEvT0_T1_T2_T3_T4_T6__param_3[1],
	.param .u32 _ZN3cub18CUB_300001_SM_10006detail6reduce28DeviceReduceSingleTileKernelINS2_10policy_hubIijN4cuda3__47maximumIvEEE10Policy1000EPiSB_jS8_iiNS5_3std3__410__identityEEEvT0_T1_T2_T3_T4_T6__param_4,
	.param .align 1 .b8 _ZN3cub18CUB_300001_SM_10006detail6reduce28DeviceReduceSingleTileKernelINS2_10policy_hubIijN4cuda3__47maximumIvEEE10Policy1000EPiSB_jS8_iiNS5_3std3__410__identityEEEvT0_T1_T2_T3_T4_T6__param_5[1]
)
.maxntid 256
.minnctapersm 1
{
	.reg .pred 	%p<77>;
	.reg .b32 	%r<583>;
	.reg .b64 	%rd<122>;
	// demoted variable
	.shared .align 4 .b8 _ZZN3cub18CUB_300001_SM_10006detail6reduce28DeviceReduceSingleTileKernelINS2_10policy_hubIijN4cuda3__47maximumIvEEE10Policy1000EPiSB_jS8_iiNS5_3std3__410__identityEEEvT0_T1_T2_T3_T4_T6_E12temp_storage[44];
	ld.param.u64 	%rd15, [_ZN3cub18CUB_300001_SM_10006detail6reduce28DeviceReduceSingleTileKernelINS2_10policy_hubIijN4cuda3__47maximumIvEEE10Policy1000EPiSB_jS8_iiNS5_3std3__410__identityEEEvT0_T1_T2_T3_T4_T6__param_0];
	ld.param.u64 	%rd16, [_ZN3cub18CUB_300001_SM_10006detail6reduce28DeviceReduceSingleTileKernelINS2_10policy_hubIijN4cuda3__47maximumIvEEE10Policy1000EPiSB_jS8_iiNS5_3std3__410__identityEEEvT0_T1_T2_T3_T4_T6__param_1];
	ld.param.u32 	%r123, [_ZN3cub18CUB_300001_SM_10006detail6reduce28DeviceReduceSingleTileKernelINS2_10policy_hubIijN4cuda3__47maximumIvEEE10Policy1000EPiSB_jS8_iiNS5_3std3__410__identityEEEvT0_T1_T2_T3_T4_T6__param_2];
	ld.param.u32 	%r124, [_ZN3cub18CUB_300001_SM_10006detail6reduce28DeviceReduceSingleTileKernelINS2_10policy_hubIijN4cuda3__47maximumIvEEE10Policy1000EPiSB_jS8_iiNS5_3std3__410__identityEEEvT0_T1_T2_T3_T4_T6__param_4];
	cvta.to.global.u64 	%rd1, %rd16;
	setp.ne.s32 	%p1, %r123, 0;
	@%p1 bra 	$L__BB7_3;
	mov.u32 	%r529, %tid.x;
	setp.ne.s32 	%p76, %r529, 0;
	@%p76 bra 	$L__BB7_76;
	st.global.u32 	[%rd1], %r124;
	bra.uni 	$L__BB7_76;
$L__BB7_3:
	and.b64  	%rd17, %rd15, 15;
	setp.ne.s64 	%p2, %rd17, 0;
	@%p2 bra 	$L__BB7_39;
	setp.gt.u32 	%p39, %r123, 4095;
	@%p39 bra 	$L__BB7_23;
	mov.u32 	%r1, %tid.x;
	setp.ge.u32 	%p51, %r1, %r123;
	mov.b32 	%r540, 0;
	mov.u32 	%r535, %r1;
	@%p51 bra 	$L__BB7_7;
	mul.wide.u32 	%rd110, %r1, 4;
	add.s64 	%rd109, %rd15, %rd110;
	// begin inline asm
	ld.global.nc.u32 %r540, [%rd109];
	// end inline asm
	add.s32 	%r535, %r1, 256;
$L__BB7_7:
	setp.ge.u32 	%p52, %r535, %r123;
	@%p52 bra 	$L__BB7_14;
	not.b32 	%r432, %r535;
	add.s32 	%r6, %r123, %r432;
	and.b32  	%r433, %r6, 768;
	setp.eq.s32 	%p53, %r433, 768;
	@%p53 bra 	$L__BB7_11;
	mul.wide.u32 	%rd111, %r535, 4;
	add.s64 	%rd118, %rd15, %rd111;
	shr.u32 	%r434, %r6, 8;
	add.s32 	%r435, %r434, 1;
	and.b32  	%r436, %r435, 3;
	neg.s32 	%r532, %r436;
$L__BB7_10:
	.pragma "nounroll";
	// begin inline asm
	ld.global.nc.u32 %r437, [%rd118];
	// end inline asm
	max.s32 	%r540, %r540, %r437;
	add.s32 	%r535, %r535, 256;
	add.s64 	%rd118, %rd118, 1024;
	add.s32 	%r532, %r532, 1;
	setp.ne.s32 	%p54, %r532, 0;
	@%p54 bra 	$L__BB7_10;
$L__BB7_11:
	setp.lt.u32 	%p55, %r6, 768;
	@%p55 bra 	$L__BB7_14;
	mul.wide.u32 	%rd113, %r535, 4;
	add.s64 	%rd119, %rd15, %rd113;
$L__BB7_13:
	// begin inline asm
	ld.global.nc.u32 %r438, [%rd119];
	// end inline asm
	max.s32 	%r442, %r540, %r438;
	add.s64 	%rd115, %rd119, 1024;
	// begin inline asm
	ld.global.nc.u32 %r439, [%rd115];
	// end inline asm
	max.s32 	%r443, %r442, %r439;
	add.s64 	%rd116, %rd119, 2048;
	// begin inline asm
	ld.global.nc.u32 %r440, [%rd116];
	// end inline asm
	max.s32 	%r444, %r443, %r440;
	add.s64 	%rd117, %rd119, 3072;
	// begin inline asm
	ld.global.nc.u32 %r441, [%rd117];
	// end inline asm
	max.s32 	%r540, %r444, %r441;
	add.s32 	%r535, %r535, 1024;
	add.s64 	%rd119, %rd119, 4096;
	setp.lt.s32 	%p56, %r535, %r123;
	@%p56 bra 	$L__BB7_13;
$L__BB7_14:
	setp.lt.u32 	%p57, %r123, 256;
	@%p57 bra 	$L__BB7_19;
	// begin inline asm
	mov.u32 %r508, %laneid;
	// end inline asm
	mov.b32 	%r509, -1;
	redux.sync.max.s32 %r582, %r540, %r509;
	setp.ne.s32 	%p73, %r508, 0;
	@%p73 bra 	$L__BB7_17;
	shr.u32 	%r510, %r1, 3;
	and.b32  	%r511, %r510, 124;
	mov.u32 	%r512, _ZZN3cub18CUB_300001_SM_10006detail6reduce28DeviceReduceSingleTileKernelINS2_10policy_hubIijN4cuda3__47maximumIvEEE10Policy1000EPiSB_jS8_iiNS5_3std3__410__identityEEEvT0_T1_T2_T3_T4_T6_E12temp_storage;
	add.s32 	%r513, %r512, %r511;
	st.shared.u32 	[%r513+8], %r582;
$L__BB7_17:
	bar.sync 	0;
	setp.ne.s32 	%p74, %r1, 0;
	@%p74 bra 	$L__BB7_74;
	ld.shared.u32 	%r514, [_ZZN3cub18CUB_300001_SM_10006detail6reduce28DeviceReduceSingleTileKernelINS2_10policy_hubIijN4cuda3__47maximumIvEEE10Policy1000EPiSB_jS8_iiNS5_3std3__410__identityEEEvT0_T1_T2_T3_T4_T6_E12temp_storage+12];
	max.s32 	%r515, %r582, %r514;
	ld.shared.u32 	%r516, [_ZZN3cub18CUB_300001_SM_10006detail6reduce28DeviceReduceSingleTileKernelINS2_10policy_hubIijN4cuda3__47maximumIvEEE10Policy1000EPiSB_jS8_iiNS5_3std3__410__identityEEEvT0_T1_T2_T3_T4_T6_E12temp_storage+16];
	max.s32 	%r517, %r515, %r516;
	ld.shared.u32 	%r518, [_ZZN3cub18CUB_300001_SM_10006detail6reduce28DeviceReduceSingleTileKernelINS2_10policy_hubIijN4cuda3__47maximumIvEEE10Policy1000EPiSB_jS8_iiNS5_3std3__410__identityEEEvT0_T1_T2_T3_T4_T6_E12temp_storage+20];
	max.s32 	%r519, %r517, %r518;
	ld.shared.u32 	%r520, [_ZZN3cub18CUB_300001_SM_10006detail6reduce28DeviceReduceSingleTileKernelINS2_10policy_hubIijN4cuda3__47maximumIvEEE10Policy1000EPiSB_jS8_iiNS5_3std3__410__identityEEEvT0_T1_T2_T3_T4_T6_E12temp_storage+24];
	max.s32 	%r521, %r519, %r520;
	ld.shared.u32 	%r522, [_ZZN3cub18CUB_300001_SM_10006detail6reduce28DeviceReduceSingleTileKernelINS2_10policy_hubIijN4cuda3__47maximumIvEEE10Policy1000EPiSB_jS8_iiNS5_3std3__410__identityEEEvT0_T1_T2_T3_T4_T6_E12temp_storage+28];
	max.s32 	%r523, %r521, %r522;
	ld.shared.u32 	%r524, [_ZZN3cub18CUB_300001_SM_10006detail6reduce28DeviceReduceSingleTileKernelINS2_10policy_hubIijN4cuda3__47maximumIvEEE10Policy1000EPiSB_jS8_iiNS5_3std3__410__identityEEEvT0_T1_T2_T3_T4_T6_E12temp_storage+32];
	max.s32 	%r525, %r523, %r524;
	ld.shared.u32 	%r526, [_ZZN3cub18CUB_300001_SM_10006detail6reduce28DeviceReduceSingleTileKernelINS2_10policy_hubIijN4cuda3__47maximumIvEEE10Policy1000EPiSB_jS8_iiNS5_3std3__410__identityEEEvT0_T1_T2_T3_T4_T6_E12temp_storage+36];
	max.s32 	%r582, %r525, %r526;
	bra.uni 	$L__BB7_74;
$L__BB7_19:
	// begin inline asm
	mov.u32 %r445, %laneid;
	// end inline asm
	and.b32  	%r471, %r1, 992;
	add.s32 	%r472, %r471, 32;
	setp.gt.u32 	%p58, %r472, %r123;
	not.b32 	%r473, %r471;
	add.s32 	%r474, %r123, %r473;
	selp.b32 	%r469, %r474, 31, %p58;
	mov.b32 	%r448, 1;
	mov.b32 	%r470, -1;
	// begin inline asm
	shfl.sync.down.b32 %r446, %r540, %r448, %r469, %r470;
	// end inline asm
	setp.lt.s32 	%p59, %r445, %r469;
	max.s32 	%r475, %r540, %r446;
	selp.b32 	%r452, %r475, %r540, %p59;
	mov.b32 	%r453, 2;
	// begin inline asm
	shfl.sync.down.b32 %r451, %r452, %r453, %r469, %r470;
	// end inline asm
	add.s32 	%r476, %r445, 2;
	setp.gt.s32 	%p60, %r476, %r469;
	max.s32 	%r477, %r452, %r451;
	selp.b32 	%r457, %r452, %r477, %p60;
	mov.b32 	%r458, 4;
	// begin inline asm
	shfl.sync.down.b32 %r456, %r457, %r458, %r469, %r470;
	// end inline asm
	add.s32 	%r478, %r445, 4;
	setp.gt.s32 	%p61, %r478, %r469;
	max.s32 	%r479, %r457, %r456;
	selp.b32 	%r462, %r457, %r479, %p61;
	mov.b32 	%r463, 8;
	// begin inline asm
	shfl.sync.down.b32 %r461, %r462, %r463, %r469, %r470;
	// end inline asm
	add.s32 	%r480, %r445, 8;
	setp.gt.s32 	%p62, %r480, %r469;
	max.s32 	%r481, %r462, %r461;
	selp.b32 	%r467, %r462, %r481, %p62;
	mov.b32 	%r468, 16;
	// begin inline asm
	shfl.sync.down.b32 %r466, %r467, %r468, %r469, %r470;
	// end inline asm
	add.s32 	%r482, %r445, 16;
	setp.gt.s32 	%p63, %r482, %r469;
	max.s32 	%r483, %r467, %r466;
	selp.b32 	%r582, %r467, %r483, %p63;
	setp.ne.s32 	%p64, %r445, 0;
	@%p64 bra 	$L__BB7_21;
	shr.u32 	%r484, %r1, 3;
	and.b32  	%r485, %r484, 124;
	mov.u32 	%r486, _ZZN3cub18CUB_300001_SM_10006detail6reduce28DeviceReduceSingleTileKernelINS2_10policy_hubIijN4cuda3__47maximumIvEEE10Policy1000EPiSB_jS8_iiNS5_3std3__410__identityEEEvT0_T1_T2_T3_T4_T6_E12temp_storage;
	add.s32 	%r487, %r486, %r485;
	st.shared.u32 	[%r487+8], %r582;
$L__BB7_21:
	bar.sync 	0;
	setp.ne.s32 	%p65, %r1, 0;
	@%p65 bra 	$L__BB7_74;
	setp.gt.u32 	%p66, %r123, 32;
	ld.shared.u32 	%r488, [_ZZN3cub18CUB_300001_SM_10006detail6reduce28DeviceReduceSingleTileKernelINS2_10policy_hubIijN4cuda3__47maximumIvEEE10Policy1000EPiSB_jS8_iiNS5_3std3__410__identityEEEvT0_T1_T2_T3_T4_T6_E12temp_storage+12];
	max.s32 	%r489, %r582, %r488;
	selp.b32 	%r490, %r489, %r582, %p66;
	setp.gt.u32 	%p67, %r123, 64;
	ld.shared.u32 	%r491, [_ZZN3cub18CUB_300001_SM_10006detail6reduce28DeviceReduceSingleTileKernelINS2_10policy_hubIijN4cuda3__47maximumIvEEE10Policy1000EPiSB_jS8_iiNS5_3std3__410__identityEEEvT0_T1_T2_T3_T4_T6_E12temp_storage+16];
	max.s32 	%r492, %r490, %r491;
	selp.b32 	%r493, %r492, %r490, %p67;
	setp.gt.u32 	%p68, %r123, 96;
	ld.shared.u32 	%r494, [_ZZN3cub18CUB_300001_SM_10006detail6reduce28DeviceReduceSingleTileKernelINS2_10policy_hubIijN4cuda3__47maximumIvEEE10Policy1000EPiSB_jS8_iiNS5_3std3__410__identityEEEvT0_T1_T2_T3_T4_T6_E12temp_storage+20];
	max.s32 	%r495, %r493, %r494;
	selp.b32 	%r496, %r495, %r493, %p68;
	setp.gt.u32 	%p69, %r123, 128;
	ld.shared.u32 	%r497, [_ZZN3cub18CUB_300001_SM_10006detail6reduce28DeviceReduceSingleTileKernelINS2_10policy_hubIijN4cuda3__47maximumIvEEE10Policy1000EPiSB_jS8_iiNS5_3std3__410__identityEEEvT0_T1_T2_T3_T4_T6_E12temp_storage+24];
	max.s32 	%r498, %r496, %r497;
	selp.b32 	%r499, %r498, %r496, %p69;
	setp.gt.u32 	%p70, %r123, 160;
	ld.shared.u32 	%r500, [_ZZN3cub18CUB_300001_SM_10006detail6reduce28DeviceReduceSingleTileKernelINS2_10policy_hubIijN4cuda3__47maximumIvEEE10Policy1000EPiSB_jS8_iiNS5_3std3__410__identityEEEvT0_T1_T2_T3_T4_T6_E12temp_storage+28];
	max.s32 	%r501, %r499, %r500;
	selp.b32 	%r502, %r501, %r499, %p70;
	setp.gt.u32 	%p71, %r123, 192;
	ld.shared.u32 	%r503, [_ZZN3cub18CUB_300001_SM_10006detail6reduce28DeviceReduceSingleTileKernelINS2_10policy_hubIijN4cuda3__47maximumIvEEE10Policy1000EPiSB_jS8_iiNS5_3std3__410__identityEEEvT0_T1_T2_T3_T4_T6_E12temp_storage+32];
	max.s32 	%r504, %r502, %r503;
	selp.b32 	%r505, %r504, %r502, %p71;
	setp.gt.u32 	%p72, %r123, 224;
	ld.shared.u32 	%r506, [_ZZN3cub18CUB_300001_SM_10006detail6reduce28DeviceReduceSingleTileKernelINS2_10policy_hubIijN4cuda3__47maximumIvEEE10Policy1000EPiSB_jS8_iiNS5_3std3__410__identityEEEvT0_T1_T2_T3_T4_T6_E12temp_storage+36];
	max.s32 	%r507, %r505, %r506;
	selp.b32 	%r582, %r507, %r505, %p72;
	bra.uni 	$L__BB7_74;
$L__BB7_23:
	mov.u32 	%r26, %tid.x;
	shl.b32 	%r27, %r26, 2;
	mul.wide.u32 	%rd85, %r27, 4;
	add.s64 	%rd75, %rd15, %rd85;
	// begin inline asm
	ld.global.nc.v2.u64 {%rd73, %rd74}, [%rd75];
	// end inline asm
	mov.b64 	{%r327, %r328}, %rd74;
	mov.b64 	{%r329, %r330}, %rd73;
	add.s64 	%rd78, %rd75, 4096;
	// begin inline asm
	ld.global.nc.v2.u64 {%rd76, %rd77}, [%rd78];
	// end inline asm
	mov.b64 	{%r331, %r332}, %rd77;
	mov.b64 	{%r333, %r334}, %rd76;
	add.s64 	%rd81, %rd75, 8192;
	// begin inline asm
	ld.global.nc.v2.u64 {%rd79, %rd80}, [%rd81];
	// end inline asm
	mov.b64 	{%r335, %r336}, %rd80;
	mov.b64 	{%r337, %r338}, %rd79;
	add.s64 	%rd84, %rd75, 12288;
	// begin inline asm
	ld.global.nc.v2.u64 {%rd82, %rd83}, [%rd84];
	// end inline asm
	mov.b64 	{%r339, %r340}, %rd83;
	mov.b64 	{%r341, %r342}, %rd82;
	max.s32 	%r343, %r329, %r330;
	max.s32 	%r344, %r343, %r327;
	max.s32 	%r345, %r328, %r333;
	max.s32 	%r346, %r345, %r334;
	max.s32 	%r347, %r331, %r332;
	max.s32 	%r348, %r347, %r337;
	max.s32 	%r349, %r338, %r335;
	max.s32 	%r350, %r349, %r336;
	max.s32 	%r351, %r341, %r342;
	max.s32 	%r352, %r351, %r339;
	max.s32 	%r353, %r344, %r346;
	max.s32 	%r354, %r353, %r348;
	max.s32 	%r355, %r350, %r352;
	max.s32 	%r356, %r355, %r340;
	max.s32 	%r555, %r354, %r356;
	add.s32 	%r29, %r123, -4096;
	setp.lt.u32 	%p40, %r29, 4096;
	mov.b32 	%r544, 4096;
	@%p40 bra 	$L__BB7_27;
	mov.b32 	%r544, 4096;
$L__BB7_25:
	add.s32 	%r358, %r544, %r27;
	mul.wide.u32 	%rd98, %r358, 4;
	add.s64 	%rd88, %rd15, %rd98;
	// begin inline asm
	ld.global.nc.v2.u64 {%rd86, %rd87}, [%rd88];
	// end inline asm
	mov.b64 	{%r359, %r360}, %rd87;
	mov.b64 	{%r361, %r362}, %rd86;
	add.s64 	%rd91, %rd88, 4096;
	// begin inline asm
	ld.global.nc.v2.u64 {%rd89, %rd90}, [%rd91];
	// end inline asm
	mov.b64 	{%r363, %r364}, %rd90;
	mov.b64 	{%r365, %r366}, %rd89;
	add.s64 	%rd94, %rd88, 8192;
	// begin inline asm
	ld.global.nc.v2.u64 {%rd92, %rd93}, [%rd94];
	// end inline asm
	mov.b64 	{%r367, %r368}, %rd93;
	mov.b64 	{%r369, %r370}, %rd92;
	add.s64 	%rd97, %rd88, 12288;
	// begin inline asm
	ld.global.nc.v2.u64 {%rd95, %rd96}, [%rd97];
	// end inline asm
	mov.b64 	{%r371, %r372}, %rd96;
	mov.b64 	{%r373, %r374}, %rd95;
	max.s32 	%r375, %r555, %r361;
	max.s32 	%r376, %r375, %r362;
	max.s32 	%r377, %r359, %r360;
	max.s32 	%r378, %r377, %r365;
	max.s32 	%r379, %r366, %r363;
	max.s32 	%r380, %r379, %r364;
	max.s32 	%r381, %r369, %r370;
	max.s32 	%r382, %r381, %r367;
	max.s32 	%r383, %r368, %r373;
	max.s32 	%r384, %r383, %r374;
	max.s32 	%r385, %r371, %r372;
	max.s32 	%r386, %r376, %r378;
	max.s32 	%r387, %r386, %r380;
	max.s32 	%r388, %r382, %r384;
	max.s32 	%r389, %r388, %r385;
	max.s32 	%r555, %r387, %r389;
	sub.s32 	%r390, %r123, %r544;
	setp.lt.u32 	%p41, %r390, 4096;
	@%p41 bra 	$L__BB7_35;
	add.s32 	%r544, %r544, 4096;
	setp.le.u32 	%p42, %r544, %r29;
	@%p42 bra 	$L__BB7_25;
$L__BB7_27:
	setp.le.u32 	%p43, %r123, %r544;
	@%p43 bra 	$L__BB7_35;
	sub.s32 	%r36, %r123, %r544;
	setp.ge.s32 	%p44, %r26, %r36;
	@%p44 bra 	$L__BB7_35;
	not.b32 	%r392, %r26;
	add.s32 	%r393, %r123, %r392;
	sub.s32 	%r37, %r393, %r544;
	and.b32  	%r394, %r37, 768;
	setp.eq.s32 	%p45, %r394, 768;
	mov.u32 	%r549, %r26;
	@%p45 bra 	$L__BB7_32;
	add.s32 	%r546, %r26, %r544;
	shr.u32 	%r395, %r37, 8;
	add.s32 	%r396, %r395, 1;
	and.b32  	%r397, %r396, 3;
	neg.s32 	%r545, %r397;
	mov.u32 	%r549, %r26;
$L__BB7_31:
	.pragma "nounroll";
	mul.wide.u32 	%rd100, %r546, 4;
	add.s64 	%rd99, %rd15, %rd100;
	// begin inline asm
	ld.global.nc.u32 %r398, [%rd99];
	// end inline asm
	max.s32 	%r555, %r555, %r398;
	add.s32 	%r549, %r549, 256;
	add.s32 	%r546, %r546, 256;
	add.s32 	%r545, %r545, 1;
	setp.ne.s32 	%p46, %r545, 0;
	@%p46 bra 	$L__BB7_31;
$L__BB7_32:
	setp.lt.u32 	%p47, %r37, 768;
	@%p47 bra 	$L__BB7_35;
	add.s32 	%r553, %r549, 512;
	add.s32 	%r552, %r549, %r544;
$L__BB7_34:
	mul.wide.u32 	%rd105, %r552, 4;
	add.s64 	%rd101, %rd15, %rd105;
	// begin inline asm
	ld.global.nc.u32 %r399, [%rd101];
	// end inline asm
	max.s32 	%r403, %r555, %r399;
	add.s32 	%r404, %r552, 256;
	mul.wide.u32 	%rd106, %r404, 4;
	add.s64 	%rd102, %rd15, %rd106;
	// begin inline asm
	ld.global.nc.u32 %r400, [%rd102];
	// end inline asm
	max.s32 	%r405, %r403, %r400;
	add.s32 	%r406, %r552, 512;
	mul.wide.u32 	%rd107, %r406, 4;
	add.s64 	%rd103, %rd15, %rd107;
	// begin inline asm
	ld.global.nc.u32 %r401, [%rd103];
	// end inline asm
	max.s32 	%r407, %r405, %r401;
	add.s32 	%r408, %r552, 768;
	mul.wide.u32 	%rd108, %r408, 4;
	add.s64 	%rd104, %rd15, %rd108;
	// begin inline asm
	ld.global.nc.u32 %r402, [%rd104];
	// end inline asm
	max.s32 	%r555, %r407, %r402;
	add.s32 	%r57, %r553, 1024;
	add.s32 	%r409, %r553, 512;
	add.s32 	%r552, %r552, 1024;
	setp.lt.s32 	%p48, %r409, %r36;
	mov.u32 	%r553, %r57;
	@%p48 bra 	$L__BB7_34;
$L__BB7_35:
	// begin inline asm
	mov.u32 %r410, %laneid;
	// end inline asm
	mov.b32 	%r411, -1;
	redux.sync.max.s32 %r582, %r555, %r411;
	setp.ne.s32 	%p49, %r410, 0;
	@%p49 bra 	$L__BB7_37;
	shr.u32 	%r412, %r26, 3;
	and.b32  	%r413, %r412, 124;
	mov.u32 	%r414, _ZZN3cub18CUB_300001_SM_10006detail6reduce28DeviceReduceSingleTileKernelINS2_10policy_hubIijN4cuda3__47maximumIvEEE10Policy1000EPiSB_jS8_iiNS5_3std3__410__identityEEEvT0_T1_T2_T3_T4_T6_E12temp_storage;
	add.s32 	%r415, %r414, %r413;
	st.shared.u32 	[%r415+8], %r582;
$L__BB7_37:
	bar.sync 	0;
	setp.ne.s32 	%p50, %r26, 0;
	@%p50 bra 	$L__BB7_74;
	ld.shared.u32 	%r416, [_ZZN3cub18CUB_300001_SM_10006detail6reduce28DeviceReduceSingleTileKernelINS2_10policy_hubIijN4cuda3__47maximumIvEEE10Policy1000EPiSB_jS8_iiNS5_3std3__410__identityEEEvT0_T1_T2_T3_T4_T6_E12temp_storage+12];
	max.s32 	%r417, %r582, %r416;
	ld.shared.u32 	%r418, [_ZZN3cub18CUB_300001_SM_10006detail6reduce28DeviceReduceSingleTileKernelINS2_10policy_hubIijN4cuda3__47maximumIvEEE10Policy1000EPiSB_jS8_iiNS5_3std3__410__identityEEEvT0_T1_T2_T3_T4_T6_E12temp_storage+16];
	max.s32 	%r419, %r417, %r418;
	ld.shared.u32 	%r420, [_ZZN3cub18CUB_300001_SM_10006detail6reduce28DeviceReduceSingleTileKernelINS2_10policy_hubIijN4cuda3__47maximumIvEEE10Policy1000EPiSB_jS8_iiNS5_3std3__410__identityEEEvT0_T1_T2_T3_T4_T6_E12temp_storage+20];
	max.s32 	%r421, %r419, %r420;
	ld.shared.u32 	%r422, [_ZZN3cub18CUB_300001_SM_10006detail6reduce28DeviceReduceSingleTileKernelINS2_10policy_hubIijN4cuda3__47maximumIvEEE10Policy1000EPiSB_jS8_iiNS5_3std3__410__identityEEEvT0_T1_T2_T3_T4_T6_E12temp_storage+24];
	max.s32 	%r423, %r421, %r422;
	ld.shared.u32 	%r424, [_ZZN3cub18CUB_300001_SM_10006detail6reduce28DeviceReduceSingleTileKernelINS2_10policy_hubIijN4cuda3__47maximumIvEEE10Policy1000EPiSB_jS8_iiNS5_3std3__410__identityEEEvT0_T1_T2_T3_T4_T6_E12temp_storage+28];
	max.s32 	%r425, %r423, %r424;
	ld.shared.u32 	%r426, [_ZZN3cub18CUB_300001_SM_10006detail6reduce28DeviceReduceSingleTileKernelINS2_10policy_hubIijN4cuda3__47maximumIvEEE10Policy1000EPiSB_jS8_iiNS5_3std3__410__identityEEEvT0_T1_T2_T3_T4_T6_E12temp_storage+32];
	max.s32 	%r427, %r425, %r426;
	ld.shared.u32 	%r428, [_ZZN3cub18CUB_300001_SM_10006detail6reduce28DeviceReduceSingleTileKernelINS2_10policy_hubIijN4cuda3__47maximumIvEEE10Policy1000EPiSB_jS8_iiNS5_3std3__410__identityEEEvT0_T1_T2_T3_T4_T6_E12temp_storage+36];
	max.s32 	%r582, %r427, %r428;
	bra.uni 	$L__BB7_74;
$L__BB7_39:
	setp.gt.u32 	%p3, %r123, 4095;
	@%p3 bra 	$L__BB7_58;
	mov.u32 	%r62, %tid.x;
	setp.ge.u32 	%p15, %r62, %r123;
	mov.b32 	%r566, 0;
	mov.u32 	%r561, %r62;
	@%p15 bra 	$L__BB7_42;
	mul.wide.u32 	%rd65, %r62, 4;
	add.s64 	%rd64, %rd15, %rd65;
	// begin inline asm
	ld.global.nc.u32 %r566, [%rd64];
	// end inline asm
	add.s32 	%r561, %r62, 256;
$L__BB7_42:
	setp.ge.u32 	%p16, %r561, %r123;
	@%p16 bra 	$L__BB7_49;
	not.b32 	%r231, %r561;
	add.s32 	%r67, %r123, %r231;
	and.b32  	%r232, %r67, 768;
	setp.eq.s32 	%p17, %r232, 768;
	@%p17 bra 	$L__BB7_46;
	mul.wide.u32 	%rd66, %r561, 4;
	add.s64 	%rd120, %rd15, %rd66;
	shr.u32 	%r233, %r67, 8;
	add.s32 	%r234, %r233, 1;
	and.b32  	%r235, %r234, 3;
	neg.s32 	%r558, %r235;
$L__BB7_45:
	.pragma "nounroll";
	// begin inline asm
	ld.global.nc.u32 %r236, [%rd120];
	// end inline asm
	max.s32 	%r566, %r566, %r236;
	add.s32 	%r561, %r561, 256;
	add.s64 	%rd120, %rd120, 1024;
	add.s32 	%r558, %r558, 1;
	setp.ne.s32 	%p18, %r558, 0;
	@%p18 bra 	$L__BB7_45;
$L__BB7_46:
	setp.lt.u32 	%p19, %r67, 768;
	@%p19 bra 	$L__BB7_49;
	mul.wide.u32 	%rd68, %r561, 4;
	add.s64 	%rd121, %rd15, %rd68;
$L__BB7_48:
	// begin inline asm
	ld.global.nc.u32 %r237, [%rd121];
	// end inline asm
	max.s32 	%r241, %r566, %r237;
	add.s64 	%rd70, %rd121, 1024;
	// begin inline asm
	ld.global.nc.u32 %r238, [%rd70];
	// end inline asm
	max.s32 	%r242, %r241, %r238;
	add.s64 	%rd71, %rd121, 2048;
	// begin inline asm
	ld.global.nc.u32 %r239, [%rd71];
	// end inline asm
	max.s32 	%r243, %r242, %r239;
	add.s64 	%rd72, %rd121, 3072;
	// begin inline asm
	ld.global.nc.u32 %r240, [%rd72];
	// end inline asm
	max.s32 	%r566, %r243, %r240;
	add.s32 	%r561, %r561, 1024;
	add.s64 	%rd121, %rd121, 4096;
	setp.lt.s32 	%p20, %r561, %r123;
	@%p20 bra 	$L__BB7_48;
$L__BB7_49:
	setp.lt.u32 	%p21, %r123, 256;
	@%p21 bra 	$L__BB7_54;
	// begin inline asm
	mov.u32 %r307, %laneid;
	// end inline asm
	mov.b32 	%r308, -1;
	redux.sync.max.s32 %r582, %r566, %r308;
	setp.ne.s32 	%p37, %r307, 0;
	@%p37 bra 	$L__BB7_52;
	shr.u32 	%r309, %r62, 3;
	and.b32  	%r310, %r309, 124;
	mov.u32 	%r311, _ZZN3cub18CUB_300001_SM_10006detail6reduce28DeviceReduceSingleTileKernelINS2_10policy_hubIijN4cuda3__47maximumIvEEE10Policy1000EPiSB_jS8_iiNS5_3std3__410__identityEEEvT0_T1_T2_T3_T4_T6_E12temp_storage;
	add.s32 	%r312, %r311, %r310;
	st.shared.u32 	[%r312+8], %r582;
$L__BB7_52:
	bar.sync 	0;
	setp.ne.s32 	%p38, %r62, 0;
	@%p38 bra 	$L__BB7_74;
	ld.shared.u32 	%r313, [_ZZN3cub18CUB_300001_SM_10006detail6reduce28DeviceReduceSingleTileKernelINS2_10policy_hubIijN4cuda3__47maximumIvEEE10Policy1000EPiSB_jS8_iiNS5_3std3__410__identityEEEvT0_T1_T2_T3_T4_T6_E12temp_storage+12];
	max.s32 	%r314, %r582, %r313;
	ld.shared.u32 	%r315, [_ZZN3cub18CUB_300001_SM_10006detail6reduce28DeviceReduceSingleTileKernelINS2_10policy_hubIijN4cuda3__47maximumIvEEE10Policy1000EPiSB_jS8_iiNS5_3std3__410__identityEEEvT0_T1_T2_T3_T4_T6_E12temp_storage+16];
	max.s32 	%r316, %r314, %r315;
	ld.shared.u32 	%r317, [_ZZN3cub18CUB_300001_SM_10006detail6reduce28DeviceReduceSingleTileKernelINS2_10policy_hubIijN4cuda3__47maximumIvEEE10Policy1000EPiSB_jS8_iiNS5_3std3__410__identityEEEvT0_T1_T2_T3_T4_T6_E12temp_storage+20];
	max.s32 	%r318, %r316, %r317;
	ld.shared.u32 	%r319, [_ZZN3cub18CUB_300001_SM_10006detail6reduce28DeviceReduceSingleTileKernelINS2_10policy_hubIijN4cuda3__47maximumIvEEE10Policy1000EPiSB_jS8_iiNS5_3std3__410__identityEEEvT0_T1_T2_T3_T4_T6_E12temp_storage+24];
	max.s32 	%r320, %r318, %r319;
	ld.shared.u32 	%r321, [_ZZN3cub18CUB_300001_SM_10006detail6reduce28DeviceReduceSingleTileKernelINS2_10policy_hubIijN4cuda3__47maximumIvEEE10Policy1000EPiSB_jS8_iiNS5_3std3__410__identityEEEvT0_T1_T2_T3_T4_T6_E12temp_storage+28];
	max.s32 	%r322, %r320, %r321;
	ld.shared.u32 	%r323, [_ZZN3cub18CUB_300001_SM_10006detail6reduce28DeviceReduceSingleTileKernelINS2_10policy_hubIijN4cuda3__47maximumIvEEE10Policy1000EPiSB_jS8_iiNS5_3std3__410__identityEEEvT0_T1_T2_T3_T4_T6_E12temp_storage+32];
	max.s32 	%r324, %r322, %r323;
	ld.shared.u32 	%r325, [_ZZN3cub18CUB_300001_SM_10006detail6reduce28DeviceReduceSingleTileKernelINS2_10policy_hubIijN4cuda3__47maximumIvEEE10Policy1000EPiSB_jS8_iiNS5_3std3__410__identityEEEvT0_T1_T2_T3_T4_T6_E12temp_storage+36];
	max.s32 	%r582, %r324, %r325;
	bra.uni 	$L__BB7_74;
$L__BB7_54:
	// begin inline asm
	mov.u32 %r244, %laneid;
	// end inline asm
	and.b32  	%r270, %r62, 992;
	add.s32 	%r271, %r270, 32;
	setp.gt.u32 	%p22, %r271, %r123;
	not.b32 	%r272, %r270;
	add.s32 	%r273, %r123, %r272;
	selp.b32 	%r268, %r273, 31, %p22;
	mov.b32 	%r247, 1;
	mov.b32 	%r269, -1;
	// begin inline asm
	shfl.sync.down.b32 %r245, %r566, %r247, %r268, %r269;
	// end inline asm
	setp.lt.s32 	%p23, %r244, %r268;
	max.s32 	%r274, %r566, %r245;
	selp.b32 	%r251, %r274, %r566, %p23;
	mov.b32 	%r252, 2;
	// begin inline asm
	shfl.sync.down.b32 %r250, %r251, %r252, %r268, %r269;
	// end inline asm
	add.s32 	%r275, %r244, 2;
	setp.gt.s32 	%p24, %r275, %r268;
	max.s32 	%r276, %r251, %r250;
	selp.b32 	%r256, %r251, %r276, %p24;
	mov.b32 	%r257, 4;
	// begin inline asm
	shfl.sync.down.b32 %r255, %r256, %r257, %r268, %r269;
	// end inline asm
	add.s32 	%r277, %r244, 4;
	setp.gt.s32 	%p25, %r277, %r268;
	max.s32 	%r278, %r256, %r255;
	selp.b32 	%r261, %r256, %r278, %p25;
	mov.b32 	%r262, 8;
	// begin inline asm
	shfl.sync.down.b32 %r260, %r261, %r262, %r268, %r269;
	// end inline asm
	add.s32 	%r279, %r244, 8;
	setp.gt.s32 	%p26, %r279, %r268;
	max.s32 	%r280, %r261, %r260;
	selp.b32 	%r266, %r261, %r280, %p26;
	mov.b32 	%r267, 16;
	// begin inline asm
	shfl.sync.down.b32 %r265, %r266, %r267, %r268, %r269;
	// end inline asm
	add.s32 	%r281, %r244, 16;
	setp.gt.s32 	%p27, %r281, %r268;
	max.s32 	%r282, %r266, %r265;
	selp.b32 	%r582, %r266, %r282, %p27;
	setp.ne.s32 	%p28, %r244, 0;
	@%p28 bra 	$L__BB7_56;
	shr.u32 	%r283, %r62, 3;
	and.b32  	%r284, %r283, 124;
	mov.u32 	%r285, _ZZN3cub18CUB_300001_SM_10006detail6reduce28DeviceReduceSingleTileKernelINS2_10policy_hubIijN4cuda3__47maximumIvEEE10Policy1000EPiSB_jS8_iiNS5_3std3__410__identityEEEvT0_T1_T2_T3_T4_T6_E12temp_storage;
	add.s32 	%r286, %r285, %r284;
	st.shared.u32 	[%r286+8], %r582;
$L__BB7_56:
	bar.sync 	0;
	setp.ne.s32 	%p29, %r62, 0;
	@%p29 bra 	$L__BB7_74;
	setp.gt.u32 	%p30, %r123, 32;
	ld.shared.u32 	%r287, [_ZZN3cub18CUB_300001_SM_10006detail6reduce28DeviceReduceSingleTileKernelINS2_10policy_hubIijN4cuda3__47maximumIvEEE10Policy1000EPiSB_jS8_iiNS5_3std3__410__identityEEEvT0_T1_T2_T3_T4_T6_E12temp_storage+12];
	max.s32 	%r288, %r582, %r287;
	selp.b32 	%r289, %r288, %r582, %p30;
	setp.gt.u32 	%p31, %r123, 64;
	ld.shared.u32 	%r290, [_ZZN3cub18CUB_300001_SM_10006detail6reduce28DeviceReduceSingleTileKernelINS2_10policy_hubIijN4cuda3__47maximumIvEEE10Policy1000EPiSB_jS8_iiNS5_3std3__410__identityEEEvT0_T1_T2_T3_T4_T6_E12temp_storage+16];
	max.s32 	%r291, %r289, %r290;
	selp.b32 	%r292, %r291, %r289, %p31;
	setp.gt.u32 	%p32, %r123, 96;
	ld.shared.u32 	%r293, [_ZZN3cub18CUB_300001_SM_10006detail6reduce28DeviceReduceSingleTileKernelINS2_10policy_hubIijN4cuda3__47maximumIvEEE10Policy1000EPiSB_jS8_iiNS5_3std3__410__identityEEEvT0_T1_T2_T3_T4_T6_E12temp_storage+20];
	max.s32 	%r294, %r292, %r293;
	selp.b32 	%r295, %r294, %r292, %p32;
	setp.gt.u32 	%p33, %r123, 128;
	ld.shared.u32 	%r296, [_ZZN3cub18CUB_300001_SM_10006detail6reduce28DeviceReduceSingleTileKernelINS2_10policy_hubIijN4cuda3__47maximumIvEEE10Policy1000EPiSB_jS8_iiNS5_3std3__410__identityEEEvT0_T1_T2_T3_T4_T6_E12temp_storage+24];
	max.s32 	%r297, %r295, %r296;
	selp.b32 	%r298, %r297, %r295, %p33;
	setp.gt.u32 	%p34, %r123, 160;
	ld.shared.u32 	%r299, [_ZZN3cub18CUB_300001_SM_10006detail6reduce28DeviceReduceSingleTileKernelINS2_10policy_hubIijN4cuda3__47maximumIvEEE10Policy1000EPiSB_jS8_iiNS5_3std3__410__identityEEEvT0_T1_T2_T3_T4_T6_E12temp_storage+28];
	max.s32 	%r300, %r298, %r299;
	selp.b32 	%r301, %r300, %r298, %p34;
	setp.gt.u32 	%p35, %r123, 192;
	ld.shared.u32 	%r302, [_ZZN3cub18CUB_300001_SM_10006detail6reduce28DeviceReduceSingleTileKernelINS2_10policy_hubIijN4cuda3__47maximumIvEEE10Policy1000EPiSB_jS8_iiNS5_3std3__410__identityEEEvT0_T1_T2_T3_T4_T6_E12temp_storage+32];
	max.s32 	%r303, %r301, %r302;
	selp.b32 	%r304, %r303, %r301, %p35;
	setp.gt.u32 	%p36, %r123, 224;
	ld.shared.u32 	%r305, [_ZZN3cub18CUB_300001_SM_10006detail6reduce28DeviceReduceSingleTileKernelINS2_10policy_hubIijN4cuda3__47maximumIvEEE10Policy1000EPiSB_jS8_iiNS5_3std3__410__identityEEEvT0_T1_T2_T3_T4_T6_E12temp_storage+36];
	max.s32 	%r306, %r304, %r305;
	selp.b32 	%r582, %r306, %r304, %p36;
	bra.uni 	$L__BB7_74;
$L__BB7_58:
	mov.u32 	%r87, %tid.x;
	mul.wide.u32 	%rd34, %r87, 4;
	add.s64 	%rd18, %rd15, %rd34;
	// begin inline asm
	ld.global.nc.u32 %r125, [%rd18];
	// end inline asm
	add.s64 	%rd19, %rd18, 1024;
	// begin inline asm
	ld.global.nc.u32 %r126, [%rd19];
	// end inline asm
	add.s64 	%rd20, %rd18, 2048;
	// begin inline asm
	ld.global.nc.u32 %r127, [%rd20];
	// end inline asm
	add.s64 	%rd21, %rd18, 3072;
	// begin inline asm
	ld.global.nc.u32 %r128, [%rd21];
	// end inline asm
	add.s64 	%rd22, %rd18, 4096;
	// begin inline asm
	ld.global.nc.u32 %r129, [%rd22];
	// end inline asm
	add.s64 	%rd23, %rd18, 5120;
	// begin inline asm
	ld.global.nc.u32 %r130, [%rd23];
	// end inline asm
	add.s64 	%rd24, %rd18, 6144;
	// begin inline asm
	ld.global.nc.u32 %r131, [%rd24];
	// end inline asm
	add.s64 	%rd25, %rd18, 7168;
	// begin inline asm
	ld.global.nc.u32 %r132, [%rd25];
	// end inline asm
	add.s64 	%rd26, %rd18, 8192;
	// begin inline asm
	ld.global.nc.u32 %r133, [%rd26];
	// end inline asm
	add.s64 	%rd27, %rd18, 9216;
	// begin inline asm
	ld.global.nc.u32 %r134, [%rd27];
	// end inline asm
	add.s64 	%rd28, %rd18, 10240;
	// begin inline asm
	ld.global.nc.u32 %r135, [%rd28];
	// end inline asm
	add.s64 	%rd29, %rd18, 11264;
	// begin inline asm
	ld.global.nc.u32 %r136, [%rd29];
	// end inline asm
	add.s64 	%rd30, %rd18, 12288;
	// begin inline asm
	ld.global.nc.u32 %r137, [%rd30];
	// end inline asm
	add.s64 	%rd31, %rd18, 13312;
	// begin inline asm
	ld.global.nc.u32 %r138, [%rd31];
	// end inline asm
	add.s64 	%rd32, %rd18, 14336;
	// begin inline asm
	ld.global.nc.u32 %r139, [%rd32];
	// end inline asm
	add.s64 	%rd33, %rd18, 15360;
	// begin inline asm
	ld.global.nc.u32 %r140, [%rd33];
	// end inline asm
	max.s32 	%r142, %r125, %r126;
	max.s32 	%r143, %r142, %r127;
	max.s32 	%r144, %r128, %r129;
	max.s32 	%r145, %r144, %r130;
	max.s32 	%r146, %r131, %r132;
	max.s32 	%r147, %r146, %r133;
	max.s32 	%r148, %r134, %r135;
	max.s32 	%r149, %r148, %r136;
	max.s32 	%r150, %r137, %r138;
	max.s32 	%r151, %r150, %r139;
	max.s32 	%r152, %r143, %r145;
	max.s32 	%r153, %r152, %r147;
	max.s32 	%r154, %r149, %r151;
	max.s32 	%r155, %r154, %r140;
	max.s32 	%r581, %r153, %r155;
	add.s32 	%r89, %r123, -4096;
	setp.lt.u32 	%p4, %r89, 4096;
	mov.b32 	%r570, 4096;
	@%p4 bra 	$L__BB7_62;
	mov.b32 	%r570, 4096;
$L__BB7_60:
	add.s32 	%r173, %r87, %r570;
	mul.wide.u32 	%rd51, %r173, 4;
	add.s64 	%rd35, %rd15, %rd51;
	// begin inline asm
	ld.global.nc.u32 %r157, [%rd35];
	// end inline asm
	mul.wide.u32 	%rd52, %r570, 4;
	add.s64 	%rd53, %rd18, %rd52;
	add.s64 	%rd36, %rd53, 1024;
	// begin inline asm
	ld.global.nc.u32 %r158, [%rd36];
	// end inline asm
	add.s64 	%rd37, %rd53, 2048;
	// begin inline asm
	ld.global.nc.u32 %r159, [%rd37];
	// end inline asm
	add.s64 	%rd38, %rd53, 3072;
	// begin inline asm
	ld.global.nc.u32 %r160, [%rd38];
	// end inline asm
	add.s64 	%rd39, %rd53, 4096;
	// begin inline asm
	ld.global.nc.u32 %r161, [%rd39];
	// end inline asm
	add.s64 	%rd40, %rd53, 5120;
	// begin inline asm
	ld.global.nc.u32 %r162, [%rd40];
	// end inline asm
	add.s64 	%rd41, %rd53, 6144;
	// begin inline asm
	ld.global.nc.u32 %r163, [%rd41];
	// end inline asm
	add.s64 	%rd42, %rd53, 7168;
	// begin inline asm
	ld.global.nc.u32 %r164, [%rd42];
	// end inline asm
	add.s64 	%rd43, %rd53, 8192;
	// begin inline asm
	ld.global.nc.u32 %r165, [%rd43];
	// end inline asm
	add.s64 	%rd44, %rd53, 9216;
	// begin inline asm
	ld.global.nc.u32 %r166, [%rd44];
	// end inline asm
	add.s64 	%rd45, %rd53, 10240;
	// begin inline asm
	ld.global.nc.u32 %r167, [%rd45];
	// end inline asm
	add.s64 	%rd46, %rd53, 11264;
	// begin inline asm
	ld.global.nc.u32 %r168, [%rd46];
	// end inline asm
	add.s64 	%rd47, %rd53, 12288;
	// begin inline asm
	ld.global.nc.u32 %r169, [%rd47];
	// end inline asm
	add.s64 	%rd48, %rd53, 13312;
	// begin inline asm
	ld.global.nc.u32 %r170, [%rd48];
	// end inline asm
	add.s64 	%rd49, %rd53, 14336;
	// begin inline asm
	ld.global.nc.u32 %r171, [%rd49];
	// end inline asm
	add.s64 	%rd50, %rd53, 15360;
	// begin inline asm
	ld.global.nc.u32 %r172, [%rd50];
	// end inline asm
	max.s32 	%r174, %r581, %r157;
	max.s32 	%r175, %r174, %r158;
	max.s32 	%r176, %r159, %r160;
	max.s32 	%r177, %r176, %r161;
	max.s32 	%r178, %r162, %r163;
	max.s32 	%r179, %r178, %r164;
	max.s32 	%r180, %r165, %r166;
	max.s32 	%r181, %r180, %r167;
	max.s32 	%r182, %r168, %r169;
	max.s32 	%r183, %r182, %r170;
	max.s32 	%r184, %r171, %r172;
	max.s32 	%r185, %r175, %r177;
	max.s32 	%r186, %r185, %r179;
	max.s32 	%r187, %r181, %r183;
	max.s32 	%r188, %r187, %r184;
	max.s32 	%r581, %r186, %r188;
	sub.s32 	%r189, %r123, %r570;
	setp.lt.u32 	%p5, %r189, 4096;
	@%p5 bra 	$L__BB7_70;
	add.s32 	%r570, %r570, 4096;
	setp.le.u32 	%p6, %r570, %r89;
	@%p6 bra 	$L__BB7_60;
$L__BB7_62:
	setp.le.u32 	%p7, %r123, %r570;
	@%p7 bra 	$L__BB7_70;
	sub.s32 	%r96, %r123, %r570;
	setp.ge.s32 	%p8, %r87, %r96;
	@%p8 bra 	$L__BB7_70;
	not.b32 	%r191, %r87;
	add.s32 	%r192, %r123, %r191;
	sub.s32 	%r97, %r192, %r570;
	and.b32  	%r193, %r97, 768;
	setp.eq.s32 	%p9, %r193, 768;
	mov.u32 	%r575, %r87;
	@%p9 bra 	$L__BB7_67;
	add.s32 	%r572, %r87, %r570;
	shr.u32 	%r194, %r97, 8;
	add.s32 	%r195, %r194, 1;
	and.b32  	%r196, %r195, 3;
	neg.s32 	%r571, %r196;
	mov.u32 	%r575, %r87;
$L__BB7_66:
	.pragma "nounroll";
	mul.wide.u32 	%rd55, %r572, 4;
	add.s64 	%rd54, %rd15, %rd55;
	// begin inline asm
	ld.global.nc.u32 %r197, [%rd54];
	// end inline asm
	max.s32 	%r581, %r581, %r197;
	add.s32 	%r575, %r575, 256;
	add.s32 	%r572, %r572, 256;
	add.s32 	%r571, %r571, 1;
	setp.ne.s32 	%p10, %r571, 0;
	@%p10 bra 	$L__BB7_66;
$L__BB7_67:
	setp.lt.u32 	%p11, %r97, 768;
	@%p11 bra 	$L__BB7_70;
	add.s32 	%r579, %r575, 512;
	add.s32 	%r578, %r575, %r570;
$L__BB7_69:
	mul.wide.u32 	%rd60, %r578, 4;
	add.s64 	%rd56, %rd15, %rd60;
	// begin inline asm
	ld.global.nc.u32 %r198, [%rd56];
	// end inline asm
	max.s32 	%r202, %r581, %r198;
	add.s32 	%r203, %r578, 256;
	mul.wide.u32 	%rd61, %r203, 4;
	add.s64 	%rd57, %rd15, %rd61;
	// begin inline asm
	ld.global.nc.u32 %r199, [%rd57];
	// end inline asm
	max.s32 	%r204, %r202, %r199;
	add.s32 	%r205, %r578, 512;
	mul.wide.u32 	%rd62, %r205, 4;
	add.s64 	%rd58, %rd15, %rd62;
	// begin inline asm
	ld.global.nc.u32 %r200, [%rd58];
	// end inline asm
	max.s32 	%r206, %r204, %r200;
	add.s32 	%r207, %r578, 768;
	mul.wide.u32 	%rd63, %r207, 4;
	add.s64 	%rd59, %rd15, %rd63;
	// begin inline asm
	ld.global.nc.u32 %r201, [%rd59];
	// end inline asm
	max.s32 	%r581, %r206, %r201;
	add.s32 	%r117, %r579, 1024;
	add.s32 	%r208, %r579, 512;
	add.s32 	%r578, %r578, 1024;
	setp.lt.s32 	%p12, %r208, %r96;
	mov.u32 	%r579, %r117;
	@%p12 bra 	$L__BB7_69;
$L__BB7_70:
	// begin inline asm
	mov.u32 %r209, %laneid;
	// end inline asm
	mov.b32 	%r210, -1;
	redux.sync.max.s32 %r582, %r581, %r210;
	setp.ne.s32 	%p13, %r209, 0;
	@%p13 bra 	$L__BB7_72;
	shr.u32 	%r211, %r87, 3;
	and.b32  	%r212, %r211, 124;
	mov.u32 	%r213, _ZZN3cub18CUB_300001_SM_10006detail6reduce28DeviceReduceSingleTileKernelINS2_10policy_hubIijN4cuda3__47maximumIvEEE10Policy1000EPiSB_jS8_iiNS5_3std3__410__identityEEEvT0_T1_T2_T3_T4_T6_E12temp_storage;
	add.s32 	%r214, %r213, %r212;
	st.shared.u32 	[%r214+8], %r582;
$L__BB7_72:
	bar.sync 	0;
	setp.ne.s32 	%p14, %r87, 0;
	@%p14 bra 	$L__BB7_74;
	ld.shared.u32 	%r215, [_ZZN3cub18CUB_300001_SM_10006detail6reduce28DeviceReduceSingleTileKernelINS2_10policy_hubIijN4cuda3__47maximumIvEEE10Policy1000EPiSB_jS8_iiNS5_3std3__410__identityEEEvT0_T1_T2_T3_T4_T6_E12temp_storage+12];
	max.s32 	%r216, %r582, %r215;
	ld.shared.u32 	%r217, [_ZZN3cub18CUB_300001_SM_10006detail6reduce28DeviceReduceSingleTileKernelINS2_10policy_hubIijN4cuda3__47maximumIvEEE10Policy1000EPiSB_jS8_iiNS5_3std3__410__identityEEEvT0_T1_T2_T3_T4_T6_E12temp_storage+16];
	max.s32 	%r218, %r216, %r217;
	ld.shared.u32 	%r219, [_ZZN3cub18CUB_300001_SM_10006detail6reduce28DeviceReduceSingleTileKernelINS2_10policy_hubIijN4cuda3__47maximumIvEEE10Policy1000EPiSB_jS8_iiNS5_3std3__410__identityEEEvT0_T1_T2_T3_T4_T6_E12temp_storage+20];
	max.s32 	%r220, %r218, %r219;
	ld.shared.u32 	%r221, [_ZZN3cub18CUB_300001_SM_10006detail6reduce28DeviceReduceSingleTileKernelINS2_10policy_hubIijN4cuda3__47maximumIvEEE10Policy1000EPiSB_jS8_iiNS5_3std3__410__identityEEEvT0_T1_T2_T3_T4_T6_E12temp_storage+24];
	max.s32 	%r222, %r220, %r221;
	ld.shared.u32 	%r223, [_ZZN3cub18CUB_300001_SM_10006detail6reduce28DeviceReduceSingleTileKernelINS2_10policy_hubIijN4cuda3__47maximumIvEEE10Policy1000EPiSB_jS8_iiNS5_3std3__410__identityEEEvT0_T1_T2_T3_T4_T6_E12temp_storage+28];
	max.s32 	%r224, %r222, %r223;
	ld.shared.u32 	%r225, [_ZZN3cub18CUB_300001_SM_10006detail6reduce28DeviceReduceSingleTileKernelINS2_10policy_hubIijN4cuda3__47maximumIvEEE10Policy1000EPiSB_jS8_iiNS5_3std3__410__identityEEEvT0_T1_T2_T3_T4_T6_E12temp_storage+32];
	max.s32 	%r226, %r224, %r225;
	ld.shared.u32 	%r227, [_ZZN3cub18CUB_300001_SM_10006detail6reduce28DeviceReduceSingleTileKernelINS2_10policy_hubIijN4cuda3__47maximumIvEEE10Policy1000EPiSB_jS8_iiNS5_3std3__410__identityEEEvT0_T1_T2_T3_T4_T6_E12temp_storage+36];
	max.s32 	%r582, %r226, %r227;
$L__BB7_74:
	mov.u32 	%r527, %tid.x;
	setp.ne.s32 	%p75, %r527, 0;
	@%p75 bra 	$L__BB7_76;
	max.s32 	%r528, %r124, %r582;
	st.global.u32 	[%rd1], %r528;
$L__BB7_76:
	ret;

}
	// .globl	_ZN3cub18CUB_300001_SM_10006detail6reduce18DeviceReduceKernelINS2_10policy_hubIijN4cuda3__47maximumIvEEE10Policy1000EPijS8_iNS5_3std3__410__identityEEEvT0_PT3_T1_NS0_13GridEvenShareISI_EET2_T4_
.visible .entry _ZN3cub18CUB_300001_SM_10006detail6reduce18DeviceReduceKernelINS2_10policy_hubIijN4cuda3__47maximumIvEEE10Policy1000EPijS8_iNS5_3std3__410__identityEEEvT0_PT3_T1_NS0_13GridEvenShareISI_EET2_T4_(
	.param .u64 .ptr .align 1 _ZN3cub18CUB_300001_SM_10006detail6reduce18DeviceReduceKernelINS2_10policy_hubIijN4cuda3__47maximumIvEEE10Policy1000EPijS8_iNS5_3std3__410__identityEEEvT0_PT3_T1_NS0_13GridEvenShareISI_EET2_T4__param_0,
	.param .u64 .ptr .align 1 _ZN3cub18CUB_300001_SM_10006detail6reduce18DeviceReduceKernelINS2_10policy_hubIijN4cuda3__47maximumIvEEE10Policy1000EPijS8_iNS5_3std3__410__identityEEEvT0_PT3_T1_NS0_13GridEvenShareISI_EET2_T4__param_1,
	.param .u32 _ZN3cub18CUB_300001_SM_10006detail6reduce18DeviceReduceKernelINS2_10policy_hubIijN4cuda3__47maximumIvEEE10Policy1000EPijS8_iNS5_3std3__410__identityEEEvT0_PT3_T1_NS0_13GridEvenShareISI_EET2_T4__param_2,
	.param .align 4 .b8 _ZN3cub18CUB_300001_SM_10006detail6reduce18DeviceReduceKernelINS2_10policy_hubIijN4cuda3__47maximumIvEEE10Policy1000EPijS8_iNS5_3std3__410__identityEEEvT0_PT3_T1_NS0_13GridEvenShareISI_EET2_T4__param_3[40],
	.param .align 1 .b8 _ZN3cub18CUB_300001_SM_10006detail6reduce18DeviceReduceKernelINS2_10policy_hubIijN4cuda3__47maximumIvEEE10Policy1000EPijS8_iNS5_3std3__410__identityEEEvT0_PT3_T1_NS0_13GridEvenShareISI_EET2_T4__param_4[1],
	.param .align 1 .b8 _ZN3cub18CUB_300001_SM_10006detail6reduce18DeviceReduceKernelINS2_10policy_hubIijN4cuda3__47maximumIvEEE10Policy1000EPijS8_iNS5_3std3__410__identityEEEvT0_PT3_T1_NS0_13GridEvenShareISI_EET2_T4__param_5[1]
)
.maxntid 256
{
	.reg .pred 	%p<75>;
	.reg .b32 	%r<636>;
	.reg .b64 	%rd<112>;
	// demoted variable
	.shared .align 4 .b8 _ZZN3cub18CUB_300001_SM_10006detail6reduce18DeviceReduceKernelINS2_10policy_hubIijN4cuda3__47maximumIvEEE10Policy1000EPijS8_iNS5_3std3__410__identityEEEvT0_PT3_T1_NS0_13GridEvenShareISI_EET2_T4_E12temp_storage[44];
	ld.param.u32 	%r1, [_ZN3cub18CUB_300001_SM_10006detail6reduce18DeviceReduceKernelINS2_10policy_hubIijN4cuda3__47maximumIvEEE10Policy1000EPijS8_iNS5_3std3__410__identityEEEvT0_PT3_T1_NS0_13GridEvenShareISI_EET2_T4__param_3+20];
	ld.param.u64 	%rd1, [_ZN3cub18CUB_300001_SM_10006detail6reduce18DeviceReduceKernelINS2_10policy_hubIijN4cuda3__47maximumIvEEE10Policy1000EPijS8_iNS5_3std3__410__identityEEEvT0_PT3_T1_NS0_13GridEvenShareISI_EET2_T4__param_0];
	ld.param.u32 	%r2, [_ZN3cub18CUB_300001_SM_10006detail6reduce18DeviceReduceKernelINS2_10policy_hubIijN4cuda3__47maximumIvEEE10Policy1000EPijS8_iNS5_3std3__410__identityEEEvT0_PT3_T1_NS0_13GridEvenShareISI_EET2_T4__param_3+24];
	mov.u32 	%r3, %ctaid.x;
	shl.b32 	%r4, %r2, 12;
	shl.b32 	%r5, %r3, 12;
	and.b64  	%rd3, %rd1, 15;
	setp.ne.s64 	%p1, %rd3, 0;
	@%p1 bra 	$L__BB8_36;
	sub.s32 	%r6, %r1, %r5;
	setp.gt.u32 	%p38, %r6, 4095;
	@%p38 bra 	$L__BB8_20;
	mov.u32 	%r7, %tid.x;
	setp.ge.u32 	%p50, %r7, %r6;
	mov.b32 	%r589, 0;
	mov.u32 	%r583, %r7;
	@%p50 bra 	$L__BB8_4;
	add.s32 	%r474, %r5, %r7;
	mul.wide.u32 	%rd97, %r474, 4;
	add.s64 	%rd96, %rd1, %rd97;
	// begin inline asm
	ld.global.nc.u32 %r589, [%rd96];
	// end inline asm
	add.s32 	%r583, %r7, 256;
$L__BB8_4:
	setp.ge.u32 	%p51, %r583, %r6;
	@%p51 bra 	$L__BB8_11;
	not.b32 	%r476, %r583;
	add.s32 	%r12, %r1, %r476;
	and.b32  	%r477, %r12, 768;
	setp.eq.s32 	%p52, %r477, 768;
	@%p52 bra 	$L__BB8_8;
	add.s32 	%r580, %r583, %r5;
	shr.u32 	%r478, %r12, 8;
	add.s32 	%r479, %r478, 1;
	and.b32  	%r480, %r479, 3;
	neg.s32 	%r579, %r480;
$L__BB8_7:
	.pragma "nounroll";
	mul.wide.u32 	%rd99, %r580, 4;
	add.s64 	%rd98, %rd1, %rd99;
	// begin inline asm
	ld.global.nc.u32 %r481, [%rd98];
	// end inline asm
	max.s32 	%r589, %r589, %r481;
	add.s32 	%r583, %r583, 256;
	add.s32 	%r580, %r580, 256;
	add.s32 	%r579, %r579, 1;
	setp.ne.s32 	%p53, %r579, 0;
	@%p53 bra 	$L__BB8_7;
$L__BB8_8:
	sub.s32 	%r482, %r12, %r5;
	setp.lt.u32 	%p54, %r482, 768;
	@%p54 bra 	$L__BB8_11;
	add.s32 	%r587, %r583, 512;
	add.s32 	%r586, %r583, %r5;
$L__BB8_10:
	mul.wide.u32 	%rd104, %r586, 4;
	add.s64 	%rd100, %rd1, %rd104;
	// begin inline asm
	ld.global.nc.u32 %r483, [%rd100];
	// end inline asm
	max.s32 	%r487, %r589, %r483;
	add.s32 	%r488, %r586, 256;
	mul.wide.u32 	%rd105, %r488, 4;
	add.s64 	%rd101, %rd1, %rd105;
	// begin inline asm
	ld.global.nc.u32 %r484, [%rd101];
	// end inline asm
	max.s32 	%r489, %r487, %r484;
	add.s32 	%r490, %r586, 512;
	mul.wide.u32 	%rd106, %r490, 4;
	add.s64 	%rd102, %rd1, %rd106;
	// begin inline asm
	ld.global.nc.u32 %r485, [%rd102];
	// end inline asm
	max.s32 	%r491, %r489, %r485;
	add.s32 	%r492, %r586, 768;
	mul.wide.u32 	%rd107, %r492, 4;
	add.s64 	%rd103, %rd1, %rd107;
	// begin inline asm
	ld.global.nc.u32 %r486, [%rd103];
	// end inline asm
	max.s32 	%r589, %r491, %r486;
	add.s32 	%r32, %r587, 1024;
	add.s32 	%r493, %r587, 512;
	add.s32 	%r586, %r586, 1024;
	setp.lt.s32 	%p55, %r493, %r6;
	mov.u32 	%r587, %r32;
	@%p55 bra 	$L__BB8_10;
$L__BB8_11:
	setp.lt.u32 	%p56, %r6, 256;
	@%p56 bra 	$L__BB8_16;
	// begin inline asm
	mov.u32 %r557, %laneid;
	// end inline asm
	mov.b32 	%r558, -1;
	redux.sync.max.s32 %r635, %r589, %r558;
	setp.ne.s32 	%p72, %r557, 0;
	@%p72 bra 	$L__BB8_14;
	shr.u32 	%r559, %r7, 3;
	and.b32  	%r560, %r559, 124;
	mov.u32 	%r561, _ZZN3cub18CUB_300001_SM_10006detail6reduce18DeviceReduceKernelINS2_10policy_hubIijN4cuda3__47maximumIvEEE10Policy1000EPijS8_iNS5_3std3__410__identityEEEvT0_PT3_T1_NS0_13GridEvenShareISI_EET2_T4_E12temp_storage;
	add.s32 	%r562, %r561, %r560;
	st.shared.u32 	[%r562+8], %r635;
$L__BB8_14:
	bar.sync 	0;
	setp.ne.s32 	%p73, %r7, 0;
	@%p73 bra 	$L__BB8_71;
	ld.shared.u32 	%r563, [_ZZN3cub18CUB_300001_SM_10006detail6reduce18DeviceReduceKernelINS2_10policy_hubIijN4cuda3__47maximumIvEEE10Policy1000EPijS8_iNS5_3std3__410__identityEEEvT0_PT3_T1_NS0_13GridEvenShareISI_EET2_T4_E12temp_storage+12];
	max.s32 	%r564, %r635, %r563;
	ld.shared.u32 	%r565, [_ZZN3cub18CUB_300001_SM_10006detail6reduce18DeviceReduceKernelINS2_10policy_hubIijN4cuda3__47maximumIvEEE10Policy1000EPijS8_iNS5_3std3__410__identityEEEvT0_PT3_T1_NS0_13GridEvenShareISI_EET2_T4_E12temp_storage+16];
	max.s32 	%r566, %r564, %r565;
	ld.shared.u32 	%r567, [_ZZN3cub18CUB_300001_SM_10006detail6reduce18DeviceReduceKernelINS2_10policy_hubIijN4cuda3__47maximumIvEEE10Policy1000EPijS8_iNS5_3std3__410__identityEEEvT0_PT3_T1_NS0_13GridEvenShareISI_EET2_T4_E12temp_storage+20];
	max.s32 	%r568, %r566, %r567;
	ld.shared.u32 	%r569, [_ZZN3cub18CUB_300001_SM_10006detail6reduce18DeviceReduceKernelINS2_10policy_hubIijN4cuda3__47maximumIvEEE10Policy1000EPijS8_iNS5_3std3__410__identityEEEvT0_PT3_T1_NS0_13GridEvenShareISI_EET2_T4_E12temp_storage+24];
	max.s32 	%r570, %r568, %r569;
	ld.shared.u32 	%r571, [_ZZN3cub18CUB_300001_SM_10006detail6reduce18DeviceReduceKernelINS2_10policy_hubIijN4cuda3__47maximumIvEEE10Policy1000EPijS8_iNS5_3std3__410__identityEEEvT0_PT3_T1_NS0_13GridEvenShareISI_EET2_T4_E12temp_storage+28];
	max.s32 	%r572, %r570, %r571;
	ld.shared.u32 	%r573, [_ZZN3cub18CUB_300001_SM_10006detail6reduce18DeviceReduceKernelINS2_10policy_hubIijN4cuda3__47maximumIvEEE10Policy1000EPijS8_iNS5_3std3__410__identityEEEvT0_PT3_T1_NS0_13GridEvenShareISI_EET2_T4_E12temp_storage+32];
	max.s32 	%r574, %r572, %r573;
	ld.shared.u32 	%r575, [_ZZN3cub18CUB_300001_SM_10006detail6reduce18DeviceReduceKernelINS2_10policy_hubIijN4cuda3__47maximumIvEEE10Policy1000EPijS8_iNS5_3std3__410__identityEEEvT0_PT3_T1_NS0_13GridEvenShareISI_EET2_T4_E12temp_storage+36];
	max.s32 	%r635, %r574, %r575;
	bra.uni 	$L__BB8_71;
$L__BB8_16:
	// begin inline asm
	mov.u32 %r494, %laneid;
	// end inline asm
	and.b32  	%r520, %r7, 992;
	add.s32 	%r521, %r520, 32;
	setp.gt.u32 	%p57, %r521, %r6;
	not.b32 	%r522, %r520;
	add.s32 	%r523, %r6, %r522;
	selp.b32 	%r518, %r523, 31, %p57;
	mov.b32 	%r497, 1;
	mov.b32 	%r519, -1;
	// begin inline asm
	shfl.sync.down.b32 %r495, %r589, %r497, %r518, %r519;
	// end inline asm
	setp.lt.s32 	%p58, %r494, %r518;
	max.s32 	%r524, %r589, %r495;
	selp.b32 	%r501, %r524, %r589, %p58;
	mov.b32 	%r502, 2;
	// begin inline asm
	shfl.sync.down.b32 %r500, %r501, %r502, %r518, %r519;
	// end inline asm
	add.s32 	%r525, %r494, 2;
	setp.gt.s32 	%p59, %r525, %r518;
	max.s32 	%r526, %r501, %r500;
	selp.b32 	%r506, %r501, %r526, %p59;
	mov.b32 	%r507, 4;
	// begin inline asm
	shfl.sync.down.b32 %r505, %r506, %r507, %r518, %r519;
	// end inline asm
	add.s32 	%r527, %r494, 4;
	setp.gt.s32 	%p60, %r527, %r518;
	max.s32 	%r528, %r506, %r505;
	selp.b32 	%r511, %r506, %r528, %p60;
	mov.b32 	%r512, 8;
	// begin inline asm
	shfl.sync.down.b32 %r510, %r511, %r512, %r518, %r519;
	// end inline asm
	add.s32 	%r529, %r494, 8;
	setp.gt.s32 	%p61, %r529, %r518;
	max.s32 	%r530, %r511, %r510;
	selp.b32 	%r516, %r511, %r530, %p61;
	mov.b32 	%r517, 16;
	// begin inline asm
	shfl.sync.down.b32 %r515, %r516, %r517, %r518, %r519;
	// end inline asm
	add.s32 	%r531, %r494, 16;
	setp.gt.s32 	%p62, %r531, %r518;
	max.s32 	%r532, %r516, %r515;
	selp.b32 	%r635, %r516, %r532, %p62;
	setp.ne.s32 	%p63, %r494, 0;
	@%p63 bra 	$L__BB8_18;
	shr.u32 	%r533, %r7, 3;
	and.b32  	%r534, %r533, 124;
	mov.u32 	%r535, _ZZN3cub18CUB_300001_SM_10006detail6reduce18DeviceReduceKernelINS2_10policy_hubIijN4cuda3__47maximumIvEEE10Policy1000EPijS8_iNS5_3std3__410__identityEEEvT0_PT3_T1_NS0_13GridEvenShareISI_EET2_T4_E12temp_storage;
	add.s32 	%r536, %r535, %r534;
	st.shared.u32 	[%r536+8], %r635;
$L__BB8_18:
	bar.sync 	0;
	setp.ne.s32 	%p64, %r7, 0;
	@%p64 bra 	$L__BB8_71;
	setp.gt.u32 	%p65, %r6, 32;
	ld.shared.u32 	%r537, [_ZZN3cub18CUB_300001_SM_10006detail6reduce18DeviceReduceKernelINS2_10policy_hubIijN4cuda3__47maximumIvEEE10Policy1000EPijS8_iNS5_3std3__410__identityEEEvT0_PT3_T1_NS0_13GridEvenShareISI_EET2_T4_E12temp_storage+12];
	max.s32 	%r538, %r635, %r537;
	selp.b32 	%r539, %r538, %r635, %p65;
	setp.gt.u32 	%p66, %r6, 64;
	ld.shared.u32 	%r540, [_ZZN3cub18CUB_300001_SM_10006detail6reduce18DeviceReduceKernelINS2_10policy_hubIijN4cuda3__47maximumIvEEE10Policy1000EPijS8_iNS5_3std3__410__identityEEEvT0_PT3_T1_NS0_13GridEvenShareISI_EET2_T4_E12temp_storage+16];
	max.s32 	%r541, %r539, %r540;
	selp.b32 	%r542, %r541, %r539, %p66;
	setp.gt.u32 	%p67, %r6, 96;
	ld.shared.u32 	%r543, [_ZZN3cub18CUB_300001_SM_10006detail6reduce18DeviceReduceKernelINS2_10policy_hubIijN4cuda3__47maximumIvEEE10Policy1000EPijS8_iNS5_3std3__410__identityEEEvT0_PT3_T1_NS0_13GridEvenShareISI_EET2_T4_E12temp_storage+20];
	max.s32 	%r544, %r542, %r543;
	selp.b32 	%r545, %r544, %r542, %p67;
	setp.gt.u32 	%p68, %r6, 128;
	ld.shared.u32 	%r546, [_ZZN3cub18CUB_300001_SM_10006detail6reduce18DeviceReduceKernelINS2_10policy_hubIijN4cuda3__47maximumIvEEE10Policy1000EPijS8_iNS5_3std3__410__identityEEEvT0_PT3_T1_NS0_13GridEvenShareISI_EET2_T4_E12temp_storage+24];
	max.s32 	%r547, %r545, %r546;
	selp.b32 	%r548, %r547, %r545, %p68;
	setp.gt.u32 	%p69, %r6, 160;
	ld.shared.u32 	%r549, [_ZZN3cub18CUB_300001_SM_10006detail6reduce18DeviceReduceKernelINS2_10policy_hubIijN4cuda3__47maximumIvEEE10Policy1000EPijS8_iNS5_3std3__410__identityEEEvT0_PT3_T1_NS0_13GridEvenShareISI_EET2_T4_E12temp_storage+28];
	max.s32 	%r550, %r548, %r549;
	selp.b32 	%r551, %r550, %r548, %p69;
	setp.gt.u32 	%p70, %r6, 192;
	ld.shared.u32 	%r552, [_ZZN3cub18CUB_300001_SM_10006detail6reduce18DeviceReduceKernelINS2_10policy_hubIijN4cuda3__47maximumIvEEE10Policy1000EPijS8_iNS5_3std3__410__identityEEEvT0_PT3_T1_NS0_13GridEvenShareISI_EET2_T4_E12temp_storage+32];
	max.s32 	%r553, %r551, %r552;
	selp.b32 	%r554, %r553, %r551, %p70;
	setp.gt.u32 	%p71, %r6, 224;
	ld.shared.u32 	%r555, [_ZZN3cub18CUB_300001_SM_10006detail6reduce18DeviceReduceKernelINS2_10policy_hubIijN4cuda3__47maximumIvEEE10Policy1000EPijS8_iNS5_3std3__410__identityEEEvT0_PT3_T1_NS0_13GridEvenShareISI_EET2_T4_E12temp_storage+36];
	max.s32 	%r556, %r554, %r555;
	selp.b32 	%r635, %r556, %r554, %p71;
	bra.uni 	$L__BB8_71;
$L__BB8_20:
	mov.u32 	%r39, %tid.x;
	shl.b32 	%r40, %r39, 2;
	add.s32 	%r366, %r5, %r40;
	mul.wide.u32 	%rd72, %r366, 4;
	add.s64 	%rd62, %rd1, %rd72;
	// begin inline asm
	ld.global.nc.v2.u64 {%rd60, %rd61}, [%rd62];
	// end inline asm
	mov.b64 	{%r367, %r368}, %rd61;
	mov.b64 	{%r369, %r370}, %rd60;
	add.s64 	%rd65, %rd62, 4096;
	// begin inline asm
	ld.global.nc.v2.u64 {%rd63, %rd64}, [%rd65];
	// end inline asm
	mov.b64 	{%r371, %r372}, %rd64;
	mov.b64 	{%r373, %r374}, %rd63;
	add.s64 	%rd68, %rd62, 8192;
	// begin inline asm
	ld.global.nc.v2.u64 {%rd66, %rd67}, [%rd68];
	// end inline asm
	mov.b64 	{%r375, %r376}, %rd67;
	mov.b64 	{%r377, %r378}, %rd66;
	add.s64 	%rd71, %rd62, 12288;
	// begin inline asm
	ld.global.nc.v2.u64 {%rd69, %rd70}, [%rd71];
	// end inline asm
	mov.b64 	{%r379, %r380}, %rd70;
	mov.b64 	{%r381, %r382}, %rd69;
	max.s32 	%r383, %r369, %r370;
	max.s32 	%r384, %r383, %r367;
	max.s32 	%r385, %r368, %r373;
	max.s32 	%r386, %r385, %r374;
	max.s32 	%r387, %r371, %r372;
	max.s32 	%r388, %r387, %r377;
	max.s32 	%r389, %r378, %r375;
	max.s32 	%r390, %r389, %r376;
	max.s32 	%r391, %r381, %r382;
	max.s32 	%r392, %r391, %r379;
	max.s32 	%r393, %r384, %r386;
	max.s32 	%r394, %r393, %r388;
	max.s32 	%r395, %r390, %r392;
	max.s32 	%r396, %r395, %r380;
	max.s32 	%r605, %r394, %r396;
	setp.lt.u32 	%p39, %r6, %r4;
	@%p39 bra 	$L__BB8_32;
	add.s32 	%r42, %r4, %r5;
	add.s32 	%r591, %r42, 256;
	add.s32 	%r590, %r42, %r39;
	mov.b32 	%r592, 0;
$L__BB8_22:
	add.s32 	%r5, %r5, %r4;
	add.s32 	%r398, %r1, -4096;
	setp.gt.u32 	%p40, %r5, %r398;
	@%p40 bra 	$L__BB8_24;
	add.s32 	%r399, %r5, %r40;
	mul.wide.u32 	%rd85, %r399, 4;
	add.s64 	%rd75, %rd1, %rd85;
	// begin inline asm
	ld.global.nc.v2.u64 {%rd73, %rd74}, [%rd75];
	// end inline asm
	mov.b64 	{%r400, %r401}, %rd74;
	mov.b64 	{%r402, %r403}, %rd73;
	add.s64 	%rd78, %rd75, 4096;
	// begin inline asm
	ld.global.nc.v2.u64 {%rd76, %rd77}, [%rd78];
	// end inline asm
	mov.b64 	{%r404, %r405}, %rd77;
	mov.b64 	{%r406, %r407}, %rd76;
	add.s64 	%rd81, %rd75, 8192;
	// begin inline asm
	ld.global.nc.v2.u64 {%rd79, %rd80}, [%rd81];
	// end inline asm
	mov.b64 	{%r408, %r409}, %rd80;
	mov.b64 	{%r410, %r411}, %rd79;
	add.s64 	%rd84, %rd75, 12288;
	// begin inline asm
	ld.global.nc.v2.u64 {%rd82, %rd83}, [%rd84];
	// end inline asm
	mov.b64 	{%r412, %r413}, %rd83;
	mov.b64 	{%r414, %r415}, %rd82;
	max.s32 	%r416, %r605, %r402;
	max.s32 	%r417, %r416, %r403;
	max.s32 	%r418, %r400, %r401;
	max.s32 	%r419, %r418, %r406;
	max.s32 	%r420, %r407, %r404;
	max.s32 	%r421, %r420, %r405;
	max.s32 	%r422, %r410, %r411;
	max.s32 	%r423, %r422, %r408;
	max.s32 	%r424, %r409, %r414;
	max.s32 	%r425, %r424, %r415;
	max.s32 	%r426, %r412, %r413;
	max.s32 	%r427, %r417, %r419;
	max.s32 	%r428, %r427, %r421;
	max.s32 	%r429, %r423, %r425;
	max.s32 	%r430, %r429, %r426;
	max.s32 	%r605, %r428, %r430;
	sub.s32 	%r431, %r1, %r5;
	setp.lt.u32 	%p41, %r431, %r4;
	add.s32 	%r592, %r592, 1;
	add.s32 	%r591, %r591, %r4;
	add.s32 	%r590, %r590, %r4;
	@%p41 bra 	$L__BB8_32;
	bra.uni 	$L__BB8_22;
$L__BB8_24:
	setp.le.u32 	%p42, %r1, %r5;
	@%p42 bra 	$L__BB8_32;
	sub.s32 	%r55, %r1, %r5;
	setp.ge.s32 	%p43, %r39, %r55;
	@%p43 bra 	$L__BB8_32;
	not.b32 	%r433, %r39;
	add.s32 	%r434, %r1, %r433;
	sub.s32 	%r435, %r434, %r42;
	mul.lo.s32 	%r436, %r2, %r592;
	shl.b32 	%r437, %r436, 12;
	sub.s32 	%r56, %r435, %r437;
	shr.u32 	%r438, %r434, 8;
	add.s32 	%r57, %r438, 1;
	and.b32  	%r439, %r434, 768;
	setp.eq.s32 	%p44, %r439, 768;
	mov.u32 	%r599, %r39;
	@%p44 bra 	$L__BB8_29;
	and.b32  	%r440, %r57, 3;
	neg.s32 	%r595, %r440;
	mov.u32 	%r599, %r39;
$L__BB8_28:
	.pragma "nounroll";
	mul.wide.u32 	%rd87, %r590, 4;
	add.s64 	%rd86, %rd1, %rd87;
	// begin inline asm
	ld.global.nc.u32 %r441, [%rd86];
	// end inline asm
	max.s32 	%r605, %r605, %r441;
	add.s32 	%r599, %r599, 256;
	add.s32 	%r590, %r590, 256;
	add.s32 	%r595, %r595, 1;
	setp.ne.s32 	%p45, %r595, 0;
	@%p45 bra 	$L__BB8_28;
$L__BB8_29:
	setp.lt.u32 	%p46, %r56, 768;
	@%p46 bra 	$L__BB8_32;
	add.s32 	%r603, %r599, 512;
	add.s32 	%r602, %r599, %r591;
$L__BB8_31:
	add.s32 	%r446, %r602, -256;
	mul.wide.u32 	%rd92, %r446, 4;
	add.s64 	%rd88, %rd1, %rd92;
	// begin inline asm
	ld.global.nc.u32 %r442, [%rd88];
	// end inline asm
	max.s32 	%r447, %r605, %r442;
	mul.wide.u32 	%rd93, %r602, 4;
	add.s64 	%rd89, %rd1, %rd93;
	// begin inline asm
	ld.global.nc.u32 %r443, [%rd89];
	// end inline asm
	max.s32 	%r448, %r447, %r443;
	add.s32 	%r449, %r602, 256;
	mul.wide.u32 	%rd94, %r449, 4;
	add.s64 	%rd90, %rd1, %rd94;
	// begin inline asm
	ld.global.nc.u32 %r444, [%rd90];
	// end inline asm
	max.s32 	%r450, %r448, %r444;
	add.s32 	%r451, %r602, 512;
	mul.wide.u32 	%rd95, %r451, 4;
	add.s64 	%rd91, %rd1, %rd95;
	// begin inline asm
	ld.global.nc.u32 %r445, [%rd91];
	// end inline asm
	max.s32 	%r605, %r450, %r445;
	add.s32 	%r76, %r603, 1024;
	add.s32 	%r452, %r603, 512;
	add.s32 	%r602, %r602, 1024;
	setp.lt.s32 	%p47, %r452, %r55;
	mov.u32 	%r603, %r76;
	@%p47 bra 	$L__BB8_31;
$L__BB8_32:
	// begin inline asm
	mov.u32 %r453, %laneid;
	// end inline asm
	mov.b32 	%r454, -1;
	redux.sync.max.s32 %r635, %r605, %r454;
	setp.ne.s32 	%p48, %r453, 0;
	@%p48 bra 	$L__BB8_34;
	shr.u32 	%r455, %r39, 3;
	and.b32  	%r456, %r455, 124;
	mov.u32 	%r457, _ZZN3cub18CUB_300001_SM_10006detail6reduce18DeviceReduceKernelINS2_10policy_hubIijN4cuda3__47maximumIvEEE10Policy1000EPijS8_iNS5_3std3__410__identityEEEvT0_PT3_T1_NS0_13GridEvenShareISI_EET2_T4_E12temp_storage;
	add.s32 	%r458, %r457, %r456;
	st.shared.u32 	[%r458+8], %r635;
$L__BB8_34:
	bar.sync 	0;
	setp.ne.s32 	%p49, %r39, 0;
	@%p49 bra 	$L__BB8_71;
	ld.shared.u32 	%r459, [_ZZN3cub18CUB_300001_SM_10006detail6reduce18DeviceReduceKernelINS2_10policy_hubIijN4cuda3__47maximumIvEEE10Policy1000EPijS8_iNS5_3std3__410__identityEEEvT0_PT3_T1_NS0_13GridEvenShareISI_EET2_T4_E12temp_storage+12];
	max.s32 	%r460, %r635, %r459;
	ld.shared.u32 	%r461, [_ZZN3cub18CUB_300001_SM_10006detail6reduce18DeviceReduceKernelINS2_10policy_hubIijN4cuda3__47maximumIvEEE10Policy1000EPijS8_iNS5_3std3__410__identityEEEvT0_PT3_T1_NS0_13GridEvenShareISI_EET2_T4_E12temp_storage+16];
	max.s32 	%r462, %r460, %r461;
	ld.shared.u32 	%r463, [_ZZN3cub18CUB_300001_SM_10006detail6reduce18DeviceReduceKernelINS2_10policy_hubIijN4cuda3__47maximumIvEEE10Policy1000EPijS8_iNS5_3std3__410__identityEEEvT0_PT3_T1_NS0_13GridEvenShareISI_EET2_T4_E12temp_storage+20];
	max.s32 	%r464, %r462, %r463;
	ld.shared.u32 	%r465, [_ZZN3cub18CUB_300001_SM_10006detail6reduce18DeviceReduceKernelINS2_10policy_hubIijN4cuda3__47maximumIvEEE10Policy1000EPijS8_iNS5_3std3__410__identityEEEvT0_PT3_T1_NS0_13GridEvenShareISI_EET2_T4_E12temp_storage+24];
	max.s32 	%r466, %r464, %r465;
	ld.shared.u32 	%r467, [_ZZN3cub18CUB_300001_SM_10006detail6reduce18DeviceReduceKernelINS2_10policy_hubIijN4cuda3__47maximumIvEEE10Policy1000EPijS8_iNS5_3std3__410__identityEEEvT0_PT3_T1_NS0_13GridEvenShareISI_EET2_T4_E12temp_storage+28];
	max.s32 	%r468, %r466, %r467;
	ld.shared.u32 	%r469, [_ZZN3cub18CUB_300001_SM_10006detail6reduce18DeviceReduceKernelINS2_10policy_hubIijN4cuda3__47maximumIvEEE10Policy1000EPijS8_iNS5_3std3__410__identityEEEvT0_PT3_T1_NS0_13GridEvenShareISI_EET2_T4_E12temp_storage+32];
	max.s32 	%r470, %r468, %r469;
	ld.shared.u32 	%r471, [_ZZN3cub18CUB_300001_SM_10006detail6reduce18DeviceReduceKernelINS2_10policy_hubIijN4cuda3__47maximumIvEEE10Policy1000EPijS8_iNS5_3std3__410__identityEEEvT0_PT3_T1_NS0_13GridEvenShareISI_EET2_T4_E12temp_storage+36];
	max.s32 	%r635, %r470, %r471;
	bra.uni 	$L__BB8_71;
$L__BB8_36:
	sub.s32 	%r81, %r1, %r5;
	setp.gt.u32 	%p2, %r81, 4095;
	@%p2 bra 	$L__BB8_55;
	mov.u32 	%r82, %tid.x;
	setp.ge.u32 	%p14, %r82, %r81;
	mov.b32 	%r618, 0;
	mov.u32 	%r612, %r82;
	@%p14 bra 	$L__BB8_39;
	add.s32 	%r264, %r5, %r82;
	mul.wide.u32 	%rd49, %r264, 4;
	add.s64 	%rd48, %rd1, %rd49;
	// begin inline asm
	ld.global.nc.u32 %r618, [%rd48];
	// end inline asm
	add.s32 	%r612, %r82, 256;
$L__BB8_39:
	setp.ge.u32 	%p15, %r612, %r81;
	@%p15 bra 	$L__BB8_46;
	not.b32 	%r266, %r612;
	add.s32 	%r87, %r1, %r266;
	and.b32  	%r267, %r87, 768;
	setp.eq.s32 	%p16, %r267, 768;
	@%p16 bra 	$L__BB8_43;
	add.s32 	%r609, %r612, %r5;
	shr.u32 	%r268, %r87, 8;
	add.s32 	%r269, %r268, 1;
	and.b32  	%r270, %r269, 3;
	neg.s32 	%r608, %r270;
$L__BB8_42:
	.pragma "nounroll";
	mul.wide.u32 	%rd51, %r609, 4;
	add.s64 	%rd50, %rd1, %rd51;
	// begin inline asm
	ld.global.nc.u32 %r271, [%rd50];
	// end inline asm
	max.s32 	%r618, %r618, %r271;
	add.s32 	%r612, %r612, 256;
	add.s32 	%r609, %r609, 256;
	add.s32 	%r608, %r608, 1;
	setp.ne.s32 	%p17, %r608, 0;
	@%p17 bra 	$L__BB8_42;
$L__BB8_43:
	sub.s32 	%r272, %r87, %r5;
	setp.lt.u32 	%p18, %r272, 768;
	@%p18 bra 	$L__BB8_46;
	add.s32 	%r616, %r612, 512;
	add.s32 	%r615, %r612, %r5;
$L__BB8_45:
	mul.wide.u32 	%rd56, %r615, 4;
	add.s64 	%rd52, %rd1, %rd56;
	// begin inline asm
	ld.global.nc.u32 %r273, [%rd52];
	// end inline asm
	max.s32 	%r277, %r618, %r273;
	add.s32 	%r278, %r615, 256;
	mul.wide.u32 	%rd57, %r278, 4;
	add.s64 	%rd53, %rd1, %rd57;
	// begin inline asm
	ld.global.nc.u32 %r274, [%rd53];
	// end inline asm
	max.s32 	%r279, %r277, %r274;
	add.s32 	%r280, %r615, 512;
	mul.wide.u32 	%rd58, %r280, 4;
	add.s64 	%rd54, %rd1, %rd58;
	// begin inline asm
	ld.global.nc.u32 %r275, [%rd54];
	// end inline asm
	max.s32 	%r281, %r279, %r275;
	add.s32 	%r282, %r615, 768;
	mul.wide.u32 	%rd59, %r282, 4;
	add.s64 	%rd55, %rd1, %rd59;
	// begin inline asm
	ld.global.nc.u32 %r276, [%rd55];
	// end inline asm
	max.s32 	%r618, %r281, %r276;
	add.s32 	%r107, %r616, 1024;
	add.s32 	%r283, %r616, 512;
	add.s32 	%r615, %r615, 1024;
	setp.lt.s32 	%p19, %r283, %r81;
	mov.u32 	%r616, %r107;
	@%p19 bra 	$L__BB8_45;
$L__BB8_46:
	setp.lt.u32 	%p20, %r81, 256;
	@%p20 bra 	$L__BB8_51;
	// begin inline asm
	mov.u32 %r347, %laneid;
	// end inline asm
	mov.b32 	%r348, -1;
	redux.sync.max.s32 %r635, %r618, %r348;
	setp.ne.s32 	%p36, %r347, 0;
	@%p36 bra 	$L__BB8_49;
	shr.u32 	%r349, %r82, 3;
	and.b32  	%r350, %r349, 124;
	mov.u32 	%r351, _ZZN3cub18CUB_300001_SM_10006detail6reduce18DeviceReduceKernelINS2_10policy_hubIijN4cuda3__47maximumIvEEE10Policy1000EPijS8_iNS5_3std3__410__identityEEEvT0_PT3_T1_NS0_13GridEvenShareISI_EET2_T4_E12temp_storage;
	add.s32 	%r352, %r351, %r350;
	st.shared.u32 	[%r352+8], %r635;
$L__BB8_49:
	bar.sync 	0;
	setp.ne.s32 	%p37, %r82, 0;
	@%p37 bra 	$L__BB8_71;
	ld.shared.u32 	%r353, [_ZZN3cub18CUB_300001_SM_10006detail6reduce18DeviceReduceKernelINS2_10policy_hubIijN4cuda3__47maximumIvEEE10Policy1000EPijS8_iNS5_3std3__410__identityEEEvT0_PT3_T1_NS0_13GridEvenShareISI_EET2_T4_E12temp_storage+12];
	max.s32 	%r354, %r635, %r353;
	ld.shared.u32 	%r355, [_ZZN3cub18CUB_300001_SM_10006detail6reduce18DeviceReduceKernelINS2_10policy_hubIijN4cuda3__47maximumIvEEE10Policy1000EPijS8_iNS5_3std3__410__identityEEEvT0_PT3_T1_NS0_13GridEvenShareISI_EET2_T4_E12temp_storage+16];
	max.s32 	%r356, %r354, %r355;
	ld.shared.u32 	%r357, [_ZZN3cub18CUB_300001_SM_10006detail6reduce18DeviceReduceKernelINS2_10policy_hubIijN4cuda3__47maximumIvEEE10Policy1000EPijS8_iNS5_3std3__410__identityEEEvT0_PT3_T1_NS0_13GridEvenShareISI_EET2_T4_E12temp_storage+20];
	max.s32 	%r358, %r356, %r357;
	ld.shared.u32 	%r359, [_ZZN3cub18CUB_300001_SM_10006detail6reduce18DeviceReduceKernelINS2_10policy_hubIijN4cuda3__47maximumIvEEE10Policy1000EPijS8_iNS5_3std3__410__identityEEEvT0_PT3_T1_NS0_13GridEvenShareISI_EET2_T4_E12temp_storage+24];
	max.s32 	%r360, %r358, %r359;
	ld.shared.u32 	%r361, [_ZZN3cub18CUB_300001_SM_10006detail6reduce18DeviceReduceKernelINS2_10policy_hubIijN4cuda3__47maximumIvEEE10Policy1000EPijS8_iNS5_3std3__410__identityEEEvT0_PT3_T1_NS0_13GridEvenShareISI_EET2_T4_E12temp_storage+28];
	max.s32 	%r362, %r360, %r361;
	ld.shared.u32 	%r363, [_ZZN3cub18CUB_300001_SM_10006detail6reduce18DeviceReduceKernelINS2_10policy_hubIijN4cuda3__47maximumIvEEE10Policy1000EPijS8_iNS5_3std3__410__identityEEEvT0_PT3_T1_NS0_13GridEvenShareISI_EET2_T4_E12temp_storage+32];
	max.s32 	%r364, %r362, %r363;
	ld.shared.u32 	%r365, [_ZZN3cub18CUB_300001_SM_10006detail6reduce18DeviceReduceKernelINS2_10policy_hubIijN4cuda3__47maximumIvEEE10Policy1000EPijS8_iNS5_3std3__410__identityEEEvT0_PT3_T1_NS0_13GridEvenShareISI_EET2_T4_E12temp_storage+36];
	max.s32 	%r635, %r364, %r365;
	bra.uni 	$L__BB8_71;
$L__BB8_51:
	// begin inline asm
	mov.u32 %r284, %laneid;
	// end inline asm
	and.b32  	%r310, %r82, 992;
	add.s32 	%r311, %r310, 32;
	setp.gt.u32 	%p21, %r311, %r81;
	not.b32 	%r312, %r310;
	add.s32 	%r313, %r81, %r312;
	selp.b32 	%r308, %r313, 31, %p21;
	mov.b32 	%r287, 1;
	mov.b32 	%r309, -1;
	// begin inline asm
	shfl.sync.down.b32 %r285, %r618, %r287, %r308, %r309;
	// end inline asm
	setp.lt.s32 	%p22, %r284, %r308;
	max.s32 	%r314, %r618, %r285;
	selp.b32 	%r291, %r314, %r618, %p22;
	mov.b32 	%r292, 2;
	// begin inline asm
	shfl.sync.down.b32 %r290, %r291, %r292, %r308, %r309;
	// end inline asm
	add.s32 	%r315, %r284, 2;
	setp.gt.s32 	%p23, %r315, %r308;
	max.s32 	%r316, %r291, %r290;
	selp.b32 	%r296, %r291, %r316, %p23;
	mov.b32 	%r297, 4;
	// begin inline asm
	shfl.sync.down.b32 %r295, %r296, %r297, %r308, %r309;
	// end inline asm
	add.s32 	%r317, %r284, 4;
	setp.gt.s32 	%p24, %r317, %r308;
	max.s32 	%r318, %r296, %r295;
	selp.b32 	%r301, %r296, %r318, %p24;
	mov.b32 	%r302, 8;
	// begin inline asm
	shfl.sync.down.b32 %r300, %r301, %r302, %r308, %r309;
	// end inline asm
	add.s32 	%r319, %r284, 8;
	setp.gt.s32 	%p25, %r319, %r308;
	max.s32 	%r320, %r301, %r300;
	selp.b32 	%r306, %r301, %r320, %p25;
	mov.b32 	%r307, 16;
	// begin inline asm
	shfl.sync.down.b32 %r305, %r306, %r307, %r308, %r309;
	// end inline asm
	add.s32 	%r321, %r284, 16;
	setp.gt.s32 	%p26, %r321, %r308;
	max.s32 	%r322, %r306, %r305;
	selp.b32 	%r635, %r306, %r322, %p26;
	setp.ne.s32 	%p27, %r284, 0;
	@%p27 bra 	$L__BB8_53;
	shr.u32 	%r323, %r82, 3;
	and.b32  	%r324, %r323, 124;
	mov.u32 	%r325, _ZZN3cub18CUB_300001_SM_10006detail6reduce18DeviceReduceKernelINS2_10policy_hubIijN4cuda3__47maximumIvEEE10Policy1000EPijS8_iNS5_3std3__410__identityEEEvT0_PT3_T1_NS0_13GridEvenShareISI_EET2_T4_E12temp_storage;
	add.s32 	%r326, %r325, %r324;
	st.shared.u32 	[%r326+8], %r635;
$L__BB8_53:
	bar.sync 	0;
	setp.ne.s32 	%p28, %r82, 0;
	@%p28 bra 	$L__BB8_71;
	setp.gt.u32 	%p29, %r81, 32;
	ld.shared.u32 	%r327, [_ZZN3cub18CUB_300001_SM_10006detail6reduce18DeviceReduceKernelINS2_10policy_hubIijN4cuda3__47maximumIvEEE10Policy1000EPijS8_iNS5_3std3__410__identityEEEvT0_PT3_T1_NS0_13GridEvenShareISI_EET2_T4_E12temp_storage+12];
	max.s32 	%r328, %r635, %r327;
	selp.b32 	%r329, %r328, %r635, %p29;
	setp.gt.u32 	%p30, %r81, 64;
	ld.shared.u32 	%r330, [_ZZN3cub18CUB_300001_SM_10006detail6reduce18DeviceReduceKernelINS2_10policy_hubIijN4cuda3__47maximumIvEEE10Policy1000EPijS8_iNS5_3std3__410__identityEEEvT0_PT3_T1_NS0_13GridEvenShareISI_EET2_T4_E12temp_storage+16];
	max.s32 	%r331, %r329, %r330;
	selp.b32 	%r332, %r331, %r329, %p30;
	setp.gt.u32 	%p31, %r81, 96;
	ld.shared.u32 	%r333, [_ZZN3cub18CUB_300001_SM_10006detail6reduce18DeviceReduceKernelINS2_10policy_hubIijN4cuda3__47maximumIvEEE10Policy1000EPijS8_iNS5_3std3__410__identityEEEvT0_PT3_T1_NS0_13GridEvenShareISI_EET2_T4_E12temp_storage+20];
	max.s32 	%r334, %r332, %r333;
	selp.b32 	%r335, %r334, %r332, %p31;
	setp.gt.u32 	%p32, %r81, 128;
	ld.shared.u32 	%r336, [_ZZN3cub18CUB_300001_SM_10006detail6reduce18DeviceReduceKernelINS2_10policy_hubIijN4cuda3__47maximumIvEEE10Policy1000EPijS8_iNS5_3std3__410__identityEEEvT0_PT3_T1_NS0_13GridEvenShareISI_EET2_T4_E12temp_storage+24];
	max.s32 	%r337, %r335, %r336;
	selp.b32 	%r338, %r337, %r335, %p32;
	setp.gt.u32 	%p33, %r81, 160;
	ld.shared.u32 	%r339, [_ZZN3cub18CUB_300001_SM_10006detail6reduce18DeviceReduceKernelINS2_10policy_hubIijN4cuda3__47maximumIvEEE10Policy1000EPijS8_iNS5_3std3__410__identityEEEvT0_PT3_T1_NS0_13GridEvenShareISI_EET2_T4_E12temp_storage+28];
	max.s32 	%r340, %r338, %r339;
	selp.b32 	%r341, %r340, %r338, %p33;
	setp.gt.u32 	%p34, %r81, 192;
	ld.shared.u32 	%r342, [_ZZN3cub18CUB_300001_SM_10006detail6reduce18DeviceReduceKernelINS2_10policy_hubIijN4cuda3__47maximumIvEEE10Policy1000EPijS8_iNS5_3std3__410__identityEEEvT0_PT3_T1_NS0_13GridEvenShareISI_EET2_T4_E12temp_storage+32];
	max.s32 	%r343, %r341, %r342;
	selp.b32 	%r344, %r343, %r341, %p34;
	setp.gt.u32 	%p35, %r81, 224;
	ld.shared.u32 	%r345, [_ZZN3cub18CUB_300001_SM_10006detail6reduce18DeviceReduceKernelINS2_10policy_hubIijN4cuda3__47maximumIvEEE10Policy1000EPijS8_iNS5_3std3__410__identityEEEvT0_PT3_T1_NS0_13GridEvenShareISI_EET2_T4_E12temp_storage+36];
	max.s32 	%r346, %r344, %r345;
	selp.b32 	%r635, %r346, %r344, %p35;
	bra.uni 	$L__BB8_71;
$L__BB8_55:
	mov.u32 	%r114, %tid.x;
	add.s32 	%r172, %r114, %r5;
	mul.wide.u32 	%rd20, %r172, 4;
	add.s64 	%rd4, %rd1, %rd20;
	// begin inline asm
	ld.global.nc.u32 %r156, [%rd4];
	// end inline asm
	add.s64 	%rd5, %rd4, 1024;
	// begin inline asm
	ld.global.nc.u32 %r157, [%rd5];
	// end inline asm
	add.s64 	%rd6, %rd4, 2048;
	// begin inline asm
	ld.global.nc.u32 %r158, [%rd6];
	// end inline asm
	add.s64 	%rd7, %rd4, 3072;
	// begin inline asm
	ld.global.nc.u32 %r159, [%rd7];
	// end inline asm
	add.s64 	%rd8, %rd4, 4096;
	// begin inline asm
	ld.global.nc.u32 %r160, [%rd8];
	// end inline asm
	add.s64 	%rd9, %rd4, 5120;
	// begin inline asm
	ld.global.nc.u32 %r161, [%rd9];
	// end inline asm
	add.s64 	%rd10, %rd4, 6144;
	// begin inline asm
	ld.global.nc.u32 %r162, [%rd10];
	// end inline asm
	add.s64 	%rd11, %rd4, 7168;
	// begin inline asm
	ld.global.nc.u32 %r163, [%rd11];
	// end inline asm
	add.s64 	%rd12, %rd4, 8192;
	// begin inline asm
	ld.global.nc.u32 %r164, [%rd12];
	// end inline asm
	add.s64 	%rd13, %rd4, 9216;
	// begin inline asm
	ld.global.nc.u32 %r165, [%rd13];
	// end inline asm
	add.s64 	%rd14, %rd4, 10240;
	// begin inline asm
	ld.global.nc.u32 %r166, [%rd14];
	// end inline asm
	add.s64 	%rd15, %rd4, 11264;
	// begin inline asm
	ld.global.nc.u32 %r167, [%rd15];
	// end inline asm
	add.s64 	%rd16, %rd4, 12288;
	// begin inline asm
	ld.global.nc.u32 %r168, [%rd16];
	// end inline asm
	add.s64 	%rd17, %rd4, 13312;
	// begin inline asm
	ld.global.nc.u32 %r169, [%rd17];
	// end inline asm
	add.s64 	%rd18, %rd4, 14336;
	// begin inline asm
	ld.global.nc.u32 %r170, [%rd18];
	// end inline asm
	add.s64 	%rd19, %rd4, 15360;
	// begin inline asm
	ld.global.nc.u32 %r171, [%rd19];
	// end inline asm
	max.s32 	%r173, %r156, %r157;
	max.s32 	%r174, %r173, %r158;
	max.s32 	%r175, %r159, %r160;
	max.s32 	%r176, %r175, %r161;
	max.s32 	%r177, %r162, %r163;
	max.s32 	%r178, %r177, %r164;
	max.s32 	%r179, %r165, %r166;
	max.s32 	%r180, %r179, %r167;
	max.s32 	%r181, %r168, %r169;
	max.s32 	%r182, %r181, %r170;
	max.s32 	%r183, %r174, %r176;
	max.s32 	%r184, %r183, %r178;
	max.s32 	%r185, %r180, %r182;
	max.s32 	%r186, %r185, %r171;
	max.s32 	%r634, %r184, %r186;
	setp.lt.u32 	%p3, %r81, %r4;
	@%p3 bra 	$L__BB8_67;
	add.s32 	%r116, %r4, %r5;
	add.s32 	%r620, %r116, 256;
	add.s32 	%r619, %r116, %r114;
	mov.b32 	%r621, 0;
$L__BB8_57:
	add.s32 	%r5, %r5, %r4;
	add.s32 	%r188, %r1, -4096;
	setp.gt.u32 	%p4, %r5, %r188;
	@%p4 bra 	$L__BB8_59;
	add.s32 	%r205, %r114, %r5;
	mul.wide.u32 	%rd37, %r205, 4;
	add.s64 	%rd21, %rd1, %rd37;
	// begin inline asm
	ld.global.nc.u32 %r189, [%rd21];
	// end inline asm
	add.s64 	%rd22, %rd21, 1024;
	// begin inline asm
	ld.global.nc.u32 %r190, [%rd22];
	// end inline asm
	add.s64 	%rd23, %rd21, 2048;
	// begin inline asm
	ld.global.nc.u32 %r191, [%rd23];
	// end inline asm
	add.s64 	%rd24, %rd21, 3072;
	// begin inline asm
	ld.global.nc.u32 %r192, [%rd24];
	// end inline asm
	add.s64 	%rd25, %rd21, 4096;
	// begin inline asm
	ld.global.nc.u32 %r193, [%rd25];
	// end inline asm
	add.s64 	%rd26, %rd21, 5120;
	// begin inline asm
	ld.global.nc.u32 %r194, [%rd26];
	// end inline asm
	add.s64 	%rd27, %rd21, 6144;
	// begin inline asm
	ld.global.nc.u32 %r195, [%rd27];
	// end inline asm
	add.s64 	%rd28, %rd21, 7168;
	// begin inline asm
	ld.global.nc.u32 %r196, [%rd28];
	// end inline asm
	add.s64 	%rd29, %rd21, 8192;
	// begin inline asm
	ld.global.nc.u32 %r197, [%rd29];
	// end inline asm
	add.s64 	%rd30, %rd21, 9216;
	// begin inline asm
	ld.global.nc.u32 %r198, [%rd30];
	// end inline asm
	add.s64 	%rd31, %rd21, 10240;
	// begin inline asm
	ld.global.nc.u32 %r199, [%rd31];
	// end inline asm
	add.s64 	%rd32, %rd21, 11264;
	// begin inline asm
	ld.global.nc.u32 %r200, [%rd32];
	// end inline asm
	add.s64 	%rd33, %rd21, 12288;
	// begin inline asm
	ld.global.nc.u32 %r201, [%rd33];
	// end inline asm
	add.s64 	%rd34, %rd21, 13312;
	// begin inline asm
	ld.global.nc.u32 %r202, [%rd34];
	// end inline asm
	add.s64 	%rd35, %rd21, 14336;
	// begin inline asm
	ld.global.nc.u32 %r203, [%rd35];
	// end inline asm
	add.s64 	%rd36, %rd21, 15360;
	// begin inline asm
	ld.global.nc.u32 %r204, [%rd36];
	// end inline asm
	max.s32 	%r206, %r634, %r189;
	max.s32 	%r207, %r206, %r190;
	max.s32 	%r208, %r191, %r192;
	max.s32 	%r209, %r208, %r193;
	max.s32 	%r210, %r194, %r195;
	max.s32 	%r211, %r210, %r196;
	max.s32 	%r212, %r197, %r198;
	max.s32 	%r213, %r212, %r199;
	max.s32 	%r214, %r200, %r201;
	max.s32 	%r215, %r214, %r202;
	max.s32 	%r216, %r203, %r204;
	max.s32 	%r217, %r207, %r209;
	max.s32 	%r218, %r217, %r211;
	max.s32 	%r219, %r213, %r215;
	max.s32 	%r220, %r219, %r216;
	max.s32 	%r634, %r218, %r220;
	sub.s32 	%r221, %r1, %r5;
	setp.lt.u32 	%p5, %r221, %r4;
	add.s32 	%r621, %r621, 1;
	add.s32 	%r620, %r620, %r4;
	add.s32 	%r619, %r619, %r4;
	@%p5 bra 	$L__BB8_67;
	bra.uni 	$L__BB8_57;
$L__BB8_59:
	setp.le.u32 	%p6, %r1, %r5;
	@%p6 bra 	$L__BB8_67;
	sub.s32 	%r129, %r1, %r5;
	setp.ge.s32 	%p7, %r114, %r129;
	@%p7 bra 	$L__BB8_67;
	not.b32 	%r223, %r114;
	add.s32 	%r224, %r1, %r223;
	sub.s32 	%r225, %r224, %r116;
	mul.lo.s32 	%r226, %r2, %r621;
	shl.b32 	%r227, %r226, 12;
	sub.s32 	%r130, %r225, %r227;
	shr.u32 	%r228, %r224, 8;
	add.s32 	%r131, %r228, 1;
	and.b32  	%r229, %r224, 768;
	setp.eq.s32 	%p8, %r229, 768;
	mov.u32 	%r628, %r114;
	@%p8 bra 	$L__BB8_64;
	and.b32  	%r230, %r131, 3;
	neg.s32 	%r624, %r230;
	mov.u32 	%r628, %r114;
$L__BB8_63:
	.pragma "nounroll";
	mul.wide.u32 	%rd39, %r619, 4;
	add.s64 	%rd38, %rd1, %rd39;
	// begin inline asm
	ld.global.nc.u32 %r231, [%rd38];
	// end inline asm
	max.s32 	%r634, %r634, %r231;
	add.s32 	%r628, %r628, 256;
	add.s32 	%r619, %r619, 256;
	add.s32 	%r624, %r624, 1;
	setp.ne.s32 	%p9, %r624, 0;
	@%p9 bra 	$L__BB8_63;
$L__BB8_64:
	setp.lt.u32 	%p10, %r130, 768;
	@%p10 bra 	$L__BB8_67;
	add.s32 	%r632, %r628, 512;
	add.s32 	%r631, %r628, %r620;
$L__BB8_66:
	add.s32 	%r236, %r631, -256;
	mul.wide.u32 	%rd44, %r236, 4;
	add.s64 	%rd40, %rd1, %rd44;
	// begin inline asm
	ld.global.nc.u32 %r232, [%rd40];
	// end inline asm
	max.s32 	%r237, %r634, %r232;
	mul.wide.u32 	%rd45, %r631, 4;
	add.s64 	%rd41, %rd1, %rd45;
	// begin inline asm
	ld.global.nc.u32 %r233, [%rd41];
	// end inline asm
	max.s32 	%r238, %r237, %r233;
	add.s32 	%r239, %r631, 256;
	mul.wide.u32 	%rd46, %r239, 4;
	add.s64 	%rd42, %rd1, %rd46;
	// begin inline asm
	ld.global.nc.u32 %r234, [%rd42];
	// end inline asm
	max.s32 	%r240, %r238, %r234;
	add.s32 	%r241, %r631, 512;
	mul.wide.u32 	%rd47, %r241, 4;
	add.s64 	%rd43, %rd1, %rd47;
	// begin inline asm
	ld.global.nc.u32 %r235, [%rd43];
	// end inline asm
	max.s32 	%r634, %r240, %r235;
	add.s32 	%r150, %r632, 1024;
	add.s32 	%r242, %r632, 512;
	add.s32 	%r631, %r631, 1024;
	setp.lt.s32 	%p11, %r242, %r129;
	mov.u32 	%r632, %r150;
	@%p11 bra 	$L__BB8_66;
$L__BB8_67:
	// begin inline asm
	mov.u32 %r243, %laneid;
	// end inline asm
	mov.b32 	%r244, -1;
	redux.sync.max.s32 %r635, %r634, %r244;
	setp.ne.s32 	%p12, %r243, 0;
	@%p12 bra 	$L__BB8_69;
	shr.u32 	%r245, %r114, 3;
	and.b32  	%r246, %r245, 124;
	mov.u32 	%r247, _ZZN3cub18CUB_300001_SM_10006detail6reduce18DeviceReduceKernelINS2_10policy_hubIijN4cuda3__47maximumIvEEE10Policy1000EPijS8_iNS5_3std3__410__identityEEEvT0_PT3_T1_NS0_13GridEvenShareISI_EET2_T4_E12temp_storage;
	add.s32 	%r248, %r247, %r246;
	st.shared.u32 	[%r248+8], %r635;
$L__BB8_69:
	bar.sync 	0;
	setp.ne.s32 	%p13, %r114, 0;
	@%p13 bra 	$L__BB8_71;
	ld.shared.u32 	%r249, [_ZZN3cub18CUB_300001_SM_10006detail6reduce18DeviceReduceKernelINS2_10policy_hubIijN4cuda3__47maximumIvEEE10Policy1000EPijS8_iNS5_3std3__410__identityEEEvT0_PT3_T1_NS0_13GridEvenShareISI_EET2_T4_E12temp_storage+12];
	max.s32 	%r250, %r635, %r249;
	ld.shared.u32 	%r251, [_ZZN3cub18CUB_300001_SM_10006detail6reduce18DeviceReduceKernelINS2_10policy_hubIijN4cuda3__47maximumIvEEE10Policy1000EPijS8_iNS5_3std3__410__identityEEEvT0_PT3_T1_NS0_13GridEvenShareISI_EET2_T4_E12temp_storage+16];
	max.s32 	%r252, %r250, %r251;
	ld.shared.u32 	%r253, [_ZZN3cub18CUB_300001_SM_10006detail6reduce18DeviceReduceKernelINS2_10policy_hubIijN4cuda3__47maximumIvEEE10Policy1000EPijS8_iNS5_3std3__410__identityEEEvT0_PT3_T1_NS0_13GridEvenShareISI_EET2_T4_E12temp_storage+20];
	max.s32 	%r254, %r252, %r253;
	ld.shared.u32 	%r255, [_ZZN3cub18CUB_300001_SM_10006detail6reduce18DeviceReduceKernelINS2_10policy_hubIijN4cuda3__47maximumIvEEE10Policy1000EPijS8_iNS5_3std3__410__identityEEEvT0_PT3_T1_NS0_13GridEvenShareISI_EET2_T4_E12temp_storage+24];
	max.s32 	%r256, %r254, %r255;
	ld.shared.u32 	%r257, [_ZZN3cub18CUB_300001_SM_10006detail6reduce18DeviceReduceKernelINS2_10policy_hubIijN4cuda3__47maximumIvEEE10Policy1000EPijS8_iNS5_3std3__410__identityEEEvT0_PT3_T1_NS0_13GridEvenShareISI_EET2_T4_E12temp_storage+28];
	max.s32 	%r258, %r256, %r257;
	ld.shared.u32 	%r259, [_ZZN3cub18CUB_300001_SM_10006detail6reduce18DeviceReduceKernelINS2_10policy_hubIijN4cuda3__47maximumIvEEE10Policy1000EPijS8_iNS5_3std3__410__identityEEEvT0_PT3_T1_NS0_13GridEvenShareISI_EET2_T4_E12temp_storage+32];
	max.s32 	%r260, %r258, %r259;
	ld.shared.u32 	%r261, [_ZZN3cub18CUB_300001_SM_10006detail6reduce18DeviceReduceKernelINS2_10policy_hubIijN4cuda3__47maximumIvEEE10Policy1000EPijS8_iNS5_3std3__410__identityEEEvT0_PT3_T1_NS0_13GridEvenShareISI_EET2_T4_E12temp_storage+36];
	max.s32 	%r635, %r260, %r261;
$L__BB8_71:
	mov.u32 	%r576, %tid.x;
	setp.ne.s32 	%p74, %r576, 0;
	@%p74 bra 	$L__BB8_73;
	ld.param.u64 	%rd111, [_ZN3cub18CUB_300001_SM_10006detail6reduce18DeviceReduceKernelINS2_10policy_hubIijN4cuda3__47maximumIvEEE10Policy1000EPijS8_iNS5_3std3__410__identityEEEvT0_PT3_T1_NS0_13GridEvenShareISI_EET2_T4__param_1];
	cvta.to.global.u64 	%rd108, %rd111;
	mul.wide.u32 	%rd109, %r3, 4;
	add.s64 	%rd110, %rd108, %rd109;
	st.global.u32 	[%rd110], %r635;
$L__BB8_73:
	ret;

}
	// .globl	_ZN3cub18CUB_300001_SM_10006detail6reduce28DeviceReduceSingleTileKernelINS2_10policy_hubIijN4cuda3__47maximumIvEEE10Policy1000EPiSB_iS8_iiNS5_3std3__410__identityEEEvT0_T1_T2_T3_T4_T6_
.visible .entry _ZN3cub18CUB_300001_SM_10006detail6reduce28DeviceReduceSingleTileKernelINS2_10policy_hubIijN4cuda3__47maximumIvEEE10Policy1000EPiSB_iS8_iiNS5_3std3__410__identityEEEvT0_T1_T2_T3_T4_T6_(
	.param .u64 .ptr .align 1 _ZN3cub18CUB_300001_SM_10006detail6reduce28DeviceReduceSingleTileKernelINS2_10policy_hubIijN4cuda3__47maximumIvEEE10Policy1000EPiSB_iS8_iiNS5_3std3__410__identityEEEvT0_T1_T2_T3_T4_T6__param_0,
	.param .u64 .ptr .align 1 _ZN3cub18CUB_300001_SM_10006detail6reduce28DeviceReduceSingleTileKernelINS2_10policy_hubIijN4cuda3__47maximumIvEEE10Policy1000EPiSB_iS8_iiNS5_3std3__410__identityEEEvT0_T1_T2_T3_T4_T6__param_1,
	.param .u32 _ZN3cub18CUB_300001_SM_10006detail6reduce28DeviceReduceSingleTileKernelINS2_10policy_hubIijN4cuda3__47maximumIvEEE10Policy1000EPiSB_iS8_iiNS5_3std3__410__identityEEEvT0_T1_T2_T3_T4_T6__param_2,
	.param .align 1 .b8 _ZN3cub18CUB_300001_SM_10006detail6reduce28DeviceReduceSingleTileKernelINS2_10policy_hubIijN4cuda3__47maximumIvEEE10Policy1000EPiSB_iS8_iiNS5_3std3__410__identityEEEvT0_T1_T2_T3_T4_T6__param_3[1],
	.param .u32 _ZN3cub18CUB_300001_SM_10006detail6reduce28DeviceReduceSingleTileKernelINS2_10policy_hubIijN4cuda3__47maximumIvEEE10Policy1000EPiSB_iS8_iiNS5_3std3__410__identityEEEvT0_T1_T2_T3_T4_T6__param_4,
	.param .align 1 .b8 _ZN3cub18CUB_300001_SM_10006detail6reduce28DeviceReduceSingleTileKernelINS2_10policy_hubIijN4cuda3__47maximumIvEEE10Policy1000EPiSB_iS8_iiNS5_3std3__410__identityEEEvT0_T1_T2_T3_T4_T6__param_5[1]
)
.maxntid 256
.minnctapersm 1
{
	.reg .pred 	%p<77>;
	.reg .b32 	%r<571>;
	.reg .b64 	%rd<125>;
	// demoted variable
	.shared .align 4 .b8 _ZZN3cub18CUB_300001_SM_10006detail6reduce28DeviceReduceSingleTileKernelINS2_10policy_hubIijN4cuda3__47maximumIvEEE10Policy1000EPiSB_iS8_iiNS5_3std3__410__identityEEEvT0_T1_T2_T3_T4_T6_E12temp_storage[44];
	ld.param.u64 	%rd16, [_ZN3cub18CUB_300001_SM_10006detail6reduce28DeviceReduceSingleTileKernelINS2_10policy_hubIijN4cuda3__47maximumIvEEE10Policy1000EPiSB_iS8_iiNS5_3std3__410__identityEEEvT0_T1_T2_T3_T4_T6__param_0];
	ld.param.u64 	%rd17, [_ZN3cub18CUB_300001_SM_10006detail6reduce28DeviceReduceSingleTileKernelINS2_10policy_hubIijN4cuda3__47maximumIvEEE10Policy1000EPiSB_iS8_iiNS5_3std3__410__identityEEEvT0_T1_T2_T3_T4_T6__param_1];
	ld.param.u32 	%r120, [_ZN3cub18CUB_300001_SM_10006detail6reduce28DeviceReduceSingleTileKernelINS2_10policy_hubIijN4cuda3__47maximumIvEEE10Policy1000EPiSB_iS8_iiNS5_3std3__410__identityEEEvT0_T1_T2_T3_T4_T6__param_2];
	ld.param.u32 	%r121, [_ZN3cub18CUB_300001_SM_10006detail6reduce28DeviceReduceSingleTileKernelINS2_10policy_hubIijN4cuda3__47maximumIvEEE10Policy1000EPiSB_iS8_iiNS5_3std3__410__identityEEEvT0_T1_T2_T3_T4_T6__param_4];
	cvta.to.global.u64 	%rd1, %rd17;
	setp.ne.s32 	%p1, %r120, 0;
	@%p1 bra 	$L__BB9_3;
	mov.u32 	%r517, %tid.x;
	setp.ne.s32 	%p76, %r517, 0;
	@%p76 bra 	$L__BB9_74;
	st.global.u32 	[%rd1], %r121;
	bra.uni 	$L__BB9_74;
$L__BB9_3:
	and.b64  	%rd18, %rd16, 15;
	setp.ne.s64 	%p2, %rd18, 0;
	@%p2 bra 	$L__BB9_38;
	setp.gt.s32 	%p39, %r120, 4095;
	@%p39 bra 	$L__BB9_22;
	mov.u32 	%r1, %tid.x;
	setp.ge.s32 	%p51, %r1, %r120;
	mov.b32 	%r528, 0;
	mov.u32 	%r523, %r1;
	@%p51 bra 	$L__BB9_7;
	mul.wide.u32 	%rd113, %r1, 4;
	add.s64 	%rd112, %rd16, %rd113;
	// begin inline asm
	ld.global.nc.u32 %r528, [%rd112];
	// end inline asm
	add.s32 	%r523, %r1, 256;
$L__BB9_7:
	setp.ge.s32 	%p52, %r523, %r120;
	@%p52 bra 	$L__BB9_13;
	not.b32 	%r420, %r523;
	add.s32 	%r6, %r120, %r420;
	and.b32  	%r421, %r6, 768;
	setp.eq.s32 	%p53, %r421, 768;
	@%p53 bra 	$L__BB9_11;
	mul.wide.u32 	%rd114, %r523, 4;
	add.s64 	%rd121, %rd16, %rd114;
	shr.u32 	%r422, %r6, 8;
	add.s32 	%r423, %r422, 1;
	and.b32  	%r424, %r423, 3;
	neg.s32 	%r520, %r424;
$L__BB9_10:
	.pragma "nounroll";
	// begin inline asm
	ld.global.nc.u32 %r425, [%rd121];
	// end inline asm
	max.s32 	%r528, %r528, %r425;
	add.s32 	%r523, %r523, 256;
	add.s64 	%rd121, %rd121, 1024;
	add.s32 	%r520, %r520, 1;
	setp.ne.s32 	%p54, %r520, 0;
	@%p54 bra 	$L__BB9_10;
$L__BB9_11:
	setp.lt.u32 	%p55, %r6, 768;
	@%p55 bra 	$L__BB9_13;
$L__BB9_12:
	mul.wide.s32 	%rd120, %r523, 4;
	add.s64 	%rd116, %rd16, %rd120;
	// begin inline asm
	ld.global.nc.u32 %r426, [%rd116];
	// end inline asm
	max.s32 	%r430, %r528, %r426;
	add.s64 	%rd117, %rd116, 1024;
	// begin inline asm
	ld.global.nc.u32 %r427, [%rd117];
	// end inline asm
	max.s32 	%r431, %r430, %r427;
	add.s64 	%rd118, %rd116, 2048;
	// begin inline asm
	ld.global.nc.u32 %r428, [%rd118];
	// end inline asm
	max.s32 	%r432, %r431, %r428;
	add.s64 	%rd119, %rd116, 3072;
	// begin inline asm
	ld.global.nc.u32 %r429, [%rd119];
	// end inline asm
	max.s32 	%r528, %r432, %r429;
	add.s32 	%r523, %r523, 1024;
	setp.lt.s32 	%p56, %r523, %r120;
	@%p56 bra 	$L__BB9_12;
$L__BB9_13:
	setp.lt.s32 	%p57, %r120, 256;
	@%p57 bra 	$L__BB9_18;
	// begin inline asm
	mov.u32 %r496, %laneid;
	// end inline asm
	mov.b32 	%r497, -1;
	redux.sync.max.s32 %r570, %r528, %r497;
	setp.ne.s32 	%p73, %r496, 0;
	@%p73 bra 	$L__BB9_16;
	shr.u32 	%r498, %r1, 3;
	and.b32  	%r499, %r498, 124;
	mov.u32 	%r500, _ZZN3cub18CUB_300001_SM_10006detail6reduce28DeviceReduceSingleTileKernelINS2_10policy_hubIijN4cuda3__47maximumIvEEE10Policy1000EPiSB_iS8_iiNS5_3std3__410__identityEEEvT0_T1_T2_T3_T4_T6_E12temp_storage;
	add.s32 	%r501, %r500, %r499;
	st.shared.u32 	[%r501+8], %r570;
$L__BB9_16:
	bar.sync 	0;
	setp.ne.s32 	%p74, %r1, 0;
	@%p74 bra 	$L__BB9_72;
	ld.shared.u32 	%r502, [_ZZN3cub18CUB_300001_SM_10006detail6reduce28DeviceReduceSingleTileKernelINS2_10policy_hubIijN4cuda3__47maximumIvEEE10Policy1000EPiSB_iS8_iiNS5_3std3__410__identityEEEvT0_T1_T2_T3_T4_T6_E12temp_storage+12];
	max.s32 	%r503, %r570, %r502;
	ld.shared.u32 	%r504, [_ZZN3cub18CUB_300001_SM_10006detail6reduce28DeviceReduceSingleTileKernelINS2_10policy_hubIijN4cuda3__47maximumIvEEE10Policy1000EPiSB_iS8_iiNS5_3std3__410__identityEEEvT0_T1_T2_T3_T4_T6_E12temp_storage+16];
	max.s32 	%r505, %r503, %r504;
	ld.shared.u32 	%r506, [_ZZN3cub18CUB_300001_SM_10006detail6reduce28DeviceReduceSingleTileKernelINS2_10policy_hubIijN4cuda3__47maximumIvEEE10Policy1000EPiSB_iS8_iiNS5_3std3__410__identityEEEvT0_T1_T2_T3_T4_T6_E12temp_storage+20];
	max.s32 	%r507, %r505, %r506;
	ld.shared.u32 	%r508, [_ZZN3cub18CUB_300001_SM_10006detail6reduce28DeviceReduceSingleTileKernelINS2_10policy_hubIijN4cuda3__47maximumIvEEE10Policy1000EPiSB_iS8_iiNS5_3std3__410__identityEEEvT0_T1_T2_T3_T4_T6_E12temp_storage+24];
	max.s32 	%r509, %r507, %r508;
	ld.shared.u32 	%r510, [_ZZN3cub18CUB_300001_SM_10006detail6reduce28DeviceReduceSingleTileKernelINS2_10policy_hubIijN4cuda3__47maximumIvEEE10Policy1000EPiSB_iS8_iiNS5_3std3__410__identityEEEvT0_T1_T2_T3_T4_T6_E12temp_storage+28];
	max.s32 	%r511, %r509, %r510;
	ld.shared.u32 	%r512, [_ZZN3cub18CUB_300001_SM_10006detail6reduce28DeviceReduceSingleTileKernelINS2_10policy_hubIijN4cuda3__47maximumIvEEE10Policy1000EPiSB_iS8_iiNS5_3std3__410__identityEEEvT0_T1_T2_T3_T4_T6_E12temp_storage+32];
	max.s32 	%r513, %r511, %r512;
	ld.shared.u32 	%r514, [_ZZN3cub18CUB_300001_SM_10006detail6reduce28DeviceReduceSingleTileKernelINS2_10policy_hubIijN4cuda3__47maximumIvEEE10Policy1000EPiSB_iS8_iiNS5_3std3__410__identityEEEvT0_T1_T2_T3_T4_T6_E12temp_storage+36];
	max.s32 	%r570, %r513, %r514;
	bra.uni 	$L__BB9_72;
$L__BB9_18:
	// begin inline asm
	mov.u32 %r433, %laneid;
	// end inline asm
	and.b32  	%r459, %r1, 992;
	add.s32 	%r460, %r459, 32;
	setp.gt.s32 	%p58, %r460, %r120;
	not.b32 	%r461, %r459;
	add.s32 	%r462, %r120, %r461;
	selp.b32 	%r457, %r462, 31, %p58;
	mov.b32 	%r436, 1;
	mov.b32 	%r458, -1;
	// begin inline asm
	shfl.sync.down.b32 %r434, %r528, %r436, %r457, %r458;
	// end inline asm
	setp.lt.s32 	%p59, %r433, %r457;
	max.s32 	%r463, %r528, %r434;
	selp.b32 	%r440, %r463, %r528, %p59;
	mov.b32 	%r441, 2;
	// begin inline asm
	shfl.sync.down.b32 %r439, %r440, %r441, %r457, %r458;
	// end inline asm
	add.s32 	%r464, %r433, 2;
	setp.gt.s32 	%p60, %r464, %r457;
	max.s32 	%r465, %r440, %r439;
	selp.b32 	%r445, %r440, %r465, %p60;
	mov.b32 	%r446, 4;
	// begin inline asm
	shfl.sync.down.b32 %r444, %r445, %r446, %r457, %r458;
	// end inline asm
	add.s32 	%r466, %r433, 4;
	setp.gt.s32 	%p61, %r466, %r457;
	max.s32 	%r467, %r445, %r444;
	selp.b32 	%r450, %r445, %r467, %p61;
	mov.b32 	%r451, 8;
	// begin inline asm
	shfl.sync.down.b32 %r449, %r450, %r451, %r457, %r458;
	// end inline asm
	add.s32 	%r468, %r433, 8;
	setp.gt.s32 	%p62, %r468, %r457;
	max.s32 	%r469, %r450, %r449;
	selp.b32 	%r455, %r450, %r469, %p62;
	mov.b32 	%r456, 16;
	// begin inline asm
	shfl.sync.down.b32 %r454, %r455, %r456, %r457, %r458;
	// end inline asm
	add.s32 	%r470, %r433, 16;
	setp.gt.s32 	%p63, %r470, %r457;
	max.s32 	%r471, %r455, %r454;
	selp.b32 	%r570, %r455, %r471, %p63;
	setp.ne.s32 	%p64, %r433, 0;
	@%p64 bra 	$L__BB9_20;
	shr.u32 	%r472, %r1, 3;
	and.b32  	%r473, %r472, 124;
	mov.u32 	%r474, _ZZN3cub18CUB_300001_SM_10006detail6reduce28DeviceReduceSingleTileKernelINS2_10policy_hubIijN4cuda3__47maximumIvEEE10Policy1000EPiSB_iS8_iiNS5_3std3__410__identityEEEvT0_T1_T2_T3_T4_T6_E12temp_storage;
	add.s32 	%r475, %r474, %r473;
	st.shared.u32 	[%r475+8], %r570;
$L__BB9_20:
	bar.sync 	0;
	setp.ne.s32 	%p65, %r1, 0;
	@%p65 bra 	$L__BB9_72;
	setp.gt.s32 	%p66, %r120, 32;
	ld.shared.u32 	%r476, [_ZZN3cub18CUB_300001_SM_10006detail6reduce28DeviceReduceSingleTileKernelINS2_10policy_hubIijN4cuda3__47maximumIvEEE10Policy1000EPiSB_iS8_iiNS5_3std3__410__identityEEEvT0_T1_T2_T3_T4_T6_E12temp_storage+12];
	max.s32 	%r477, %r570, %r476;
	selp.b32 	%r478, %r477, %r570, %p66;
	setp.gt.s32 	%p67, %r120, 64;
	ld.shared.u32 	%r479, [_ZZN3cub18CUB_300001_SM_10006detail6reduce28DeviceReduceSingleTileKernelINS2_10policy_hubIijN4cuda3__47maximumIvEEE10Policy1000EPiSB_iS8_iiNS5_3std3__410__identityEEEvT0_T1_T2_T3_T4_T6_E12temp_storage+16];
	max.s32 	%r480, %r478, %r479;
	selp.b32 	%r481, %r480, %r478, %p67;
	setp.gt.s32 	%p68, %r120, 96;
	ld.shared.u32 	%r482, [_ZZN3cub18CUB_300001_SM_10006detail6reduce28DeviceReduceSingleTileKernelINS2_10policy_hubIijN4cuda3__47maximumIvEEE10Policy1000EPiSB_iS8_iiNS5_3std3__410__identityEEEvT0_T1_T2_T3_T4_T6_E12temp_storage+20];
	max.s32 	%r483, %r481, %r482;
	selp.b32 	%r484, %r483, %r481, %p68;
	setp.gt.s32 	%p69, %r120, 128;
	ld.shared.u32 	%r485, [_ZZN3cub18CUB_300001_SM_10006detail6reduce28DeviceReduceSingleTileKernelINS2_10policy_hubIijN4cuda3__47maximumIvEEE10Policy1000EPiSB_iS8_iiNS5_3std3__410__identityEEEvT0_T1_T2_T3_T4_T6_E12temp_storage+24];
	max.s32 	%r486, %r484, %r485;
	selp.b32 	%r487, %r486, %r484, %p69;
	setp.gt.s32 	%p70, %r120, 160;
	ld.shared.u32 	%r488, [_ZZN3cub18CUB_300001_SM_10006detail6reduce28DeviceReduceSingleTileKernelINS2_10policy_hubIijN4cuda3__47maximumIvEEE10Policy1000EPiSB_iS8_iiNS5_3std3__410__identityEEEvT0_T1_T2_T3_T4_T6_E12temp_storage+28];
	max.s32 	%r489, %r487, %r488;
	selp.b32 	%r490, %r489, %r487, %p70;
	setp.gt.s32 	%p71, %r120, 192;
	ld.shared.u32 	%r491, [_ZZN3cub18CUB_300001_SM_10006detail6reduce28DeviceReduceSingleTileKernelINS2_10policy_hubIijN4cuda3__47maximumIvEEE10Policy1000EPiSB_iS8_iiNS5_3std3__410__identityEEEvT0_T1_T2_T3_T4_T6_E12temp_storage+32];
	max.s32 	%r492, %r490, %r491;
	selp.b32 	%r493, %r492, %r490, %p71;
	setp.gt.s32 	%p72, %r120, 224;
	ld.shared.u32 	%r494, [_ZZN3cub18CUB_300001_SM_10006detail6reduce28DeviceReduceSingleTileKernelINS2_10policy_hubIijN4cuda3__47maximumIvEEE10Policy1000EPiSB_iS8_iiNS5_3std3__410__identityEEEvT0_T1_T2_T3_T4_T6_E12temp_storage+36];
	max.s32 	%r495, %r493, %r494;
	selp.b32 	%r570, %r495, %r493, %p72;
	bra.uni 	$L__BB9_72;
$L__BB9_22:
	mov.u32 	%r26, %tid.x;
	shl.b32 	%r319, %r26, 2;
	mul.wide.u32 	%rd86, %r319, 4;
	add.s64 	%rd76, %rd16, %rd86;
	// begin inline asm
	ld.global.nc.v2.u64 {%rd74, %rd75}, [%rd76];
	// end inline asm
	mov.b64 	{%r320, %r321}, %rd75;
	mov.b64 	{%r322, %r323}, %rd74;
	add.s64 	%rd79, %rd76, 4096;
	// begin inline asm
	ld.global.nc.v2.u64 {%rd77, %rd78}, [%rd79];
	// end inline asm
	mov.b64 	{%r324, %r325}, %rd78;
	mov.b64 	{%r326, %r327}, %rd77;
	add.s64 	%rd82, %rd76, 8192;
	// begin inline asm
	ld.global.nc.v2.u64 {%rd80, %rd81}, [%rd82];
	// end inline asm
	mov.b64 	{%r328, %r329}, %rd81;
	mov.b64 	{%r330, %r331}, %rd80;
	add.s64 	%rd85, %rd76, 12288;
	// begin inline asm
	ld.global.nc.v2.u64 {%rd83, %rd84}, [%rd85];
	// end inline asm
	mov.b64 	{%r332, %r333}, %rd84;
	mov.b64 	{%r334, %r335}, %rd83;
	max.s32 	%r336, %r322, %r323;
	max.s32 	%r337, %r336, %r320;
	max.s32 	%r338, %r321, %r326;
	max.s32 	%r339, %r338, %r327;
	max.s32 	%r340, %r324, %r325;
	max.s32 	%r341, %r340, %r330;
	max.s32 	%r342, %r331, %r328;
	max.s32 	%r343, %r342, %r329;
	max.s32 	%r344, %r334, %r335;
	max.s32 	%r345, %r344, %r332;
	max.s32 	%r346, %r337, %r339;
	max.s32 	%r347, %r346, %r341;
	max.s32 	%r348, %r343, %r345;
	max.s32 	%r349, %r348, %r333;
	max.s32 	%r543, %r347, %r349;
	setp.lt.u32 	%p40, %r120, 8192;
	mov.b32 	%r532, 4096;
	@%p40 bra 	$L__BB9_26;
	add.s32 	%r28, %r120, -4096;
	mov.b32 	%r532, 4096;
$L__BB9_24:
	mul.wide.s32 	%rd99, %r532, 4;
	add.s64 	%rd89, %rd76, %rd99;
	// begin inline asm
	ld.global.nc.v2.u64 {%rd87, %rd88}, [%rd89];
	// end inline asm
	mov.b64 	{%r351, %r352}, %rd88;
	mov.b64 	{%r353, %r354}, %rd87;
	add.s64 	%rd92, %rd89, 4096;
	// begin inline asm
	ld.global.nc.v2.u64 {%rd90, %rd91}, [%rd92];
	// end inline asm
	mov.b64 	{%r355, %r356}, %rd91;
	mov.b64 	{%r357, %r358}, %rd90;
	add.s64 	%rd95, %rd89, 8192;
	// begin inline asm
	ld.global.nc.v2.u64 {%rd93, %rd94}, [%rd95];
	// end inline asm
	mov.b64 	{%r359, %r360}, %rd94;
	mov.b64 	{%r361, %r362}, %rd93;
	add.s64 	%rd98, %rd89, 12288;
	// begin inline asm
	ld.global.nc.v2.u64 {%rd96, %rd97}, [%rd98];
	// end inline asm
	mov.b64 	{%r363, %r364}, %rd97;
	mov.b64 	{%r365, %r366}, %rd96;
	max.s32 	%r367, %r543, %r353;
	max.s32 	%r368, %r367, %r354;
	max.s32 	%r369, %r351, %r352;
	max.s32 	%r370, %r369, %r357;
	max.s32 	%r371, %r358, %r355;
	max.s32 	%r372, %r371, %r356;
	max.s32 	%r373, %r361, %r362;
	max.s32 	%r374, %r373, %r359;
	max.s32 	%r375, %r360, %r365;
	max.s32 	%r376, %r375, %r366;
	max.s32 	%r377, %r363, %r364;
	max.s32 	%r378, %r368, %r370;
	max.s32 	%r379, %r378, %r372;
	max.s32 	%r380, %r374, %r376;
	max.s32 	%r381, %r380, %r377;
	max.s32 	%r543, %r379, %r381;
	sub.s32 	%r382, %r120, %r532;
	setp.lt.s32 	%p41, %r382, 4096;
	@%p41 bra 	$L__BB9_34;
	add.s32 	%r532, %r532, 4096;
	setp.le.s32 	%p42, %r532, %r28;
	@%p42 bra 	$L__BB9_24;
$L__BB9_26:
	setp.le.s32 	%p43, %r120, %r532;
	@%p43 bra 	$L__BB9_34;
	sub.s32 	%r35, %r120, %r532;
	setp.ge.s32 	%p44, %r26, %r35;
	@%p44 bra 	$L__BB9_34;
	not.b32 	%r384, %r26;
	add.s32 	%r385, %r120, %r384;
	sub.s32 	%r36, %r385, %r532;
	and.b32  	%r386, %r36, 768;
	setp.eq.s32 	%p45, %r386, 768;
	mov.u32 	%r537, %r26;
	@%p45 bra 	$L__BB9_31;
	add.s32 	%r534, %r26, %r532;
	shr.u32 	%r387, %r36, 8;
	add.s32 	%r388, %r387, 1;
	and.b32  	%r389, %r388, 3;
	neg.s32 	%r533, %r389;
	mov.u32 	%r537, %r26;
$L__BB9_30:
	.pragma "nounroll";
	mul.wide.u32 	%rd101, %r534, 4;
	add.s64 	%rd100, %rd16, %rd101;
	// begin inline asm
	ld.global.nc.u32 %r390, [%rd100];
	// end inline asm
	max.s32 	%r543, %r543, %r390;
	add.s32 	%r537, %r537, 256;
	add.s32 	%r534, %r534, 256;
	add.s32 	%r533, %r533, 1;
	setp.ne.s32 	%p46, %r533, 0;
	@%p46 bra 	$L__BB9_30;
$L__BB9_31:
	setp.lt.u32 	%p47, %r36, 768;
	@%p47 bra 	$L__BB9_34;
	cvt.u64.u32 	%rd102, %r537;
	cvt.u64.u32 	%rd103, %r532;
	add.s64 	%rd104, %rd102, %rd103;
	shl.b64 	%rd105, %rd104, 2;
	add.s64 	%rd106, %rd105, %rd16;
	add.s64 	%rd122, %rd106, 2048;
	add.s32 	%r540, %r537, %r532;
$L__BB9_33:
	mul.wide.u32 	%rd111, %r540, 4;
	add.s64 	%rd107, %rd16, %rd111;
	// begin inline asm
	ld.global.nc.u32 %r391, [%rd107];
	// end inline asm
	max.s32 	%r395, %r543, %r391;
	add.s64 	%rd108, %rd122, -1024;
	// begin inline asm
	ld.global.nc.u32 %r392, [%rd108];
	// end inline asm
	max.s32 	%r396, %r395, %r392;
	// begin inline asm
	ld.global.nc.u32 %r393, [%rd122];
	// end inline asm
	max.s32 	%r397, %r396, %r393;
	add.s64 	%rd110, %rd122, 1024;
	// begin inline asm
	ld.global.nc.u32 %r394, [%rd110];
	// end inline asm
	max.s32 	%r543, %r397, %r394;
	add.s32 	%r537, %r537, 1024;
	add.s64 	%rd122, %rd122, 4096;
	add.s32 	%r540, %r540, 1024;
	setp.lt.s32 	%p48, %r537, %r35;
	@%p48 bra 	$L__BB9_33;
$L__BB9_34:
	// begin inline asm
	mov.u32 %r398, %laneid;
	// end inline asm
	mov.b32 	%r399, -1;
	redux.sync.max.s32 %r570, %r543, %r399;
	setp.ne.s32 	%p49, %r398, 0;
	@%p49 bra 	$L__BB9_36;
	shr.u32 	%r400, %r26, 3;
	and.b32  	%r401, %r400, 124;
	mov.u32 	%r402, _ZZN3cub18CUB_300001_SM_10006detail6reduce28DeviceReduceSingleTileKernelINS2_10policy_hubIijN4cuda3__47maximumIvEEE10Policy1000EPiSB_iS8_iiNS5_3std3__410__identityEEEvT0_T1_T2_T3_T4_T6_E12temp_storage;
	add.s32 	%r403, %r402, %r401;
	st.shared.u32 	[%r403+8], %r570;
$L__BB9_36:
	bar.sync 	0;
	setp.ne.s32 	%p50, %r26, 0;
	@%p50 bra 	$L__BB9_72;
	ld.shared.u32 	%r404, [_ZZN3cub18CUB_300001_SM_10006detail6reduce28DeviceReduceSingleTileKernelINS2_10policy_hubIijN4cuda3__47maximumIvEEE10Policy1000EPiSB_iS8_iiNS5_3std3__410__identityEEEvT0_T1_T2_T3_T4_T6_E12temp_storage+12];
	max.s32 	%r405, %r570, %r404;
	ld.shared.u32 	%r406, [_ZZN3cub18CUB_300001_SM_10006detail6reduce28DeviceReduceSingleTileKernelINS2_10policy_hubIijN4cuda3__47maximumIvEEE10Policy1000EPiSB_iS8_iiNS5_3std3__410__identityEEEvT0_T1_T2_T3_T4_T6_E12temp_storage+16];
	max.s32 	%r407, %r405, %r406;
	ld.shared.u32 	%r408, [_ZZN3cub18CUB_300001_SM_10006detail6reduce28DeviceReduceSingleTileKernelINS2_10policy_hubIijN4cuda3__47maximumIvEEE10Policy1000EPiSB_iS8_iiNS5_3std3__410__identityEEEvT0_T1_T2_T3_T4_T6_E12temp_storage+20];
	max.s32 	%r409, %r407, %r408;
	ld.shared.u32 	%r410, [_ZZN3cub18CUB_300001_SM_10006detail6reduce28DeviceReduceSingleTileKernelINS2_10policy_hubIijN4cuda3__47maximumIvEEE10Policy1000EPiSB_iS8_iiNS5_3std3__410__identityEEEvT0_T1_T2_T3_T4_T6_E12temp_storage+24];
	max.s32 	%r411, %r409, %r410;
	ld.shared.u32 	%r412, [_ZZN3cub18CUB_300001_SM_10006detail6reduce28DeviceReduceSingleTileKernelINS2_10policy_hubIijN4cuda3__47maximumIvEEE10Policy1000EPiSB_iS8_iiNS5_3std3__410__identityEEEvT0_T1_T2_T3_T4_T6_E12temp_storage+28];
	max.s32 	%r413, %r411, %r412;
	ld.shared.u32 	%r414, [_ZZN3cub18CUB_300001_SM_10006detail6reduce28DeviceReduceSingleTileKernelINS2_10policy_hubIijN4cuda3__47maximumIvEEE10Policy1000EPiSB_iS8_iiNS5_3std3__410__identityEEEvT0_T1_T2_T3_T4_T6_E12temp_storage+32];
	max.s32 	%r415, %r413, %r414;
	ld.shared.u32 	%r416, [_ZZN3cub18CUB_300001_SM_10006detail6reduce28DeviceReduceSingleTileKernelINS2_10policy_hubIijN4cuda3__47maximumIvEEE10Policy1000EPiSB_iS8_iiNS5_3std3__410__identityEEEvT0_T1_T2_T3_T4_T6_E12temp_storage+36];
	max.s32 	%r570, %r415, %r416;
	bra.uni 	$L__BB9_72;
$L__BB9_38:
	setp.gt.s32 	%p3, %r120, 4095;
	@%p3 bra 	$L__BB9_56;
	mov.u32 	%r60, %tid.x;
	setp.ge.s32 	%p15, %r60, %r120;
	mov.b32 	%r554, 0;
	mov.u32 	%r549, %r60;
	@%p15 bra 	$L__BB9_41;
	mul.wide.u32 	%rd66, %r60, 4;
	add.s64 	%rd65, %rd16, %rd66;
	// begin inline asm
	ld.global.nc.u32 %r554, [%rd65];
	// end inline asm
	add.s32 	%r549, %r60, 256;
$L__BB9_41:
	setp.ge.s32 	%p16, %r549, %r120;
	@%p16 bra 	$L__BB9_47;
	not.b32 	%r223, %r549;
	add.s32 	%r65, %r120, %r223;
	and.b32  	%r224, %r65, 768;
	setp.eq.s32 	%p17, %r224, 768;
	@%p17 bra 	$L__BB9_45;
	mul.wide.u32 	%rd67, %r549, 4;
	add.s64 	%rd123, %rd16, %rd67;
	shr.u32 	%r225, %r65, 8;
	add.s32 	%r226, %r225, 1;
	and.b32  	%r227, %r226, 3;
	neg.s32 	%r546, %r227;
$L__BB9_44:
	.pragma "nounroll";
	// begin inline asm
	ld.global.nc.u32 %r228, [%rd123];
	// end inline asm
	max.s32 	%r554, %r554, %r228;
	add.s32 	%r549, %r549, 256;
	add.s64 	%rd123, %rd123, 1024;
	add.s32 	%r546, %r546, 1;
	setp.ne.s32 	%p18, %r546, 0;
	@%p18 bra 	$L__BB9_44;
$L__BB9_45:
	setp.lt.u32 	%p19, %r65, 768;
	@%p19 bra 	$L__BB9_47;
$L__BB9_46:
	mul.wide.s32 	%rd73, %r549, 4;
	add.s64 	%rd69, %rd16, %rd73;
	// begin inline asm
	ld.global.nc.u32 %r229, [%rd69];
	// end inline asm
	max.s32 	%r233, %r554, %r229;
	add.s64 	%rd70, %rd69, 1024;
	// begin inline asm
	ld.global.nc.u32 %r230, [%rd70];
	// end inline asm
	max.s32 	%r234, %r233, %r230;
	add.s64 	%rd71, %rd69, 2048;
	// begin inline asm
	ld.global.nc.u32 %r231, [%rd71];
	// end inline asm
	max.s32 	%r235, %r234, %r231;
	add.s64 	%rd72, %rd69, 3072;
	// begin inline asm
	ld.global.nc.u32 %r232, [%rd72];
	// end inline asm
	max.s32 	%r554, %r235, %r232;
	add.s32 	%r549, %r549, 1024;
	setp.lt.s32 	%p20, %r549, %r120;
	@%p20 bra 	$L__BB9_46;
$L__BB9_47:
	setp.lt.s32 	%p21, %r120, 256;
	@%p21 bra 	$L__BB9_52;
	// begin inline asm
	mov.u32 %r299, %laneid;
	// end inline asm
	mov.b32 	%r300, -1;
	redux.sync.max.s32 %r570, %r554, %r300;
	setp.ne.s32 	%p37, %r299, 0;
	@%p37 bra 	$L__BB9_50;
	shr.u32 	%r301, %r60, 3;
	and.b32  	%r302, %r301, 124;
	mov.u32 	%r303, _ZZN3cub18CUB_300001_SM_10006detail6reduce28DeviceReduceSingleTileKernelINS2_10policy_hubIijN4cuda3__47maximumIvEEE10Policy1000EPiSB_iS8_iiNS5_3std3__410__identityEEEvT0_T1_T2_T3_T4_T6_E12temp_storage;
	add.s32 	%r304, %r303, %r302;
	st.shared.u32 	[%r304+8], %r570;
$L__BB9_50:
	bar.sync 	0;
	setp.ne.s32 	%p38, %r60, 0;
	@%p38 bra 	$L__BB9_72;
	ld.shared.u32 	%r305, [_ZZN3cub18CUB_300001_SM_10006detail6reduce28DeviceReduceSingleTileKernelINS2_10policy_hubIijN4cuda3__47maximumIvEEE10Policy1000EPiSB_iS8_iiNS5_3std3__410__identityEEEvT0_T1_T2_T3_T4_T6_E12temp_storage+12];
	max.s32 	%r306, %r570, %r305;
	ld.shared.u32 	%r307, [_ZZN3cub18CUB_300001_SM_10006detail6reduce28DeviceReduceSingleTileKernelINS2_10policy_hubIijN4cuda3__47maximumIvEEE10Policy1000EPiSB_iS8_iiNS5_3std3__410__identityEEEvT0_T1_T2_T3_T4_T6_E12temp_storage+16];
	max.s32 	%r308, %r306, %r307;
	ld.shared.u32 	%r309, [_ZZN3cub18CUB_300001_SM_10006detail6reduce28DeviceReduceSingleTileKernelINS2_10policy_hubIijN4cuda3__47maximumIvEEE10Policy1000EPiSB_iS8_iiNS5_3std3__410__identityEEEvT0_T1_T2_T3_T4_T6_E12temp_storage+20];
	max.s32 	%r310, %r308, %r309;
	ld.shared.u32 	%r311, [_ZZN3cub18CUB_300001_SM_10006detail6reduce28DeviceReduceSingleTileKernelINS2_10policy_hubIijN4cuda3__47maximumIvEEE10Policy1000EPiSB_iS8_iiNS5_3std3__410__identityEEEvT0_T1_T2_T3_T4_T6_E12temp_storage+24];
	max.s32 	%r312, %r310, %r311;
	ld.shared.u32 	%r313, [_ZZN3cub18CUB_300001_SM_10006detail6reduce28DeviceReduceSingleTileKernelINS2_10policy_hubIijN4cuda3__47maximumIvEEE10Policy1000EPiSB_iS8_iiNS5_3std3__410__identityEEEvT0_T1_T2_T3_T4_T6_E12temp_storage+28];
	max.s32 	%r314, %r312, %r313;
	ld.shared.u32 	%r315, [_ZZN3cub18CUB_300001_SM_10006detail6reduce28DeviceReduceSingleTileKernelINS2_10policy_hubIijN4cuda3__47maximumIvEEE10Policy1000EPiSB_iS8_iiNS5_3std3__410__identityEEEvT0_T1_T2_T3_T4_T6_E12temp_storage+32];
	max.s32 	%r316, %r314, %r315;
	ld.shared.u32 	%r317, [_ZZN3cub18CUB_300001_SM_10006detail6reduce28DeviceReduceSingleTileKernelINS2_10policy_hubIijN4cuda3__47maximumIvEEE10Policy1000EPiSB_iS8_iiNS5_3std3__410__identityEEEvT0_T1_T2_T3_T4_T6_E12temp_storage+36];
	max.s32 	%r570, %r316, %r317;
	bra.uni 	$L__BB9_72;
$L__BB9_52:
	// begin inline asm
	mov.u32 %r236, %laneid;
	// end inline asm
	and.b32  	%r262, %r60, 992;
	add.s32 	%r263, %r262, 32;
	setp.gt.s32 	%p22, %r263, %r120;
	not.b32 	%r264, %r262;
	add.s32 	%r265, %r120, %r264;
	selp.b32 	%r260, %r265, 31, %p22;
	mov.b32 	%r239, 1;
	mov.b32 	%r261, -1;
	// begin inline asm
	shfl.sync.down.b32 %r237, %r554, %r239, %r260, %r261;
	// end inline asm
	setp.lt.s32 	%p23, %r236, %r260;
	max.s32 	%r266, %r554, %r237;
	selp.b32 	%r243, %r266, %r554, %p23;
	mov.b32 	%r244, 2;
	// begin inline asm
	shfl.sync.down.b32 %r242, %r243, %r244, %r260, %r261;
	// end inline asm
	add.s32 	%r267, %r236, 2;
	setp.gt.s32 	%p24, %r267, %r260;
	max.s32 	%r268, %r243, %r242;
	selp.b32 	%r248, %r243, %r268, %p24;
	mov.b32 	%r249, 4;
	// begin inline asm
	shfl.sync.down.b32 %r247, %r248, %r249, %r260, %r261;
	// end inline asm
	add.s32 	%r269, %r236, 4;
	setp.gt.s32 	%p25, %r269, %r260;
	max.s32 	%r270, %r248, %r247;
	selp.b32 	%r253, %r248, %r270, %p25;
	mov.b32 	%r254, 8;
	// begin inline asm
	shfl.sync.down.b32 %r252, %r253, %r254, %r260, %r261;
	// end inline asm
	add.s32 	%r271, %r236, 8;
	setp.gt.s32 	%p26, %r271, %r260;
	max.s32 	%r272, %r253, %r252;
	selp.b32 	%r258, %r253, %r272, %p26;
	mov.b32 	%r259, 16;
	// begin inline asm
	shfl.sync.down.b32 %r257, %r258, %r259, %r260, %r261;
	// end inline asm
	add.s32 	%r273, %r236, 16;
	setp.gt.s32 	%p27, %r273, %r260;
	max.s32 	%r274, %r258, %r257;
	selp.b32 	%r570, %r258, %r274, %p27;
	setp.ne.s32 	%p28, %r236, 0;
	@%p28 bra 	$L__BB9_54;
	shr.u32 	%r275, %r60, 3;
	and.b32  	%r276, %r275, 124;
	mov.u32 	%r277, _ZZN3cub18CUB_300001_SM_10006detail6reduce28DeviceReduceSingleTileKernelINS2_10policy_hubIijN4cuda3__47maximumIvEEE10Policy1000EPiSB_iS8_iiNS5_3std3__410__identityEEEvT0_T1_T2_T3_T4_T6_E12temp_storage;
	add.s32 	%r278, %r277, %r276;
	st.shared.u32 	[%r278+8], %r570;
$L__BB9_54:
	bar.sync 	0;
	setp.ne.s32 	%p29, %r60, 0;
	@%p29 bra 	$L__BB9_72;
	setp.gt.s32 	%p30, %r120, 32;
	ld.shared.u32 	%r279, [_ZZN3cub18CUB_300001_SM_10006detail6reduce28DeviceReduceSingleTileKernelINS2_10policy_hubIijN4cuda3__47maximumIvEEE10Policy1000EPiSB_iS8_iiNS5_3std3__410__identityEEEvT0_T1_T2_T3_T4_T6_E12temp_storage+12];
	max.s32 	%r280, %r570, %r279;
	selp.b32 	%r281, %r280, %r570, %p30;
	setp.gt.s32 	%p31, %r120, 64;
	ld.shared.u32 	%r282, [_ZZN3cub18CUB_300001_SM_10006detail6reduce28DeviceReduceSingleTileKernelINS2_10policy_hubIijN4cuda3__47maximumIvEEE10Policy1000EPiSB_iS8_iiNS5_3std3__410__identityEEEvT0_T1_T2_T3_T4_T6_E12temp_storage+16];
	max.s32 	%r283, %r281, %r282;
	selp.b32 	%r284, %r283, %r281, %p31;
	setp.gt.s32 	%p32, %r120, 96;
	ld.shared.u32 	%r285, [_ZZN3cub18CUB_300001_SM_10006detail6reduce28DeviceReduceSingleTileKernelINS2_10policy_hubIijN4cuda3__47maximumIvEEE10Policy1000EPiSB_iS8_iiNS5_3std3__410__identityEEEvT0_T1_T2_T3_T4_T6_E12temp_storage+20];
	max.s32 	%r286, %r284, %r285;
	selp.b32 	%r287, %r286, %r284, %p32;
	setp.gt.s32 	%p33, %r120, 128;
	ld.shared.u32 	%r288, [_ZZN3cub18CUB_300001_SM_10006detail6reduce28DeviceReduceSingleTileKernelINS2_10policy_hubIijN4cuda3__47maximumIvEEE10Policy1000EPiSB_iS8_iiNS5_3std3__410__identityEEEvT0_T1_T2_T3_T4_T6_E12temp_storage+24];
	max.s32 	%r289, %r287, %r288;
	selp.b32 	%r290, %r289, %r287, %p33;
	setp.gt.s32 	%p34, %r120, 160;
	ld.shared.u32 	%r291, [_ZZN3cub18CUB_300001_SM_10006detail6reduce28DeviceReduceSingleTileKernelINS2_10policy_hubIijN4cuda3__47maximumIvEEE10Policy1000EPiSB_iS8_iiNS5_3std3__410__identityEEEvT0_T1_T2_T3_T4_T6_E12temp_storage+28];
	max.s32 	%r292, %r290, %r291;
	selp.b32 	%r293, %r292, %r290, %p34;
	setp.gt.s32 	%p35, %r120, 192;
	ld.shared.u32 	%r294, [_ZZN3cub18CUB_300001_SM_10006detail6reduce28DeviceReduceSingleTileKernelINS2_10policy_hubIijN4cuda3__47maximumIvEEE10Policy1000EPiSB_iS8_iiNS5_3std3__410__identityEEEvT0_T1_T2_T3_T4_T6_E12temp_storage+32];
	max.s32 	%r295, %r293, %r294;
	selp.b32 	%r296, %r295, %r293, %p35;
	setp.gt.s32 	%p36, %r120, 224;
	ld.shared.u32 	%r297, [_ZZN3cub18CUB_300001_SM_10006detail6reduce28DeviceReduceSingleTileKernelINS2_10policy_hubIijN4cuda3__47maximumIvEEE10Policy1000EPiSB_iS8_iiNS5_3std3__410__identityEEEvT0_T1_T2_T3_T4_T6_E12temp_storage+36];
	max.s32 	%r298, %r296, %r297;
	selp.b32 	%r570, %r298, %r296, %p36;
	bra.uni 	$L__BB9_72;
$L__BB9_56:
	mov.u32 	%r85, %tid.x;
	mul.wide.u32 	%rd35, %r85, 4;
	add.s64 	%rd19, %rd16, %rd35;
	// begin inline asm
	ld.global.nc.u32 %r122, [%rd19];
	// end inline asm
	add.s64 	%rd20, %rd19, 1024;
	// begin inline asm
	ld.global.nc.u32 %r123, [%rd20];
	// end inline asm
	add.s64 	%rd21, %rd19, 2048;
	// begin inline asm
	ld.global.nc.u32 %r124, [%rd21];
	// end inline asm
	add.s64 	%rd22, %rd19, 3072;
	// begin inline asm
	ld.global.nc.u32 %r125, [%rd22];
	// end inline asm
	add.s64 	%rd23, %rd19, 4096;
	// begin inline asm
	ld.global.nc.u32 %r126, [%rd23];
	// end inline asm
	add.s64 	%rd24, %rd19, 5120;
	// begin inline asm
	ld.global.nc.u32 %r127, [%rd24];
	// end inline asm
	add.s64 	%rd25, %rd19, 6144;
	// begin inline asm
	ld.global.nc.u32 %r128, [%rd25];
	// end inline asm
	add.s64 	%rd26, %rd19, 7168;
	// begin inline asm
	ld.global.nc.u32 %r129, [%rd26];
	// end inline asm
	add.s64 	%rd27, %rd19, 8192;
	// begin inline asm
	ld.global.nc.u32 %r130, [%rd27];
	// end inline asm
	add.s64 	%rd28, %rd19, 9216;
	// begin inline asm
	ld.global.nc.u32 %r131, [%rd28];
	// end inline asm
	add.s64 	%rd29, %rd19, 10240;
	// begin inline asm
	ld.global.nc.u32 %r132, [%rd29];
	// end inline asm
	add.s64 	%rd30, %rd19, 11264;
	// begin inline asm
	ld.global.nc.u32 %r133, [%rd30];
	// end inline asm
	add.s64 	%rd31, %rd19, 12288;
	// begin inline asm
	ld.global.nc.u32 %r134, [%rd31];
	// end inline asm
	add.s64 	%rd32, %rd19, 13312;
	// begin inline asm
	ld.global.nc.u32 %r135, [%rd32];
	// end inline asm
	add.s64 	%rd33, %rd19, 14336;
	// begin inline asm
	ld.global.nc.u32 %r136, [%rd33];
	// end inline asm
	add.s64 	%rd34, %rd19, 15360;
	// begin inline asm
	ld.global.nc.u32 %r137, [%rd34];
	// end inline asm
	max.s32 	%r139, %r122, %r123;
	max.s32 	%r140, %r139, %r124;
	max.s32 	%r141, %r125, %r126;
	max.s32 	%r142, %r141, %r127;
	max.s32 	%r143, %r128, %r129;
	max.s32 	%r144, %r143, %r130;
	max.s32 	%r145, %r131, %r132;
	max.s32 	%r146, %r145, %r133;
	max.s32 	%r147, %r134, %r135;
	max.s32 	%r148, %r147, %r136;
	max.s32 	%r149, %r140, %r142;
	max.s32 	%r150, %r149, %r144;
	max.s32 	%r151, %r146, %r148;
	max.s32 	%r152, %r151, %r137;
	max.s32 	%r569, %r150, %r152;
	setp.lt.u32 	%p4, %r120, 8192;
	mov.b32 	%r558, 4096;
	@%p4 bra 	$L__BB9_60;
	add.s32 	%r87, %r120, -4096;
	mov.b32 	%r558, 4096;
$L__BB9_58:
	mul.wide.s32 	%rd52, %r558, 4;
	add.s64 	%rd36, %rd19, %rd52;
	// begin inline asm
	ld.global.nc.u32 %r154, [%rd36];
	// end inline asm
	add.s64 	%rd37, %rd36, 1024;
	// begin inline asm
	ld.global.nc.u32 %r155, [%rd37];
	// end inline asm
	add.s64 	%rd38, %rd36, 2048;
	// begin inline asm
	ld.global.nc.u32 %r156, [%rd38];
	// end inline asm
	add.s64 	%rd39, %rd36, 3072;
	// begin inline asm
	ld.global.nc.u32 %r157, [%rd39];
	// end inline asm
	add.s64 	%rd40, %rd36, 4096;
	// begin inline asm
	ld.global.nc.u32 %r158, [%rd40];
	// end inline asm
	add.s64 	%rd41, %rd36, 5120;
	// begin inline asm
	ld.global.nc.u32 %r159, [%rd41];
	// end inline asm
	add.s64 	%rd42, %rd36, 6144;
	// begin inline asm
	ld.global.nc.u32 %r160, [%rd42];
	// end inline asm
	add.s64 	%rd43, %rd36, 7168;
	// begin inline asm
	ld.global.nc.u32 %r161, [%rd43];
	// end inline asm
	add.s64 	%rd44, %rd36, 8192;
	// begin inline asm
	ld.global.nc.u32 %r162, [%rd44];
	// end inline asm
	add.s64 	%rd45, %rd36, 9216;
	// begin inline asm
	ld.global.nc.u32 %r163, [%rd45];
	// end inline asm
	add.s64 	%rd46, %rd36, 10240;
	// begin inline asm
	ld.global.nc.u32 %r164, [%rd46];
	// end inline asm
	add.s64 	%rd47, %rd36, 11264;
	// begin inline asm
	ld.global.nc.u32 %r165, [%rd47];
	// end inline asm
	add.s64 	%rd48, %rd36, 12288;
	// begin inline asm
	ld.global.nc.u32 %r166, [%rd48];
	// end inline asm
	add.s64 	%rd49, %rd36, 13312;
	// begin inline asm
	ld.global.nc.u32 %r167, [%rd49];
	// end inline asm
	add.s64 	%rd50, %rd36, 14336;
	// begin inline asm
	ld.global.nc.u32 %r168, [%rd50];
	// end inline asm
	add.s64 	%rd51, %rd36, 15360;
	// begin inline asm
	ld.global.nc.u32 %r169, [%rd51];
	// end inline asm
	max.s32 	%r170, %r569, %r154;
	max.s32 	%r171, %r170, %r155;
	max.s32 	%r172, %r156, %r157;
	max.s32 	%r173, %r172, %r158;
	max.s32 	%r174, %r159, %r160;
	max.s32 	%r175, %r174, %r161;
	max.s32 	%r176, %r162, %r163;
	max.s32 	%r177, %r176, %r164;
	max.s32 	%r178, %r165, %r166;
	max.s32 	%r179, %r178, %r167;
	max.s32 	%r180, %r168, %r169;
	max.s32 	%r181, %r171, %r173;
	max.s32 	%r182, %r181, %r175;
	max.s32 	%r183, %r177, %r179;
	max.s32 	%r184, %r183, %r180;
	max.s32 	%r569, %r182, %r184;
	sub.s32 	%r185, %r120, %r558;
	setp.lt.s32 	%p5, %r185, 4096;
	@%p5 bra 	$L__BB9_68;
	add.s32 	%r558, %r558, 4096;
	setp.le.s32 	%p6, %r558, %r87;
	@%p6 bra 	$L__BB9_58;
$L__BB9_60:
	setp.le.s32 	%p7, %r120, %r558;
	@%p7 bra 	$L__BB9_68;
	sub.s32 	%r94, %r120, %r558;
	setp.ge.s32 	%p8, %r85, %r94;
	@%p8 bra 	$L__BB9_68;
	not.b32 	%r187, %r85;
	add.s32 	%r188, %r120, %r187;
	sub.s32 	%r95, %r188, %r558;
	and.b32  	%r189, %r95, 768;
	setp.eq.s32 	%p9, %r189, 768;
	mov.u32 	%r563, %r85;
	@%p9 bra 	$L__BB9_65;
	add.s32 	%r560, %r85, %r558;
	shr.u32 	%r190, %r95, 8;
	add.s32 	%r191, %r190, 1;
	and.b32  	%r192, %r191, 3;
	neg.s32 	%r559, %r192;
	mov.u32 	%r563, %r85;
$L__BB9_64:
	.pragma "nounroll";
	mul.wide.u32 	%rd54, %r560, 4;
	add.s64 	%rd53, %rd16, %rd54;
	// begin inline asm
	ld.global.nc.u32 %r193, [%rd53];
	// end inline asm
	max.s32 	%r569, %r569, %r193;
	add.s32 	%r563, %r563, 256;
	add.s32 	%r560, %r560, 256;
	add.s32 	%r559, %r559, 1;
	setp.ne.s32 	%p10, %r559, 0;
	@%p10 bra 	$L__BB9_64;
$L__BB9_65:
	setp.lt.u32 	%p11, %r95, 768;
	@%p11 bra 	$L__BB9_68;
	cvt.u64.u32 	%rd55, %r563;
	cvt.u64.u32 	%rd56, %r558;
	add.s64 	%rd57, %rd55, %rd56;
	shl.b64 	%rd58, %rd57, 2;
	add.s64 	%rd59, %rd58, %rd16;
	add.s64 	%rd124, %rd59, 2048;
	add.s32 	%r566, %r563, %r558;
$L__BB9_67:
	mul.wide.u32 	%rd64, %r566, 4;
	add.s64 	%rd60, %rd16, %rd64;
	// begin inline asm
	ld.global.nc.u32 %r194, [%rd60];
	// end inline asm
	max.s32 	%r198, %r569, %r194;
	add.s64 	%rd61, %rd124, -1024;
	// begin inline asm
	ld.global.nc.u32 %r195, [%rd61];
	// end inline asm
	max.s32 	%r199, %r198, %r195;
	// begin inline asm
	ld.global.nc.u32 %r196, [%rd124];
	// end inline asm
	max.s32 	%r200, %r199, %r196;
	add.s64 	%rd63, %rd124, 1024;
	// begin inline asm
	ld.global.nc.u32 %r197, [%rd63];
	// end inline asm
	max.s32 	%r569, %r200, %r197;
	add.s32 	%r563, %r563, 1024;
	add.s64 	%rd124, %rd124, 4096;
	add.s32 	%r566, %r566, 1024;
	setp.lt.s32 	%p12, %r563, %r94;
	@%p12 bra 	$L__BB9_67;
$L__BB9_68:
	// begin inline asm
	mov.u32 %r201, %laneid;
	// end inline asm
	mov.b32 	%r202, -1;
	redux.sync.max.s32 %r570, %r569, %r202;
	setp.ne.s32 	%p13, %r201, 0;
	@%p13 bra 	$L__BB9_70;
	shr.u32 	%r203, %r85, 3;
	and.b32  	%r204, %r203, 124;
	mov.u32 	%r205, _ZZN3cub18CUB_300001_SM_10006detail6reduce28DeviceReduceSingleTileKernelINS2_10policy_hubIijN4cuda3__47maximumIvEEE10Policy1000EPiSB_iS8_iiNS5_3std3__410__identityEEEvT0_T1_T2_T3_T4_T6_E12temp_storage;
	add.s32 	%r206, %r205, %r204;
	st.shared.u32 	[%r206+8], %r570;
$L__BB9_70:
	bar.sync 	0;
	setp.ne.s32 	%p14, %r85, 0;
	@%p14 bra 	$L__BB9_72;
	ld.shared.u32 	%r207, [_ZZN3cub18CUB_300001_SM_10006detail6reduce28DeviceReduceSingleTileKernelINS2_10policy_hubIijN4cuda3__47maximumIvEEE10Policy1000EPiSB_iS8_iiNS5_3std3__410__identityEEEvT0_T1_T2_T3_T4_T6_E12temp_storage+12];
	max.s32 	%r208, %r570, %r207;
	ld.shared.u32 	%r209, [_ZZN3cub18CUB_300001_SM_10006detail6reduce28DeviceReduceSingleTileKernelINS2_10policy_hubIijN4cuda3__47maximumIvEEE10Policy1000EPiSB_iS8_iiNS5_3std3__410__identityEEEvT0_T1_T2_T3_T4_T6_E12temp_storage+16];
	max.s32 	%r210, %r208, %r209;
	ld.shared.u32 	%r211, [_ZZN3cub18CUB_300001_SM_10006detail6reduce28DeviceReduceSingleTileKernelINS2_10policy_hubIijN4cuda3__47maximumIvEEE10Policy1000EPiSB_iS8_iiNS5_3std3__410__identityEEEvT0_T1_T2_T3_T4_T6_E12temp_storage+20];
	max.s32 	%r212, %r210, %r211;
	ld.shared.u32 	%r213, [_ZZN3cub18CUB_300001_SM_10006detail6reduce28DeviceReduceSingleTileKernelINS2_10policy_hubIijN4cuda3__47maximumIvEEE10Policy1000EPiSB_iS8_iiNS5_3std3__410__identityEEEvT0_T1_T2_T3_T4_T6_E12temp_storage+24];
	max.s32 	%r214, %r212, %r213;
	ld.shared.u32 	%r215, [_ZZN3cub18CUB_300001_SM_10006detail6reduce28DeviceReduceSingleTileKernelINS2_10policy_hubIijN4cuda3__47maximumIvEEE10Policy1000EPiSB_iS8_iiNS5_3std3__410__identityEEEvT0_T1_T2_T3_T4_T6_E12temp_storage+28];
	max.s32 	%r216, %r214, %r215;
	ld.shared.u32 	%r217, [_ZZN3cub18CUB_300001_SM_10006detail6reduce28DeviceReduceSingleTileKernelINS2_10policy_hubIijN4cuda3__47maximumIvEEE10Policy1000EPiSB_iS8_iiNS5_3std3__410__identityEEEvT0_T1_T2_T3_T4_T6_E12temp_storage+32];
	max.s32 	%r218, %r216, %r217;
	ld.shared.u32 	%r219, [_ZZN3cub18CUB_300001_SM_10006detail6reduce28DeviceReduceSingleTileKernelINS2_10policy_hubIijN4cuda3__47maximumIvEEE10Policy1000EPiSB_iS8_iiNS5_3std3__410__identityEEEvT0_T1_T2_T3_T4_T6_E12temp_storage+36];
	max.s32 	%r570, %r218, %r219;
$L__BB9_72:
	mov.u32 	%r515, %tid.x;
	setp.ne.s32 	%p75, %r515, 0;
	@%p75 bra 	$L__BB9_74;
	max.s32 	%r516, %r121, %r570;
	st.global.u32 	[%rd1], %r516;
$L__BB9_74:
	ret;

}


// ===== COMPILED SASS (sm_100) =====

	.target	sm_100

	.elftype	@"ET_EXEC"


//--------------------- .note.nv.tkinfo           --------------------------
	.section	.note.nv.tkinfo,"",@"SHT_NOTE"
	.sectionflags	@"SHF_NOTE_NV_TKINFO"
	.tkinfo
        /*0018*/ 	.word	0x00000002
        /*0030*/ 	.string	""
        /*0030*/ 	.string	"ptxas"
        /*0030*/ 	.string	"Cuda compilation tools, release 13.0, V13.0.88"
        /*0030*/ 	.string	"Build cuda_13.0.r13.0/compiler.36424714_0"
        /*0030*/ 	.string	"-arch sm_100 -m 64 "



//--------------------- .note.nv.cuinfo           --------------------------
	.section	.note.nv.cuinfo,"",@"SHT_NOTE"
	.sectionflags	@"SHF_NOTE_NV_CUINFO"
        /*0018*/ 	.short	0x0002
        /*001a*/ 	.short	0x0064
        /*001c*/ 	.short	0x0082
	.zero		2


//--------------------- .nv.info                  --------------------------
	.section	.nv.info,"",@"SHT_CUDA_INFO"
	.align	4


	//----- nvinfo : EIATTR_REGCOUNT
	.align		4
        /*0000*/ 	.byte	0x04, 0x2f
        /*0002*/ 	.short	(.L_46 - .L_45)
	.align		4
.L_45:
        /*0004*/ 	.word	index@(_Z22translateIntoCSRKernelPiiiS_S_)
        /*0008*/ 	.word	0x0000001a


	//----- nvinfo : EIATTR_FRAME_SIZE
	.align		4
.L_46:
        /*000c*/ 	.byte	0x04, 0x11
        /*000e*/ 	.short	(.L_48 - .L_47)
	.align		4
.L_47:
        /*0010*/ 	.word	index@(_Z22translateIntoCSRKernelPiiiS_S_)
        /*0014*/ 	.word	0x00000000


	//----- nvinfo : EIATTR_REGCOUNT
	.align		4
.L_48:
        /*0018*/ 	.byte	0x04, 0x2f
        /*001a*/ 	.short	(.L_50 - .L_49)
	.align		4
.L_49:
        /*001c*/ 	.word	index@(_Z20buildHashTableOffsetPiS_S_ii)
        /*0020*/ 	.word	0x0000001e


	//----- nvinfo : EIATTR_FRAME_SIZE
	.align		4
.L_50:
        /*0024*/ 	.byte	0x04, 0x11
        /*0026*/ 	.short	(.L_52 - .L_51)
	.align		4
.L_51:
        /*0028*/ 	.word	index@(_Z20buildHashTableOffsetPiS_S_ii)
        /*002c*/ 	.word	0x00000000


	//----- nvinfo : EIATTR_REGCOUNT
	.align		4
.L_52:
        /*0030*/ 	.byte	0x04, 0x2f
        /*0032*/ 	.short	(.L_54 - .L_53)
	.align		4
.L_53:
        /*0034*/ 	.word	index@(_Z14buildHashTablePiS_S_S_S_iiii)
        /*0038*/ 	.word	0x00000012


	//----- nvinfo : EIATTR_FRAME_SIZE
	.align		4
.L_54:
        /*003c*/ 	.byte	0x04, 0x11
        /*003e*/ 	.short	(.L_56 - .L_55)
	.align		4
.L_55:
        /*0040*/ 	.word	index@(_Z14buildHashTablePiS_S_S_S_iiii)
        /*0044*/ 	.word	0x00000000


	//----- nvinfo : EIATTR_REGCOUNT
	.align		4
.L_56:
        /*0048*/ 	.byte	0x04, 0x2f
        /*004a*/ 	.short	(.L_58 - .L_57)
	.align		4
.L_57:
        /*004c*/ 	.word	index@(_Z9DFSKerneliiiiiiPiS_S_S_S_S_S_S_S_)
        /*0050*/ 	.word	0x00000020


	//----- nvinfo : EIATTR_FRAME_SIZE
	.align		4
.L_58:
        /*0054*/ 	.byte	0x04, 0x11
        /*0056*/ 	.short	(.L_60 - .L_59)
	.align		4
.L_59:
        /*0058*/ 	.word	index@(_Z9DFSKerneliiiiiiPiS_S_S_S_S_S_S_S_)
        /*005c*/ 	.word	0x00000028


	//----- nvinfo : EIATTR_REGCOUNT
	.align		4
.L_60:
        /*0060*/ 	.byte	0x04, 0x2f
        /*0062*/ 	.short	(.L_62 - .L_61)
	.align		4
.L_61:
        /*0064*/ 	.word	index@(_ZN3cub18CUB_300001_SM_10006detail11EmptyKernelIvEEvv)
        /*0068*/ 	.word	0x00000004


	//----- nvinfo : EIATTR_FRAME_SIZE
	.align		4
.L_62:
        /*006c*/ 	.byte	0x04, 0x11
        /*006e*/ 	.short	(.L_64 - .L_63)
	.align		4
.L_63:
        /*0070*/ 	.word	index@(_ZN3cub18CUB_300001_SM_10006detail11EmptyKernelIvEEvv)
        /*0074*/ 	.word	0x00000000


	//----- nvinfo : EIATTR_REGCOUNT
	.align		4
.L_64:
        /*0078*/ 	.byte	0x04, 0x2f
        /*007a*/ 	.short	(.L_66 - .L_65)
	.align		4
.L_65:
        /*007c*/ 	.word	index@(_ZN3cub18CUB_300001_SM_10006detail4scan20DeviceScanInitKernelINS0_13ScanTileStateIiLb1EEEEEvT_i)
        /*0080*/ 	.word	0x00000008


	//----- nvinfo : EIATTR_FRAME_SIZE
	.align		4
.L_66:
        /*0084*/ 	.byte	0x04, 0x11
        /*0086*/ 	.short	(.L_68 - .L_67)
	.align		4
.L_67:
        /*0088*/ 	.word	index@(_ZN3cub18CUB_300001_SM_10006detail4scan20DeviceScanInitKernelINS0_13ScanTileStateIiLb1EEEEEvT_i)
        /*008c*/ 	.word	0x00000000


	//----- nvinfo : EIATTR_REGCOUNT
	.align		4
.L_68:
        /*0090*/ 	.byte	0x04, 0x2f
        /*0092*/ 	.short	(.L_70 - .L_69)
	.align		4
.L_69:
        /*0094*/ 	.word	index@(_ZN3cub18CUB_300001_SM_10006detail4scan16DeviceScanKernelINS2_10policy_hubIiiijN4cuda3std3__44plusIvEEE10Policy1000EPiSC_NS0_13ScanTileStateIiLb1EEES9_NS1_10InputValueIiSC_EEjiLb0EiEEvT0_T1_T2_iT3_T4_T5_)
        /*0098*/ 	.word	0x00000038


	//----- nvinfo : EIATTR_FRAME_SIZE
	.align		4
.L_70:
        /*009c*/ 	.byte	0x04, 0x11
        /*009e*/ 	.short	(.L_72 - .L_71)
	.align		4
.L_71:
        /*00a0*/ 	.word	index@(_ZN3cub18CUB_300001_SM_10006detail4scan16DeviceScanKernelINS2_10policy_hubIiiijN4cuda3std3__44plusIvEEE10Policy1000EPiSC_NS0_13ScanTileStateIiLb1EEES9_NS1_10InputValueIiSC_EEjiLb0EiEEvT0_T1_T2_iT3_T4_T5_)
        /*00a4*/ 	.word	0x00000000


	//----- nvinfo : EIATTR_REGCOUNT
	.align		4
.L_72:
        /*00a8*/ 	.byte	0x04, 0x2f
        /*00aa*/ 	.short	(.L_74 - .L_73)
	.align		4
.L_73:
        /*00ac*/ 	.word	index@(_ZN3cub18CUB_300001_SM_10006detail6reduce28DeviceReduceSingleTileKernelINS2_10policy_hubIijN4cuda3__47maximumIvEEE10Policy1000EPiSB_jS8_iiNS5_3std3__410__identityEEEvT0_T1_T2_T3_T4_T6_)
        /*00b0*/ 	.word	0x0000001e


	//----- nvinfo : EIATTR_FRAME_SIZE
	.align		4
.L_74:
        /*00b4*/ 	.byte	0x04, 0x11
        /*00b6*/ 	.short	(.L_76 - .L_75)
	.align		4
.L_75:
        /*00b8*/ 	.word	index@(_ZN3cub18CUB_300001_SM_10006detail6reduce28DeviceReduceSingleTileKernelINS2_10policy_hubIijN4cuda3__47maximumIvEEE10Policy1000EPiSB_jS8_iiNS5_3std3__410__identityEEEvT0_T1_T2_T3_T4_T6_)
        /*00bc*/ 	.word	0x00000000


	//----- nvinfo : EIATTR_REGCOUNT
	.align		4
.L_76:
        /*00c0*/ 	.byte	0x04, 0x2f
        /*00c2*/ 	.short	(.L_78 - .L_77)
	.align		4
.L_77:
        /*00c4*/ 	.word	index@(_ZN3cub18CUB_300001_SM_10006detail6reduce18DeviceReduceKernelINS2_10policy_hubIijN4cuda3__47maximumIvEEE10Policy1000EPijS8_iNS5_3std3__410__identityEEEvT0_PT3_T1_NS0_13GridEvenShareISI_EET2_T4_)
        /*00c8*/ 	.word	0x00000020


	//----- nvinfo : EIATTR_FRAME_SIZE
	.align		4
.L_78:
        /*00cc*/ 	.byte	0x04, 0x11
        /*00ce*/ 	.short	(.L_80 - .L_79)
	.align		4
.L_79:
        /*00d0*/ 	.word	index@(_ZN3cub18CUB_300001_SM_10006detail6reduce18DeviceReduceKernelINS2_10policy_hubIijN4cuda3__47maximumIvEEE10Policy1000EPijS8_iNS5_3std3__410__identityEEEvT0_PT3_T1_NS0_13GridEvenShareISI_EET2_T4_)
        /*00d4*/ 	.word	0x00000000


	//----- nvinfo : EIATTR_REGCOUNT
	.align		4
.L_80:
        /*00d8*/ 	.byte	0x04, 0x2f
        /*00da*/ 	.short	(.L_82 - .L_81)
	.align		4
.L_81:
        /*00dc*/ 	.word	index@(_ZN3cub18CUB_300001_SM_10006detail6reduce28DeviceReduceSingleTileKernelINS2_10policy_hubIijN4cuda3__47maximumIvEEE10Policy1000EPiSB_iS8_iiNS5_3std3__410__identityEEEvT0_T1_T2_T3_T4_T6_)
        /*00e0*/ 	.word	0x0000001e


	//----- nvinfo : EIATTR_FRAME_SIZE
	.align		4
.L_82:
        /*00e4*/ 	.byte	0x04, 0x11
        /*00e6*/ 	.short	(.L_84 - .L_83)
	.align		4
.L_83:
        /*00e8*/ 	.word	index@(_ZN3cub18CUB_300001_SM_10006detail6reduce28DeviceReduceSingleTileKernelINS2_10policy_hubIijN4cuda3__47maximumIvEEE10Policy1000EPiSB_iS8_iiNS5_3std3__410__identityEEEvT0_T1_T2_T3_T4_T6_)
        /*00ec*/ 	.word	0x00000000


	//----- nvinfo : EIATTR_MIN_STACK_SIZE
	.align		4
.L_84:
        /*00f0*/ 	.byte	0x04, 0x12
        /*00f2*/ 	.short	(.L_86 - .L_85)
	.align		4
.L_85:
        /*00f4*/ 	.word	index@(_ZN3cub18CUB_300001_SM_10006detail6reduce28DeviceReduceSingleTileKernelINS2_10policy_hubIijN4cuda3__47maximumIvEEE10Policy1000EPiSB_iS8_iiNS5_3std3__410__identityEEEvT0_T1_T2_T3_T4_T6_)
        /*00f8*/ 	.word	0x00000000


	//----- nvinfo : EIATTR_MIN_STACK_SIZE
	.align		4
.L_86:
        /*00fc*/ 	.byte	0x04, 0x12
        /*00fe*/ 	.short	(.L_88 - .L_87)
	.align		4
.L_87:
        /*0100*/ 	.word	index@(_ZN3cub18CUB_300001_SM_10006detail6reduce18DeviceReduceKernelINS2_10policy_hubIijN4cuda3__47maximumIvEEE10Policy1000EPijS8_iNS5_3std3__410__identityEEEvT0_PT3_T1_NS0_13GridEvenShareISI_EET2_T4_)
        /*0104*/ 	.word	0x00000000


	//----- nvinfo : EIATTR_MIN_STACK_SIZE
	.align		4
.L_88:
        /*0108*/ 	.byte	0x04, 0x12
        /*010a*/ 	.short	(.L_90 - .L_89)
	.align		4
.L_89:
        /*010c*/ 	.word	index@(_ZN3cub18CUB_300001_SM_10006detail6reduce28DeviceReduceSingleTileKernelINS2_10policy_hubIijN4cuda3__47maximumIvEEE10Policy1000EPiSB_jS8_iiNS5_3std3__410__identityEEEvT0_T1_T2_T3_T4_T6_)
        /*0110*/ 	.word	0x00000000


	//----- nvinfo : EIATTR_MIN_STACK_SIZE
	.align		4
.L_90:
        /*0114*/ 	.byte	0x04, 0x12
        /*0116*/ 	.short	(.L_92 - .L_91)
	.align		4
.L_91:
        /*0118*/ 	.word	index@(_ZN3cub18CUB_300001_SM_10006detail4scan16DeviceScanKernelINS2_10policy_hubIiiijN4cuda3std3__44plusIvEEE10Policy1000EPiSC_NS0_13ScanTileStateIiLb1EEES9_NS1_10InputValueIiSC_EEjiLb0EiEEvT0_T1_T2_iT3_T4_T5_)
        /*011c*/ 	.word	0x00000000


	//----- nvinfo : EIATTR_MIN_STACK_SIZE
	.align		4
.L_92:
        /*0120*/ 	.byte	0x04, 0x12
        /*0122*/ 	.short	(.L_94 - .L_93)
	.align		4
.L_93:
        /*0124*/ 	.word	index@(_ZN3cub18CUB_300001_SM_10006detail4scan20DeviceScanInitKernelINS0_13ScanTileStateIiLb1EEEEEvT_i)
        /*0128*/ 	.word	0x00000000


	//----- nvinfo : EIATTR_MIN_STACK_SIZE
	.align		4
.L_94:
        /*012c*/ 	.byte	0x04, 0x12
        /*012e*/ 	.short	(.L_96 - .L_95)
	.align		4
.L_95:
        /*0130*/ 	.word	index@(_ZN3cub18CUB_300001_SM_10006detail11EmptyKernelIvEEvv)
        /*0134*/ 	.word	0x00000000


	//----- nvinfo : EIATTR_MIN_STACK_SIZE
	.align		4
.L_96:
        /*0138*/ 	.byte	0x04, 0x12
        /*013a*/ 	.short	(.L_98 - .L_97)
	.align		4
.L_97:
        /*013c*/ 	.word	index@(_Z9DFSKerneliiiiiiPiS_S_S_S_S_S_S_S_)
        /*0140*/ 	.word	0x00000028


	//----- nvinfo : EIATTR_MIN_STACK_SIZE
	.align		4
.L_98:
        /*0144*/ 	.byte	0x04, 0x12
        /*0146*/ 	.short	(.L_100 - .L_99)
	.align		4
.L_99:
        /*0148*/ 	.word	index@(_Z14buildHashTablePiS_S_S_S_iiii)
        /*014c*/ 	.word	0x00000000


	//----- nvinfo : EIATTR_MIN_STACK_SIZE
	.align		4
.L_100:
        /*0150*/ 	.byte	0x04, 0x12
        /*0152*/ 	.short	(.L_102 - .L_101)
	.align		4
.L_101:
        /*0154*/ 	.word	index@(_Z20buildHashTableOffsetPiS_S_ii)
        /*0158*/ 	.word	0x00000000


	//----- nvinfo : EIATTR_MIN_STACK_SIZE
	.align		4
.L_102:
        /*015c*/ 	.byte	0x04, 0x12
        /*015e*/ 	.short	(.L_104 - .L_103)
	.align		4
.L_103:
        /*0160*/ 	.word	index@(_Z22translateIntoCSRKernelPiiiS_S_)
        /*0164*/ 	.word	0x00000000
.L_104:


//--------------------- .nv.compat                --------------------------
	.section	.nv.compat,"",@"SHT_CUDA_COMPAT_INFO"
	.align	4
        /*0000*/ 	.byte	0x02, 0x09, 0x00, 0x00, 0x02, 0x02, 0x01, 0x00, 0x02, 0x05, 0x05, 0x00, 0x03, 0x07, 0x01, 0x01
        /*0010*/ 	.byte	0x02, 0x03, 0x00, 0x00, 0x02, 0x06, 0x01, 0x00, 0x04, 0x0b, 0x08, 0x00, 0x09, 0x00, 0x00, 0x00
        /*0020*/ 	.byte	0x00, 0x00, 0x00, 0x00


//--------------------- .nv.info._ZN3cub18CUB_300001_SM_10006detail6reduce28DeviceReduceSingleTileKernelINS2_10policy_hubIijN4cuda3__47maximumIvEEE10Policy1000EPiSB_iS8_iiNS5_3std3__410__identityEEEvT0_T1_T2_T3_T4_T6_ --------------------------
	.section	.nv.info._ZN3cub18CUB_300001_SM_10006detail6reduce28DeviceReduceSingleTileKernelINS2_10policy_hubIijN4cuda3__47maximumIvEEE10Policy1000EPiSB_iS8_iiNS5_3std3__410__identityEEEvT0_T1_T2_T3_T4_T6_,"",@"SHT_CUDA_INFO"
	.sectionflags	@""
	.align	4


	//----- nvinfo : EIATTR_CUDA_API_VERSION
	.align		4
        /*0000*/ 	.byte	0x04, 0x37
        /*0002*/ 	.short	(.L_106 - .L_105)
.L_105:
        /*0004*/ 	.word	0x00000082


	//----- nvinfo : EIATTR_KPARAM_INFO
	.align		4
.L_106:
        /*0008*/ 	.byte	0x04, 0x17
        /*000a*/ 	.short	(.L_108 - .L_107)
.L_107:
        /*000c*/ 	.word	0x00000000
        /*0010*/ 	.short	0x0005
        /*0012*/ 	.short	0x001c
        /*0014*/ 	.byte	0x00, 0xf0, 0x05, 0x00


	//----- nvinfo : EIATTR_KPARAM_INFO
	.align		4
.L_108:
        /*0018*/ 	.byte	0x04, 0x17
        /*001a*/ 	.short	(.L_110 - .L_109)
.L_109:
        /*001c*/ 	.word	0x00000000
        /*0020*/ 	.short	0x0004
        /*0022*/ 	.short	0x0018
        /*0024*/ 	.byte	0x00, 0xf0, 0x11, 0x00


	//----- nvinfo : EIATTR_KPARAM_INFO
	.align		4
.L_110:
        /*0028*/ 	.byte	0x04, 0x17
        /*002a*/ 	.short	(.L_112 - .L_111)
.L_111:
        /*002c*/ 	.word	0x00000000
        /*0030*/ 	.short	0x0003
        /*0032*/ 	.short	0x0014
        /*0034*/ 	.byte	0x00, 0xf0, 0x05, 0x00


	//----- nvinfo : EIATTR_KPARAM_INFO
	.align		4
.L_112:
        /*0038*/ 	.byte	0x04, 0x17
        /*003a*/ 	.short	(.L_114 - .L_113)
.L_113:
        /*003c*/ 	.word	0x00000000
        /*0040*/ 	.short	0x0002
        /*0042*/ 	.short	0x0010
        /*0044*/ 	.byte	0x00, 0xf0, 0x11, 0x00


	//----- nvinfo : EIATTR_KPARAM_INFO
	.align		4
.L_114:
        /*0048*/ 	.byte	0x04, 0x17
        /*004a*/ 	.short	(.L_116 - .L_115)
.L_115:
        /*004c*/ 	.word	0x00000000
        /*0050*/ 	.short	0x0001
        /*0052*/ 	.short	0x0008
        /*0054*/ 	.byte	0x00, 0xf5, 0x21, 0x00


	//----- nvinfo : EIATTR_KPARAM_INFO
	.align		4
.L_116:
        /*0058*/ 	.byte	0x04, 0x17
        /*005a*/ 	.short	(.L_118 - .L_117)
.L_117:
        /*005c*/ 	.word	0x00000000
        /*0060*/ 	.short	0x0000
        /*0062*/ 	.short	0x0000
        /*0064*/ 	.byte	0x00, 0xf5, 0x21, 0x00


	//----- nvinfo : EIATTR_SPARSE_MMA_MASK
	.align		4
.L_118:
        /*0068*/ 	.byte	0x03, 0x50
        /*006a*/ 	.short	0x0000


	//----- nvinfo : EIATTR_MAXREG_COUNT
	.align		4
        /*006c*/ 	.byte	0x03, 0x1b
        /*006e*/ 	.short	0x00ff


	//----- nvinfo : EIATTR_NUM_BARRIERS
	.align		4
        /*0070*/ 	.byte	0x02, 0x4c
        /*0072*/ 	.byte	0x01
	.zero		1


	//----- nvinfo : EIATTR_MERCURY_ISA_VERSION
	.align		4
        /*0074*/ 	.byte	0x03, 0x5f
        /*0076*/ 	.short	0x0101


	//----- nvinfo : EIATTR_COOP_GROUP_MASK_REGIDS
	.align		4
        /*0078*/ 	.byte	0x04, 0x29
        /*007a*/ 	.short	(.L_120 - .L_119)


	//   ....[0]....
.L_119:
        /*007c*/ 	.word	0xffffffff


	//   ....[1]....
        /*0080*/ 	.word	0xffffffff


	//   ....[2]....
        /*0084*/ 	.word	0xffffffff


	//   ....[3]....
        /*0088*/ 	.word	0xffffffff


	//   ....[4]....
        /*008c*/ 	.word	0xffffffff


	//   ....[5]....
        /*0090*/ 	.word	0xffffffff


	//   ....[6]....
        /*0094*/ 	.word	0xffffffff


	//   ....[7]....
        /*0098*/ 	.word	0xffffffff


	//   ....[8]....
        /*009c*/ 	.word	0xffffffff


	//   ....[9]....
        /*00a0*/ 	.word	0xffffffff


	//   ....[10]....
        /*00a4*/ 	.word	0xffffffff


	//   ....[11]....
        /*00a8*/ 	.word	0xffffffff


	//   ....[12]....
        /*00ac*/ 	.word	0xffffffff


	//   ....[13]....
        /*00b0*/ 	.word	0xffffffff


	//----- nvinfo : EIATTR_COOP_GROUP_INSTR_OFFSETS
	.align		4
.L_120:
        /*00b4*/ 	.byte	0x04, 0x28
        /*00b6*/ 	.short	(.L_122 - .L_121)


	//   ....[0]....
.L_121:
        /*00b8*/ 	.word	0x000008a0


	//   ....[1]....
        /*00bc*/ 	.word	0x00000a90


	//   ....[2]....
        /*00c0*/ 	.word	0x00000b20


	//   ....[3]....
        /*00c4*/ 	.word	0x00000b70


	//   ....[4]....
        /*00c8*/ 	.word	0x00000bb0


	//   ....[5]....
        /*00cc*/ 	.word	0x00000bf0


	//   ....[6]....
        /*00d0*/ 	.word	0x00001850


	//   ....[7]....
        /*00d4*/ 	.word	0x00002160


	//   ....[8]....
        /*00d8*/ 	.word	0x00002350


	//   ....[9]....
        /*00dc*/ 	.word	0x000023d0


	//   ....[10]....
        /*00e0*/ 	.word	0x00002410


	//   ....[11]....
        /*00e4*/ 	.word	0x00002460


	//   ....[12]....
        /*00e8*/ 	.word	0x000024b0


	//   ....[13]....
        /*00ec*/ 	.word	0x00003280


	//----- nvinfo : EIATTR_VRC_CTA_INIT_COUNT
	.align		4
.L_122:
        /*00f0*/ 	.byte	0x02, 0x4a
	.zero		1
	.zero		1


	//----- nvinfo : EIATTR_EXIT_INSTR_OFFSETS
	.align		4
        /*00f4*/ 	.byte	0x04, 0x1c
        /*00f6*/ 	.short	(.L_124 - .L_123)


	//   ....[0]....
.L_123:
        /*00f8*/ 	.word	0x00000080


	//   ....[1]....
        /*00fc*/ 	.word	0x000000c0


	//   ....[2]....
        /*0100*/ 	.word	0x00003400


	//   ....[3]....
        /*0104*/ 	.word	0x00003450


	//----- nvinfo : EIATTR_MAX_THREADS
	.align		4
.L_124:
        /*0108*/ 	.byte	0x04, 0x05
        /*010a*/ 	.short	(.L_126 - .L_125)
.L_125:
        /*010c*/ 	.word	0x00000100
        /*0110*/ 	.word	0x00000001
        /*0114*/ 	.word	0x00000001


	//----- nvinfo : EIATTR_CRS_STACK_SIZE
	.align		4
.L_126:
        /*0118*/ 	.byte	0x04, 0x1e
        /*011a*/ 	.short	(.L_128 - .L_127)
.L_127:
        /*011c*/ 	.word	0x00000000


	//----- nvinfo : EIATTR_CBANK_PARAM_SIZE
	.align		4
.L_128:
        /*0120*/ 	.byte	0x03, 0x19
        /*0122*/ 	.short	0x001d


	//----- nvinfo : EIATTR_PARAM_CBANK
	.align		4
        /*0124*/ 	.byte	0x04, 0x0a
        /*0126*/ 	.short	(.L_130 - .L_129)
	.align		4
.L_129:
        /*0128*/ 	.word	index@(.nv.constant0._ZN3cub18CUB_300001_SM_10006detail6reduce28DeviceReduceSingleTileKernelINS2_10policy_hubIijN4cuda3__47maximumIvEEE10Policy1000EPiSB_iS8_iiNS5_3std3__410__identityEEEvT0_T1_T2_T3_T4_T6_)
        /*012c*/ 	.short	0x0380
        /*012e*/ 	.short	0x001d


	//----- nvinfo : EIATTR_SW_WAR
	.align		4
.L_130:
        /*0130*/ 	.byte	0x04, 0x36
        /*0132*/ 	.short	(.L_132 - .L_131)
.L_131:
        /*0134*/ 	.word	0x00000008
.L_132:


//--------------------- .nv.info._ZN3cub18CUB_300001_SM_10006detail6reduce18DeviceReduceKernelINS2_10policy_hubIijN4cuda3__47maximumIvEEE10Policy1000EPijS8_iNS5_3std3__410__identityEEEvT0_PT3_T1_NS0_13GridEvenShareISI_EET2_T4_ --------------------------
	.section	.nv.info._ZN3cub18CUB_300001_SM_10006detail6reduce18DeviceReduceKernelINS2_10policy_hubIijN4cuda3__47maximumIvEEE10Policy1000EPijS8_iNS5_3std3__410__identityEEEvT0_PT3_T1_NS0_13GridEvenShareISI_EET2_T4_,"",@"SHT_CUDA_INFO"
	.sectionflags	@""
	.align	4


	//----- nvinfo : EIATTR_CUDA_API_VERSION
	.align		4
        /*0000*/ 	.byte	0x04, 0x37
        /*0002*/ 	.short	(.L_134 - .L_133)
.L_133:
        /*0004*/ 	.word	0x00000082


	//----- nvinfo : EIATTR_KPARAM_INFO
	.align		4
.L_134:
        /*0008*/ 	.byte	0x04, 0x17
        /*000a*/ 	.short	(.L_136 - .L_135)
.L_135:
        /*000c*/ 	.word	0x00000000
        /*0010*/ 	.short	0x0005
        /*0012*/ 	.short	0x003d
        /*0014*/ 	.byte	0x00, 0xf0, 0x05, 0x00


	//----- nvinfo : EIATTR_KPARAM_INFO
	.align		4
.L_136:
        /*0018*/ 	.byte	0x04, 0x17
        /*001a*/ 	.short	(.L_138 - .L_137)
.L_137:
        /*001c*/ 	.word	0x00000000
        /*0020*/ 	.short	0x0004
        /*0022*/ 	.short	0x003c
        /*0024*/ 	.byte	0x00, 0xf0, 0x05, 0x00


	//----- nvinfo : EIATTR_KPARAM_INFO
	.align		4
.L_138:
        /*0028*/ 	.byte	0x04, 0x17
        /*002a*/ 	.short	(.L_140 - .L_139)
.L_139:
        /*002c*/ 	.word	0x00000000
        /*0030*/ 	.short	0x0003
        /*0032*/ 	.short	0x0014
        /*0034*/ 	.byte	0x00, 0xf0, 0xa1, 0x00


	//----- nvinfo : EIATTR_KPARAM_INFO
	.align		4
.L_140:
        /*0038*/ 	.byte	0x04, 0x17
        /*003a*/ 	.short	(.L_142 - .L_141)
.L_141:
        /*003c*/ 	.word	0x00000000
        /*0040*/ 	.short	0x0002
        /*0042*/ 	.short	0x0010
        /*0044*/ 	.byte	0x00, 0xf0, 0x11, 0x00


	//----- nvinfo : EIATTR_KPARAM_INFO
	.align		4
.L_142:
        /*0048*/ 	.byte	0x04, 0x17
        /*004a*/ 	.short	(.L_144 - .L_143)
.L_143:
        /*004c*/ 	.word	0x00000000
        /*0050*/ 	.short	0x0001
        /*0052*/ 	.short	0x0008
        /*0054*/ 	.byte	0x00, 0xf5, 0x21, 0x00


	//----- nvinfo : EIATTR_KPARAM_INFO
	.align		4
.L_144:
        /*0058*/ 	.byte	0x04, 0x17
        /*005a*/ 	.short	(.L_146 - .L_145)
.L_145:
        /*005c*/ 	.word	0x00000000
        /*0060*/ 	.short	0x0000
        /*0062*/ 	.short	0x0000
        /*0064*/ 	.byte	0x00, 0xf5, 0x21, 0x00


	//----- nvinfo : EIATTR_SPARSE_MMA_MASK
	.align		4
.L_146:
        /*0068*/ 	.byte	0x03, 0x50
        /*006a*/ 	.short	0x0000


	//----- nvinfo : EIATTR_MAXREG_COUNT
	.align		4
        /*006c*/ 	.byte	0x03, 0x1b
        /*006e*/ 	.short	0x00ff


	//----- nvinfo : EIATTR_NUM_BARRIERS
	.align		4
        /*0070*/ 	.byte	0x02, 0x4c
        /*0072*/ 	.byte	0x01
	.zero		1


	//----- nvinfo : EIATTR_MERCURY_ISA_VERSION
	.align		4
        /*0074*/ 	.byte	0x03, 0x5f
        /*0076*/ 	.short	0x0101


	//----- nvinfo : EIATTR_COOP_GROUP_MASK_REGIDS
	.align		4
        /*0078*/ 	.byte	0x04, 0x29
        /*007a*/ 	.short	(.L_148 - .L_147)


	//   ....[0]....
.L_147:
        /*007c*/ 	.word	0xffffffff


	//   ....[1]....
        /*0080*/ 	.word	0xffffffff


	//   ....[2]....
        /*0084*/ 	.word	0xffffffff


	//   ....[3]....
        /*0088*/ 	.word	0xffffffff


	//   ....[4]....
        /*008c*/ 	.word	0xffffffff


	//   ....[5]....
        /*0090*/ 	.word	0xffffffff


	//   ....[6]....
        /*0094*/ 	.word	0xffffffff


	//   ....[7]....
        /*0098*/ 	.word	0xffffffff


	//   ....[8]....
        /*009c*/ 	.word	0xffffffff


	//   ....[9]....
        /*00a0*/ 	.word	0xffffffff


	//   ....[10]....
        /*00a4*/ 	.word	0xffffffff


	//   ....[11]....
        /*00a8*/ 	.word	0xffffffff


	//   ....[12]....
        /*00ac*/ 	.word	0xffffffff


	//   ....[13]....
        /*00b0*/ 	.word	0xffffffff


	//----- nvinfo : EIATTR_COOP_GROUP_INSTR_OFFSETS
	.align		4
.L_148:
        /*00b4*/ 	.byte	0x04, 0x28
        /*00b6*/ 	.short	(.L_150 - .L_149)


	//   ....[0]....
.L_149:
        /*00b8*/ 	.word	0x000004e0


	//   ....[1]....
        /*00bc*/ 	.word	0x000006d0


	//   ....[2]....
        /*00c0*/ 	.word	0x00000760


	//   ....[3]....
        /*00c4*/ 	.word	0x000007b0


	//   ....[4]....
        /*00c8*/ 	.word	0x000007f0


	//   ....[5]....
        /*00cc*/ 	.word	0x00000830


	//   ....[6]....
        /*00d0*/ 	.word	0x000010d0


	//   ....[7]....
        /*00d4*/ 	.word	0x00001690


	//   ....[8]....
        /*00d8*/ 	.word	0x00001880


	//   ....[9]....
        /*00dc*/ 	.word	0x00001900


	//   ....[10]....
        /*00e0*/ 	.word	0x00001940


	//   ....[11]....
        /*00e4*/ 	.word	0x00001990


	//   ....[12]....
        /*00e8*/ 	.word	0x000019d0


	//   ....[13]....
        /*00ec*/ 	.word	0x00002440


	//----- nvinfo : EIATTR_VRC_CTA_INIT_COUNT
	.align		4
.L_150:
        /*00f0*/ 	.byte	0x02, 0x4a
	.zero		1
	.zero		1


	//----- nvinfo : EIATTR_EXIT_INSTR_OFFSETS
	.align		4
        /*00f4*/ 	.byte	0x04, 0x1c
        /*00f6*/ 	.short	(.L_152 - .L_151)


	//   ....[0]....
.L_151:
        /*00f8*/ 	.word	0x000025c0


	//   ....[1]....
        /*00fc*/ 	.word	0x00002600


	//----- nvinfo : EIATTR_MAX_THREADS
	.align		4
.L_152:
        /*0100*/ 	.byte	0x04, 0x05
        /*0102*/ 	.short	(.L_154 - .L_153)
.L_153:
        /*0104*/ 	.word	0x00000100
        /*0108*/ 	.word	0x00000001
        /*010c*/ 	.word	0x00000001


	//----- nvinfo : EIATTR_CRS_STACK_SIZE
	.align		4
.L_154:
        /*0110*/ 	.byte	0x04, 0x1e
        /*0112*/ 	.short	(.L_156 - .L_155)
.L_155:
        /*0114*/ 	.word	0x00000000


	//----- nvinfo : EIATTR_CBANK_PARAM_SIZE
	.align		4
.L_156:
        /*0118*/ 	.byte	0x03, 0x19
        /*011a*/ 	.short	0x003e


	//----- nvinfo : EIATTR_PARAM_CBANK
	.align		4
        /*011c*/ 	.byte	0x04, 0x0a
        /*011e*/ 	.short	(.L_158 - .L_157)
	.align		4
.L_157:
        /*0120*/ 	.word	index@(.nv.constant0._ZN3cub18CUB_300001_SM_10006detail6reduce18DeviceReduceKernelINS2_10policy_hubIijN4cuda3__47maximumIvEEE10Policy1000EPijS8_iNS5_3std3__410__identityEEEvT0_PT3_T1_NS0_13GridEvenShareISI_EET2_T4_)
        /*0124*/ 	.short	0x0380
        /*0126*/ 	.short	0x003e


	//----- nvinfo : EIATTR_SW_WAR
	.align		4
.L_158:
        /*0128*/ 	.byte	0x04, 0x36
        /*012a*/ 	.short	(.L_160 - .L_159)
.L_159:
        /*012c*/ 	.word	0x00000008
.L_160:


//--------------------- .nv.info._ZN3cub18CUB_300001_SM_10006detail6reduce28DeviceReduceSingleTileKernelINS2_10policy_hubIijN4cuda3__47maximumIvEEE10Policy1000EPiSB_jS8_iiNS5_3std3__410__identityEEEvT0_T1_T2_T3_T4_T6_ --------------------------
	.section	.nv.info._ZN3cub18CUB_300001_SM_10006detail6reduce28DeviceReduceSingleTileKernelINS2_10policy_hubIijN4cuda3__47maximumIvEEE10Policy1000EPiSB_jS8_iiNS5_3std3__410__identityEEEvT0_T1_T2_T3_T4_T6_,"",@"SHT_CUDA_INFO"
	.sectionflags	@""
	.align	4


	//----- nvinfo : EIATTR_CUDA_API_VERSION
	.align		4
        /*0000*/ 	.byte	0x04, 0x37
        /*0002*/ 	.short	(.L_162 - .L_161)
.L_161:
        /*0004*/ 	.word	0x00000082


	//----- nvinfo : EIATTR_KPARAM_INFO
	.align		4
.L_162:
        /*0008*/ 	.byte	0x04, 0x17
        /*000a*/ 	.short	(.L_164 - .L_163)
.L_163:
        /*000c*/ 	.word	0x00000000
        /*0010*/ 	.short	0x0005
        /*0012*/ 	.short	0x001c
        /*0014*/ 	.byte	0x00, 0xf0, 0x05, 0x00


	//----- nvinfo : EIATTR_KPARAM_INFO
	.align		4
.L_164:
        /*0018*/ 	.byte	0x04, 0x17
        /*001a*/ 	.short	(.L_166 - .L_165)
.L_165:
        /*001c*/ 	.word	0x00000000
        /*0020*/ 	.short	0x0004
        /*0022*/ 	.short	0x0018
        /*0024*/ 	.byte	0x00, 0xf0, 0x11, 0x00


	//----- nvinfo : EIATTR_KPARAM_INFO
	.align		4
.L_166:
        /*0028*/ 	.byte	0x04, 0x17
        /*002a*/ 	.short	(.L_168 - .L_167)
.L_167:
        /*002c*/ 	.word	0x00000000
        /*0030*/ 	.short	0x0003
        /*0032*/ 	.short	0x0014
        /*0034*/ 	.byte	0x00, 0xf0, 0x05, 0x00


	//----- nvinfo : EIATTR_KPARAM_INFO
	.align		4
.L_168:
        /*0038*/ 	.byte	0x04, 0x17
        /*003a*/ 	.short	(.L_170 - .L_169)
.L_169:
        /*003c*/ 	.word	0x00000000
        /*0040*/ 	.short	0x0002
        /*0042*/ 	.short	0x0010
        /*0044*/ 	.byte	0x00, 0xf0, 0x11, 0x00


	//----- nvinfo : EIATTR_KPARAM_INFO
	.align		4
.L_170:
        /*0048*/ 	.byte	0x04, 0x17
        /*004a*/ 	.short	(.L_172 - .L_171)
.L_171:
        /*004c*/ 	.word	0x00000000
        /*0050*/ 	.short	0x0001
        /*0052*/ 	.short	0x0008
        /*0054*/ 	.byte	0x00, 0xf5, 0x21, 0x00


	//----- nvinfo : EIATTR_KPARAM_INFO
	.align		4
.L_172:
        /*0058*/ 	.byte	0x04, 0x17
        /*005a*/ 	.short	(.L_174 - .L_173)
.L_173:
        /*005c*/ 	.word	0x00000000
        /*0060*/ 	.short	0x0000
        /*0062*/ 	.short	0x0000
        /*0064*/ 	.byte	0x00, 0xf5, 0x21, 0x00


	//----- nvinfo : EIATTR_SPARSE_MMA_MASK
	.align		4
.L_174:
        /*0068*/ 	.byte	0x03, 0x50
        /*006a*/ 	.short	0x0000


	//----- nvinfo : EIATTR_MAXREG_COUNT
	.align		4
        /*006c*/ 	.byte	0x03, 0x1b
        /*006e*/ 	.short	0x00ff


	//----- nvinfo : EIATTR_NUM_BARRIERS
	.align		4
        /*0070*/ 	.byte	0x02, 0x4c
        /*0072*/ 	.byte	0x01
	.zero		1


	//----- nvinfo : EIATTR_MERCURY_ISA_VERSION
	.align		4
        /*0074*/ 	.byte	0x03, 0x5f
        /*0076*/ 	.short	0x0101


	//----- nvinfo : EIATTR_COOP_GROUP_MASK_REGIDS
	.align		4
        /*0078*/ 	.byte	0x04, 0x29
        /*007a*/ 	.short	(.L_176 - .L_175)


	//   ....[0]....
.L_175:
        /*007c*/ 	.word	0xffffffff


	//   ....[1]....
        /*0080*/ 	.word	0xffffffff


	//   ....[2]....
        /*0084*/ 	.word	0xffffffff


	//   ....[3]....
        /*0088*/ 	.word	0xffffffff


	//   ....[4]....
        /*008c*/ 	.word	0xffffffff


	//   ....[5]....
        /*0090*/ 	.word	0xffffffff


	//   ....[6]....
        /*0094*/ 	.word	0xffffffff


	//   ....[7]....
        /*0098*/ 	.word	0xffffffff


	//   ....[8]....
        /*009c*/ 	.word	0xffffffff


	//   ....[9]....
        /*00a0*/ 	.word	0xffffffff


	//   ....[10]....
        /*00a4*/ 	.word	0xffffffff


	//   ....[11]....
        /*00a8*/ 	.word	0xffffffff


	//   ....[12]....
        /*00ac*/ 	.word	0xffffffff


	//   ....[13]....
        /*00b0*/ 	.word	0xffffffff


	//----- nvinfo : EIATTR_COOP_GROUP_INSTR_OFFSETS
	.align		4
.L_176:
        /*00b4*/ 	.byte	0x04, 0x28
        /*00b6*/ 	.short	(.L_178 - .L_177)


	//   ....[0]....
.L_177:
        /*00b8*/ 	.word	0x00000850


	//   ....[1]....
        /*00bc*/ 	.word	0x00000a40


	//   ....[2]....
        /*00c0*/ 	.word	0x00000ad0


	//   ....[3]....
        /*00c4*/ 	.word	0x00000b20


	//   ....[4]....
        /*00c8*/ 	.word	0x00000b60


	//   ....[5]....
        /*00cc*/ 	.word	0x00000ba0


	//   ....[6]....
        /*00d0*/ 	.word	0x00001390


	//   ....[7]....
        /*00d4*/ 	.word	0x00001c50


	//   ....[8]....
        /*00d8*/ 	.word	0x00001e40


	//   ....[9]....
        /*00dc*/ 	.word	0x00001ec0


	//   ....[10]....
        /*00e0*/ 	.word	0x00001f00


	//   ....[11]....
        /*00e4*/ 	.word	0x00001f50


	//   ....[12]....
        /*00e8*/ 	.word	0x00001fa0


	//   ....[13]....
        /*00ec*/ 	.word	0x00002910


	//----- nvinfo : EIATTR_VRC_CTA_INIT_COUNT
	.align		4
.L_178:
        /*00f0*/ 	.byte	0x02, 0x4a
	.zero		1
	.zero		1


	//----- nvinfo : EIATTR_EXIT_INSTR_OFFSETS
	.align		4
        /*00f4*/ 	.byte	0x04, 0x1c
        /*00f6*/ 	.short	(.L_180 - .L_179)


	//   ....[0]....
.L_179:
        /*00f8*/ 	.word	0x00000080


	//   ....[1]....
        /*00fc*/ 	.word	0x000000c0


	//   ....[2]....
        /*0100*/ 	.word	0x00002a90


	//   ....[3]....
        /*0104*/ 	.word	0x00002ae0


	//----- nvinfo : EIATTR_MAX_THREADS
	.align		4
.L_180:
        /*0108*/ 	.byte	0x04, 0x05
        /*010a*/ 	.short	(.L_182 - .L_181)
.L_181:
        /*010c*/ 	.word	0x00000100
        /*0110*/ 	.word	0x00000001
        /*0114*/ 	.word	0x00000001


	//----- nvinfo : EIATTR_CRS_STACK_SIZE
	.align		4
.L_182:
        /*0118*/ 	.byte	0x04, 0x1e
        /*011a*/ 	.short	(.L_184 - .L_183)
.L_183:
        /*011c*/ 	.word	0x00000000


	//----- nvinfo : EIATTR_CBANK_PARAM_SIZE
	.align		4
.L_184:
        /*0120*/ 	.byte	0x03, 0x19
        /*0122*/ 	.short	0x001d


	//----- nvinfo : EIATTR_PARAM_CBANK
	.align		4
        /*0124*/ 	.byte	0x04, 0x0a
        /*0126*/ 	.short	(.L_186 - .L_185)
	.align		4
.L_185:
        /*0128*/ 	.word	index@(.nv.constant0._ZN3cub18CUB_300001_SM_10006detail6reduce28DeviceReduceSingleTileKernelINS2_10policy_hubIijN4cuda3__47maximumIvEEE10Policy1000EPiSB_jS8_iiNS5_3std3__410__identityEEEvT0_T1_T2_T3_T4_T6_)
        /*012c*/ 	.short	0x0380
        /*012e*/ 	.short	0x001d


	//----- nvinfo : EIATTR_SW_WAR
	.align		4
.L_186:
        /*0130*/ 	.byte	0x04, 0x36
        /*0132*/ 	.short	(.L_188 - .L_187)
.L_187:
        /*0134*/ 	.word	0x00000008
.L_188:


//--------------------- .nv.info._ZN3cub18CUB_300001_SM_10006detail4scan16DeviceScanKernelINS2_10policy_hubIiiijN4cuda3std3__44plusIvEEE10Policy1000EPiSC_NS0_13ScanTileStateIiLb1EEES9_NS1_10InputValueIiSC_EEjiLb0EiEEvT0_T1_T2_iT3_T4_T5_ --------------------------
	.section	.nv.info._ZN3cub18CUB_300001_SM_10006detail4scan16DeviceScanKernelINS2_10policy_hubIiiijN4cuda3std3__44plusIvEEE10Policy1000EPiSC_NS0_13ScanTileStateIiLb1EEES9_NS1_10InputValueIiSC_EEjiLb0EiEEvT0_T1_T2_iT3_T4_T5_,"",@"SHT_CUDA_INFO"
	.sectionflags	@""
	.align	4


	//----- nvinfo : EIATTR_CUDA_API_VERSION
	.align		4
        /*0000*/ 	.byte	0x04, 0x37
        /*0002*/ 	.short	(.L_190 - .L_189)
.L_189:
        /*0004*/ 	.word	0x00000082


	//----- nvinfo : EIATTR_KPARAM_INFO
	.align		4
.L_190:
        /*0008*/ 	.byte	0x04, 0x17
        /*000a*/ 	.short	(.L_192 - .L_191)
.L_191:
        /*000c*/ 	.word	0x00000000
        /*0010*/ 	.short	0x0006
        /*0012*/ 	.short	0x0030
        /*0014*/ 	.byte	0x00, 0xf0, 0x11, 0x00


	//----- nvinfo : EIATTR_KPARAM_INFO
	.align		4
.L_192:
        /*0018*/ 	.byte	0x04, 0x17
        /*001a*/ 	.short	(.L_194 - .L_193)
.L_193:
        /*001c*/ 	.word	0x00000000
        /*0020*/ 	.short	0x0005
        /*0022*/ 	.short	0x0020
        /*0024*/ 	.byte	0x00, 0xf0, 0x41, 0x00


	//----- nvinfo : EIATTR_KPARAM_INFO
	.align		4
.L_194:
        /*0028*/ 	.byte	0x04, 0x17
        /*002a*/ 	.short	(.L_196 - .L_195)
.L_195:
        /*002c*/ 	.word	0x00000000
        /*0030*/ 	.short	0x0004
        /*0032*/ 	.short	0x001c
        /*0034*/ 	.byte	0x00, 0xf0, 0x05, 0x00


	//----- nvinfo : EIATTR_KPARAM_INFO
	.align		4
.L_196:
        /*0038*/ 	.byte	0x04, 0x17
        /*003a*/ 	.short	(.L_198 - .L_197)
.L_197:
        /*003c*/ 	.word	0x00000000
        /*0040*/ 	.short	0x0003
        /*0042*/ 	.short	0x0018
        /*0044*/ 	.byte	0x00, 0xf0, 0x11, 0x00


	//----- nvinfo : EIATTR_KPARAM_INFO
	.align		4
.L_198:
        /*0048*/ 	.byte	0x04, 0x17
        /*004a*/ 	.short	(.L_200 - .L_199)
.L_199:
        /*004c*/ 	.word	0x00000000
        /*0050*/ 	.short	0x0002
        /*0052*/ 	.short	0x0010
        /*0054*/ 	.byte	0x00, 0xf0, 0x21, 0x00


	//----- nvinfo : EIATTR_KPARAM_INFO
	.align		4
.L_200:
        /*0058*/ 	.byte	0x04, 0x17
        /*005a*/ 	.short	(.L_202 - .L_201)
.L_201:
        /*005c*/ 	.word	0x00000000
        /*0060*/ 	.short	0x0001
        /*0062*/ 	.short	0x0008
        /*0064*/ 	.byte	0x00, 0xf5, 0x21, 0x00


	//----- nvinfo : EIATTR_KPARAM_INFO
	.align		4
.L_202:
        /*0068*/ 	.byte	0x04, 0x17
        /*006a*/ 	.short	(.L_204 - .L_203)
.L_203:
        /*006c*/ 	.word	0x00000000
        /*0070*/ 	.short	0x0000
        /*0072*/ 	.short	0x0000
        /*0074*/ 	.byte	0x00, 0xf5, 0x21, 0x00


	//----- nvinfo : EIATTR_SPARSE_MMA_MASK
	.align		4
.L_204:
        /*0078*/ 	.byte	0x03, 0x50
        /*007a*/ 	.short	0x0000


	//----- nvinfo : EIATTR_MAXREG_COUNT
	.align		4
        /*007c*/ 	.byte	0x03, 0x1b
        /*007e*/ 	.short	0x00a8


	//----- nvinfo : EIATTR_NUM_BARRIERS
	.align		4
        /*0080*/ 	.byte	0x02, 0x4c
        /*0082*/ 	.byte	0x01
	.zero		1


	//----- nvinfo : EIATTR_MERCURY_ISA_VERSION
	.align		4
        /*0084*/ 	.byte	0x03, 0x5f
        /*0086*/ 	.short	0x0101


	//----- nvinfo : EIATTR_UNUSED_LOAD_BYTE_OFFSET
	.align		4
        /*0088*/ 	.byte	0x04, 0x44
        /*008a*/ 	.short	(.L_206 - .L_205)


	//   ....[0]....
.L_205:
        /*008c*/ 	.word	0x000029f0
        /*0090*/ 	.word	0x00000fff


	//----- nvinfo : EIATTR_COOP_GROUP_MASK_REGIDS
	.align		4
.L_206:
        /*0094*/ 	.byte	0x04, 0x29
        /*0096*/ 	.short	(.L_208 - .L_207)


	//   ....[0]....
.L_207:
        /*0098*/ 	.word	0xffffffff


	//   ....[1]....
        /*009c*/ 	.word	0xffffffff


	//   ....[2]....
        /*00a0*/ 	.word	0xffffffff


	//   ....[3]....
        /*00a4*/ 	.word	0xffffffff


	//   ....[4]....
        /*00a8*/ 	.word	0xffffffff


	//   ....[5]....
        /*00ac*/ 	.word	0xffffffff


	//   ....[6]....
        /*00b0*/ 	.word	0xffffffff


	//   ....[7]....
        /*00b4*/ 	.word	0xffffffff


	//   ....[8]....
        /*00b8*/ 	.word	0xffffffff


	//   ....[9]....
        /*00bc*/ 	.word	0xffffffff


	//   ....[10]....
        /*00c0*/ 	.word	0xffffffff


	//   ....[11]....
        /*00c4*/ 	.word	0xffffffff


	//   ....[12]....
        /*00c8*/ 	.word	0xffffffff


	//   ....[13]....
        /*00cc*/ 	.word	0xffffffff


	//   ....[14]....
        /*00d0*/ 	.word	0xffffffff


	//   ....[15]....
        /*00d4*/ 	.word	0xffffffff


	//   ....[16]....
        /*00d8*/ 	.word	0xffffffff


	//   ....[17]....
        /*00dc*/ 	.word	0xffffffff


	//   ....[18]....
        /*00e0*/ 	.word	0xffffffff


	//   ....[19]....
        /*00e4*/ 	.word	0xffffffff


	//   ....[20]....
        /*00e8*/ 	.word	0xffffffff


	//   ....[21]....
        /*00ec*/ 	.word	0xffffffff


	//   ....[22]....
        /*00f0*/ 	.word	0xffffffff


	//   ....[23]....
        /*00f4*/ 	.word	0xffffffff


	//   ....[24]....
        /*00f8*/ 	.word	0xffffffff


	//   ....[25]....
        /*00fc*/ 	.word	0xffffffff


	//   ....[26]....
        /*0100*/ 	.word	0xffffffff


	//   ....[27]....
        /*0104*/ 	.word	0xffffffff


	//   ....[28]....
        /*0108*/ 	.word	0xffffffff


	//   ....[29]....
        /*010c*/ 	.word	0xffffffff


	//   ....[30]....
        /*0110*/ 	.word	0xffffffff


	//   ....[31]....
        /*0114*/ 	.word	0xffffffff


	//   ....[32]....
        /*0118*/ 	.word	0xffffffff


	//   ....[33]....
        /*011c*/ 	.word	0xffffffff


	//   ....[34]....
        /*0120*/ 	.word	0xffffffff


	//   ....[35]....
        /*0124*/ 	.word	0xffffffff


	//   ....[36]....
        /*0128*/ 	.word	0xffffffff


	//   ....[37]....
        /*012c*/ 	.word	0xffffffff


	//   ....[38]....
        /*0130*/ 	.word	0xffffffff


	//   ....[39]....
        /*0134*/ 	.word	0xffffffff


	//   ....[40]....
        /*0138*/ 	.word	0xffffffff


	//   ....[41]....
        /*013c*/ 	.word	0xffffffff


	//   ....[42]....
        /*0140*/ 	.word	0xffffffff


	//   ....[43]....
        /*0144*/ 	.word	0xffffffff


	//   ....[44]....
        /*0148*/ 	.word	0xffffffff


	//   ....[45]....
        /*014c*/ 	.word	0xffffffff


	//   ....[46]....
        /*0150*/ 	.word	0xffffffff


	//   ....[47]....
        /*0154*/ 	.word	0xffffffff


	//   ....[48]....
        /*0158*/ 	.word	0xffffffff


	//   ....[49]....
        /*015c*/ 	.word	0xffffffff


	//   ....[50]....
        /*0160*/ 	.word	0xffffffff


	//   ....[51]....
        /*0164*/ 	.word	0xffffffff


	//   ....[52]....
        /*0168*/ 	.word	0xffffffff


	//   ....[53]....
        /*016c*/ 	.word	0xffffffff


	//   ....[54]....
        /*0170*/ 	.word	0xffffffff


	//   ....[55]....
        /*0174*/ 	.word	0xffffffff


	//   ....[56]....
        /*0178*/ 	.word	0xffffffff


	//   ....[57]....
        /*017c*/ 	.word	0xffffffff


	//   ....[58]....
        /*0180*/ 	.word	0xffffffff


	//   ....[59]....
        /*0184*/ 	.word	0xffffffff


	//   ....[60]....
        /*0188*/ 	.word	0x05000013


	//   ....[61]....
        /*018c*/ 	.word	0x05000013


	//   ....[62]....
        /*0190*/ 	.word	0x05000013


	//   ....[63]....
        /*0194*/ 	.word	0x05000013


	//   ....[64]....
        /*0198*/ 	.word	0x05000013


	//   ....[65]....
        /*019c*/ 	.word	0x05000013


	//   ....[66]....
        /*01a0*/ 	.word	0x05000013


	//   ....[67]....
        /*01a4*/ 	.word	0x05000013


	//   ....[68]....
        /*01a8*/ 	.word	0x05000013


	//   ....[69]....
        /*01ac*/ 	.word	0x05000013


	//   ....[70]....
        /*01b0*/ 	.word	0x05000013


	//   ....[71]....
        /*01b4*/ 	.word	0x05000013


	//   ....[72]....
        /*01b8*/ 	.word	0x05000013


	//   ....[73]....
        /*01bc*/ 	.word	0x05000013


	//   ....[74]....
        /*01c0*/ 	.word	0x05000013


	//   ....[75]....
        /*01c4*/ 	.word	0x05000013


	//   ....[76]....
        /*01c8*/ 	.word	0x05000013


	//   ....[77]....
        /*01cc*/ 	.word	0x05000013


	//   ....[78]....
        /*01d0*/ 	.word	0x05000013


	//   ....[79]....
        /*01d4*/ 	.word	0x05000013


	//   ....[80]....
        /*01d8*/ 	.word	0x05000013


	//   ....[81]....
        /*01dc*/ 	.word	0x05000013


	//   ....[82]....
        /*01e0*/ 	.word	0x05000013


	//   ....[83]....
        /*01e4*/ 	.word	0x05000013


	//   ....[84]....
        /*01e8*/ 	.word	0x05000013


	//   ....[85]....
        /*01ec*/ 	.word	0x05000013


	//   ....[86]....
        /*01f0*/ 	.word	0x05000013


	//   ....[87]....
        /*01f4*/ 	.word	0x05000013


	//   ....[88]....
        /*01f8*/ 	.word	0x05000013


	//   ....[89]....
        /*01fc*/ 	.word	0x05000013


	//   ....[90]....
        /*0200*/ 	.word	0x05000013


	//   ....[91]....
        /*0204*/ 	.word	0x05000013


	//   ....[92]....
        /*0208*/ 	.word	0x05000013


	//   ....[93]....
        /*020c*/ 	.word	0x05000013


	//   ....[94]....
        /*0210*/ 	.word	0x05000013


	//   ....[95]....
        /*0214*/ 	.word	0x05000013


	//----- nvinfo : EIATTR_COOP_GROUP_INSTR_OFFSETS
	.align		4
.L_208:
        /*0218*/ 	.byte	0x04, 0x28
        /*021a*/ 	.short	(.L_210 - .L_209)


	//   ....[0]....
.L_209:
        /*021c*/ 	.word	0x00000510


	//   ....[1]....
        /*0220*/ 	.word	0x000006d0


	//   ....[2]....
        /*0224*/ 	.word	0x000006f0


	//   ....[3]....
        /*0228*/ 	.word	0x00000710


	//   ....[4]....
        /*022c*/ 	.word	0x00000730


	//   ....[5]....
        /*0230*/ 	.word	0x00000750


	//   ....[6]....
        /*0234*/ 	.word	0x00000b40


	//   ....[7]....
        /*0238*/ 	.word	0x00000b60


	//   ....[8]....
        /*023c*/ 	.word	0x00000b80


	//   ....[9]....
        /*0240*/ 	.word	0x00000ba0


	//   ....[10]....
        /*0244*/ 	.word	0x00000bc0


	//   ....[11]....
        /*0248*/ 	.word	0x00000f70


	//   ....[12]....
        /*024c*/ 	.word	0x00001140


	//   ....[13]....
        /*0250*/ 	.word	0x000011a0


	//   ....[14]....
        /*0254*/ 	.word	0x00001250


	//   ....[15]....
        /*0258*/ 	.word	0x000012a0


	//   ....[16]....
        /*025c*/ 	.word	0x000012f0


	//   ....[17]....
        /*0260*/ 	.word	0x00001340


	//   ....[18]....
        /*0264*/ 	.word	0x00001380


	//   ....[19]....
        /*0268*/ 	.word	0x00001390


	//   ....[20]....
        /*026c*/ 	.word	0x00001470


	//   ....[21]....
        /*0270*/ 	.word	0x00001640


	//   ....[22]....
        /*0274*/ 	.word	0x00001690


	//   ....[23]....
        /*0278*/ 	.word	0x000016f0


	//   ....[24]....
        /*027c*/ 	.word	0x00001750


	//   ....[25]....
        /*0280*/ 	.word	0x00001790


	//   ....[26]....
        /*0284*/ 	.word	0x000017d0


	//   ....[27]....
        /*0288*/ 	.word	0x00001810


	//   ....[28]....
        /*028c*/ 	.word	0x00001820


	//   ....[29]....
        /*0290*/ 	.word	0x00001c30


	//   ....[30]....
        /*0294*/ 	.word	0x00002710


	//   ....[31]....
        /*0298*/ 	.word	0x000028d0


	//   ....[32]....
        /*029c*/ 	.word	0x000028f0


	//   ....[33]....
        /*02a0*/ 	.word	0x00002910


	//   ....[34]....
        /*02a4*/ 	.word	0x00002930


	//   ....[35]....
        /*02a8*/ 	.word	0x00002950


	//   ....[36]....
        /*02ac*/ 	.word	0x00002ce0


	//   ....[37]....
        /*02b0*/ 	.word	0x00002d00


	//   ....[38]....
        /*02b4*/ 	.word	0x00002d20


	//   ....[39]....
        /*02b8*/ 	.word	0x00002d40


	//   ....[40]....
        /*02bc*/ 	.word	0x00002d60


	//   ....[41]....
        /*02c0*/ 	.word	0x00003120


	//   ....[42]....
        /*02c4*/ 	.word	0x000032f0


	//   ....[43]....
        /*02c8*/ 	.word	0x00003350


	//   ....[44]....
        /*02cc*/ 	.word	0x000033c0


	//   ....[45]....
        /*02d0*/ 	.word	0x00003430


	//   ....[46]....
        /*02d4*/ 	.word	0x00003480


	//   ....[47]....
        /*02d8*/ 	.word	0x000034d0


	//   ....[48]....
        /*02dc*/ 	.word	0x00003530


	//   ....[49]....
        /*02e0*/ 	.word	0x00003540


	//   ....[50]....
        /*02e4*/ 	.word	0x00003620


	//   ....[51]....
        /*02e8*/ 	.word	0x000037f0


	//   ....[52]....
        /*02ec*/ 	.word	0x00003840


	//   ....[53]....
        /*02f0*/ 	.word	0x000038b0


	//   ....[54]....
        /*02f4*/ 	.word	0x00003910


	//   ....[55]....
        /*02f8*/ 	.word	0x00003960


	//   ....[56]....
        /*02fc*/ 	.word	0x000039c0


	//   ....[57]....
        /*0300*/ 	.word	0x00003a00


	//   ....[58]....
        /*0304*/ 	.word	0x00003a10


	//   ....[59]....
        /*0308*/ 	.word	0x00003e90


	//   ....[60]....
        /*030c*/ 	.word	0x000044a0


	//   ....[61]....
        /*0310*/ 	.word	0x00004520


	//   ....[62]....
        /*0314*/ 	.word	0x000045b0


	//   ....[63]....
        /*0318*/ 	.word	0x000046b0


	//   ....[64]....
        /*031c*/ 	.word	0x00004750


	//   ....[65]....
        /*0320*/ 	.word	0x000047e0


	//   ....[66]....
        /*0324*/ 	.word	0x00004860


	//   ....[67]....
        /*0328*/ 	.word	0x000048e0


	//   ....[68]....
        /*032c*/ 	.word	0x00004910


	//   ....[69]....
        /*0330*/ 	.word	0x000049b0


	//   ....[70]....
        /*0334*/ 	.word	0x00004a30


	//   ....[71]....
        /*0338*/ 	.word	0x00004ab0


	//   ....[72]....
        /*033c*/ 	.word	0x00004b70


	//   ....[73]....
        /*0340*/ 	.word	0x00004c00


	//   ....[74]....
        /*0344*/ 	.word	0x00004c80


	//   ....[75]....
        /*0348*/ 	.word	0x00004d00


	//   ....[76]....
        /*034c*/ 	.word	0x00004d80


	//   ....[77]....
        /*0350*/ 	.word	0x00004db0


	//   ....[78]....
        /*0354*/ 	.word	0x00004e50


	//   ....[79]....
        /*0358*/ 	.word	0x00004ed0


	//   ....[80]....
        /*035c*/ 	.word	0x00004f60


	//   ....[81]....
        /*0360*/ 	.word	0x00005030


	//   ....[82]....
        /*0364*/ 	.word	0x000050d0


	//   ....[83]....
        /*0368*/ 	.word	0x00005160


	//   ....[84]....
        /*036c*/ 	.word	0x000051e0


	//   ....[85]....
        /*0370*/ 	.word	0x00005280


	//   ....[86]....
        /*0374*/ 	.word	0x000052b0


	//   ....[87]....
        /*0378*/ 	.word	0x00005370


	//   ....[88]....
        /*037c*/ 	.word	0x000053f0


	//   ....[89]....
        /*0380*/ 	.word	0x00005470


	//   ....[90]....
        /*0384*/ 	.word	0x00005530


	//   ....[91]....
        /*0388*/ 	.word	0x000055d0


	//   ....[92]....
        /*038c*/ 	.word	0x00005660


	//   ....[93]....
        /*0390*/ 	.word	0x000056f0


	//   ....[94]....
        /*0394*/ 	.word	0x00005760


	//   ....[95]....
        /*0398*/ 	.word	0x000057e0


	//----- nvinfo : EIATTR_VRC_CTA_INIT_COUNT
	.align		4
.L_210:
        /*039c*/ 	.byte	0x02, 0x4a
	.zero		1
	.zero		1


	//----- nvinfo : EIATTR_EXIT_INSTR_OFFSETS
	.align		4
        /*03a0*/ 	.byte	0x04, 0x1c
        /*03a2*/ 	.short	(.L_212 - .L_211)


	//   ....[0]....
.L_211:
        /*03a4*/ 	.word	0x00001f00


	//   ....[1]....
        /*03a8*/ 	.word	0x00001f20


	//   ....[2]....
        /*03ac*/ 	.word	0x00004430


	//   ....[3]....
        /*03b0*/ 	.word	0x00004450


	//----- nvinfo : EIATTR_MAX_THREADS
	.align		4
.L_212:
        /*03b4*/ 	.byte	0x04, 0x05
        /*03b6*/ 	.short	(.L_214 - .L_213)
.L_213:
        /*03b8*/ 	.word	0x00000180
        /*03bc*/ 	.word	0x00000001
        /*03c0*/ 	.word	0x00000001


	//----- nvinfo : EIATTR_CRS_STACK_SIZE
	.align		4
.L_214:
        /*03c4*/ 	.byte	0x04, 0x1e
        /*03c6*/ 	.short	(.L_216 - .L_215)
.L_215:
        /*03c8*/ 	.word	0x00000000


	//----- nvinfo : EIATTR_CBANK_PARAM_SIZE
	.align		4
.L_216:
        /*03cc*/ 	.byte	0x03, 0x19
        /*03ce*/ 	.short	0x0034


	//----- nvinfo : EIATTR_PARAM_CBANK
	.align		4
        /*03d0*/ 	.byte	0x04, 0x0a
        /*03d2*/ 	.short	(.L_218 - .L_217)
	.align		4
.L_217:
        /*03d4*/ 	.word	index@(.nv.constant0._ZN3cub18CUB_300001_SM_10006detail4scan16DeviceScanKernelINS2_10policy_hubIiiijN4cuda3std3__44plusIvEEE10Policy1000EPiSC_NS0_13ScanTileStateIiLb1EEES9_NS1_10InputValueIiSC_EEjiLb0EiEEvT0_T1_T2_iT3_T4_T5_)
        /*03d8*/ 	.short	0x0380
        /*03da*/ 	.short	0x0034


	//----- nvinfo : EIATTR_SW_WAR
	.align		4
.L_218:
        /*03dc*/ 	.byte	0x04, 0x36
        /*03de*/ 	.short	(.L_220 - .L_219)
.L_219:
        /*03e0*/ 	.word	0x00000008
.L_220:


//--------------------- .nv.info._ZN3cub18CUB_300001_SM_10006detail4scan20DeviceScanInitKernelINS0_13ScanTileStateIiLb1EEEEEvT_i --------------------------
	.section	.nv.info._ZN3cub18CUB_300001_SM_10006detail4scan20DeviceScanInitKernelINS0_13ScanTileStateIiLb1EEEEEvT_i,"",@"SHT_CUDA_INFO"
	.sectionflags	@""
	.align	4


	//----- nvinfo : EIATTR_CUDA_API_VERSION
	.align		4
        /*0000*/ 	.byte	0x04, 0x37
        /*0002*/ 	.short	(.L_222 - .L_221)
.L_221:
        /*0004*/ 	.word	0x00000082


	//----- nvinfo : EIATTR_KPARAM_INFO
	.align		4
.L_222:
        /*0008*/ 	.byte	0x04, 0x17
        /*000a*/ 	.short	(.L_224 - .L_223)
.L_223:
        /*000c*/ 	.word	0x00000000
        /*0010*/ 	.short	0x0001
        /*0012*/ 	.short	0x0008
        /*0014*/ 	.byte	0x00, 0xf0, 0x11, 0x00


	//----- nvinfo : EIATTR_KPARAM_INFO
	.align		4
.L_224:
        /*0018*/ 	.byte	0x04, 0x17
        /*001a*/ 	.short	(.L_226 - .L_225)
.L_225:
        /*001c*/ 	.word	0x00000000
        /*0020*/ 	.short	0x0000
        /*0022*/ 	.short	0x0000
        /*0024*/ 	.byte	0x00, 0xf0, 0x21, 0x00


	//----- nvinfo : EIATTR_SPARSE_MMA_MASK
	.align		4
.L_226:
        /*0028*/ 	.byte	0x03, 0x50
        /*002a*/ 	.short	0x0000


	//----- nvinfo : EIATTR_MAXREG_COUNT
	.align		4
        /*002c*/ 	.byte	0x03, 0x1b
        /*002e*/ 	.short	0x00ff


	//----- nvinfo : EIATTR_MERCURY_ISA_VERSION
	.align		4
        /*0030*/ 	.byte	0x03, 0x5f
        /*0032*/ 	.short	0x0101


	//----- nvinfo : EIATTR_VRC_CTA_INIT_COUNT
	.align		4
        /*0034*/ 	.byte	0x02, 0x4a
	.zero		1
	.zero		1


	//----- nvinfo : EIATTR_EXIT_INSTR_OFFSETS
	.align		4
        /*0038*/ 	.byte	0x04, 0x1c
        /*003a*/ 	.short	(.L_228 - .L_227)


	//   ....[0]....
.L_227:
        /*003c*/ 	.word	0x000000f0


	//   ....[1]....
        /*0040*/ 	.word	0x00000130


	//----- nvinfo : EIATTR_CBANK_PARAM_SIZE
	.align		4
.L_228:
        /*0044*/ 	.byte	0x03, 0x19
        /*0046*/ 	.short	0x000c


	//----- nvinfo : EIATTR_PARAM_CBANK
	.align		4
        /*0048*/ 	.byte	0x04, 0x0a
        /*004a*/ 	.short	(.L_230 - .L_229)
	.align		4
.L_229:
        /*004c*/ 	.word	index@(.nv.constant0._ZN3cub18CUB_300001_SM_10006detail4scan20DeviceScanInitKernelINS0_13ScanTileStateIiLb1EEEEEvT_i)
        /*0050*/ 	.short	0x0380
        /*0052*/ 	.short	0x000c


	//----- nvinfo : EIATTR_SW_WAR
	.align		4
.L_230:
        /*0054*/ 	.byte	0x04, 0x36
        /*0056*/ 	.short	(.L_232 - .L_231)
.L_231:
        /*0058*/ 	.word	0x00000008
.L_232:


//--------------------- .nv.info._ZN3cub18CUB_300001_SM_10006detail11EmptyKernelIvEEvv --------------------------
	.section	.nv.info._ZN3cub18CUB_300001_SM_10006detail11EmptyKernelIvEEvv,"",@"SHT_CUDA_INFO"
	.sectionflags	@""
	.align	4


	//----- nvinfo : EIATTR_CUDA_API_VERSION
	.align		4
        /*0000*/ 	.byte	0x04, 0x37
        /*0002*/ 	.short	(.L_234 - .L_233)
.L_233:
        /*0004*/ 	.word	0x00000082


	//----- nvinfo : EIATTR_SPARSE_MMA_MASK
	.align		4
.L_234:
        /*0008*/ 	.byte	0x03, 0x50
        /*000a*/ 	.short	0x0000


	//----- nvinfo : EIATTR_MAXREG_COUNT
	.align		4
        /*000c*/ 	.byte	0x03, 0x1b
        /*000e*/ 	.short	0x00ff


	//----- nvinfo : EIATTR_MERCURY_ISA_VERSION
	.align		4
        /*0010*/ 	.byte	0x03, 0x5f
        /*0012*/ 	.short	0x0101


	//----- nvinfo : EIATTR_VRC_CTA_INIT_COUNT
	.align		4
        /*0014*/ 	.byte	0x02, 0x4a
	.zero		1
	.zero		1


	//----- nvinfo : EIATTR_EXIT_INSTR_OFFSETS
	.align		4
        /*0018*/ 	.byte	0x04, 0x1c
        /*001a*/ 	.short	(.L_236 - .L_235)


	//   ....[0]....
.L_235:
        /*001c*/ 	.word	0x00000010


	//----- nvinfo : EIATTR_SW_WAR
	.align		4
.L_236:
        /*0020*/ 	.byte	0x04, 0x36
        /*0022*/ 	.short	(.L_238 - .L_237)
.L_237:
        /*0024*/ 	.word	0x00000008
.L_238:


//--------------------- .nv.info._Z9DFSKerneliiiiiiPiS_S_S_S_S_S_S_S_ --------------------------
	.section	.nv.info._Z9DFSKerneliiiiiiPiS_S_S_S_S_S_S_S_,"",@"SHT_CUDA_INFO"
	.sectionflags	@""
	.align	4


	//----- nvinfo : EIATTR_CUDA_API_VERSION
	.align		4
        /*0000*/ 	.byte	0x04, 0x37
        /*0002*/ 	.short	(.L_240 - .L_239)
.L_239:
        /*0004*/ 	.word	0x00000082


	//----- nvinfo : EIATTR_KPARAM_INFO
	.align		4
.L_240:
        /*0008*/ 	.byte	0x04, 0x17
        /*000a*/ 	.short	(.L_242 - .L_241)
.L_241:
        /*000c*/ 	.word	0x00000000
        /*0010*/ 	.short	0x000e
        /*0012*/ 	.short	0x0058
        /*0014*/ 	.byte	0x00, 0xf5, 0x21, 0x00


	//----- nvinfo : EIATTR_KPARAM_INFO
	.align		4
.L_242:
        /*0018*/ 	.byte	0x04, 0x17
        /*001a*/ 	.short	(.L_244 - .L_243)
.L_243:
        /*001c*/ 	.word	0x00000000
        /*0020*/ 	.short	0x000d
        /*0022*/ 	.short	0x0050
        /*0024*/ 	.byte	0x00, 0xf5, 0x21, 0x00


	//----- nvinfo : EIATTR_KPARAM_INFO
	.align		4
.L_244:
        /*0028*/ 	.byte	0x04, 0x17
        /*002a*/ 	.short	(.L_246 - .L_245)
.L_245:
        /*002c*/ 	.word	0x00000000
        /*0030*/ 	.short	0x000c
        /*0032*/ 	.short	0x0048
        /*0034*/ 	.byte	0x00, 0xf5, 0x21, 0x00


	//----- nvinfo : EIATTR_KPARAM_INFO
	.align		4
.L_246:
        /*0038*/ 	.byte	0x04, 0x17
        /*003a*/ 	.short	(.L_248 - .L_247)
.L_247:
        /*003c*/ 	.word	0x00000000
        /*0040*/ 	.short	0x000b
        /*0042*/ 	.short	0x0040
        /*0044*/ 	.byte	0x00, 0xf5, 0x21, 0x00


	//----- nvinfo : EIATTR_KPARAM_INFO
	.align		4
.L_248:
        /*0048*/ 	.byte	0x04, 0x17
        /*004a*/ 	.short	(.L_250 - .L_249)
.L_249:
        /*004c*/ 	.word	0x00000000
        /*0050*/ 	.short	0x000a
        /*0052*/ 	.short	0x0038
        /*0054*/ 	.byte	0x00, 0xf5, 0x21, 0x00


	//----- nvinfo : EIATTR_KPARAM_INFO
	.align		4
.L_250:
        /*0058*/ 	.byte	0x04, 0x17
        /*005a*/ 	.short	(.L_252 - .L_251)
.L_251:
        /*005c*/ 	.word	0x00000000
        /*0060*/ 	.short	0x0009
        /*0062*/ 	.short	0x0030
        /*0064*/ 	.byte	0x00, 0xf5, 0x21, 0x00


	//----- nvinfo : EIATTR_KPARAM_INFO
	.align		4
.L_252:
        /*0068*/ 	.byte	0x04, 0x17
        /*006a*/ 	.short	(.L_254 - .L_253)
.L_253:
        /*006c*/ 	.word	0x00000000
        /*0070*/ 	.short	0x0008
        /*0072*/ 	.short	0x0028
        /*0074*/ 	.byte	0x00, 0xf5, 0x21, 0x00


	//----- nvinfo : EIATTR_KPARAM_INFO
	.align		4
.L_254:
        /*0078*/ 	.byte	0x04, 0x17
        /*007a*/ 	.short	(.L_256 - .L_255)
.L_255:
        /*007c*/ 	.word	0x00000000
        /*0080*/ 	.short	0x0007
        /*0082*/ 	.short	0x0020
        /*0084*/ 	.byte	0x00, 0xf5, 0x21, 0x00


	//----- nvinfo : EIATTR_KPARAM_INFO
	.align		4
.L_256:
        /*0088*/ 	.byte	0x04, 0x17
        /*008a*/ 	.short	(.L_258 - .L_257)
.L_257:
        /*008c*/ 	.word	0x00000000
        /*0090*/ 	.short	0x0006
        /*0092*/ 	.short	0x0018
        /*0094*/ 	.byte	0x00, 0xf5, 0x21, 0x00


	//----- nvinfo : EIATTR_KPARAM_INFO
	.align		4
.L_258:
        /*0098*/ 	.byte	0x04, 0x17
        /*009a*/ 	.short	(.L_260 - .L_259)
.L_259:
        /*009c*/ 	.word	0x00000000
        /*00a0*/ 	.short	0x0005
        /*00a2*/ 	.short	0x0014
        /*00a4*/ 	.byte	0x00, 0xf0, 0x11, 0x00


	//----- nvinfo : EIATTR_KPARAM_INFO
	.align		4
.L_260:
        /*00a8*/ 	.byte	0x04, 0x17
        /*00aa*/ 	.short	(.L_262 - .L_261)
.L_261:
        /*00ac*/ 	.word	0x00000000
        /*00b0*/ 	.short	0x0004
        /*00b2*/ 	.short	0x0010
        /*00b4*/ 	.byte	0x00, 0xf0, 0x11, 0x00


	//----- nvinfo : EIATTR_KPARAM_INFO
	.align		4
.L_262:
        /*00b8*/ 	.byte	0x04, 0x17
        /*00ba*/ 	.short	(.L_264 - .L_263)
.L_263:
        /*00bc*/ 	.word	0x00000000
        /*00c0*/ 	.short	0x0003
        /*00c2*/ 	.short	0x000c
        /*00c4*/ 	.byte	0x00, 0xf0, 0x11, 0x00


	//----- nvinfo : EIATTR_KPARAM_INFO
	.align		4
.L_264:
        /*00c8*/ 	.byte	0x04, 0x17
        /*00ca*/ 	.short	(.L_266 - .L_265)
.L_265:
        /*00cc*/ 	.word	0x00000000
        /*00d0*/ 	.short	0x0002
        /*00d2*/ 	.short	0x0008
        /*00d4*/ 	.byte	0x00, 0xf0, 0x11, 0x00


	//----- nvinfo : EIATTR_KPARAM_INFO
	.align		4
.L_266:
        /*00d8*/ 	.byte	0x04, 0x17
        /*00da*/ 	.short	(.L_268 - .L_267)
.L_267:
        /*00dc*/ 	.word	0x00000000
        /*00e0*/ 	.short	0x0001
        /*00e2*/ 	.short	0x0004
        /*00e4*/ 	.byte	0x00, 0xf0, 0x11, 0x00


	//----- nvinfo : EIATTR_KPARAM_INFO
	.align		4
.L_268:
        /*00e8*/ 	.byte	0x04, 0x17
        /*00ea*/ 	.short	(.L_270 - .L_269)
.L_269:
        /*00ec*/ 	.word	0x00000000
        /*00f0*/ 	.short	0x0000
        /*00f2*/ 	.short	0x0000
        /*00f4*/ 	.byte	0x00, 0xf0, 0x11, 0x00


	//----- nvinfo : EIATTR_SPARSE_MMA_MASK
	.align		4
.L_270:
        /*00f8*/ 	.byte	0x03, 0x50
        /*00fa*/ 	.short	0x0000


	//----- nvinfo : EIATTR_MAXREG_COUNT
	.align		4
        /*00fc*/ 	.byte	0x03, 0x1b
        /*00fe*/ 	.short	0x00ff


	//----- nvinfo : EIATTR_EXTERNS
	.align		4
        /*0100*/ 	.byte	0x04, 0x0f
        /*0102*/ 	.short	(.L_272 - .L_271)


	//   ....[0]....
	.align		4
.L_271:
        /*0104*/ 	.word	index@(malloc)


	//   ....[1]....
	.align		4
        /*0108*/ 	.word	index@(free)


	//----- nvinfo : EIATTR_MERCURY_ISA_VERSION
	.align		4
.L_272:
        /*010c*/ 	.byte	0x03, 0x5f
        /*010e*/ 	.short	0x0101


	//----- nvinfo : EIATTR_INT_WARP_WIDE_INSTR_OFFSETS
	.align		4
        /*0110*/ 	.byte	0x04, 0x31
        /*0112*/ 	.short	(.L_274 - .L_273)


	//   ....[0]....
.L_273:
        /*0114*/ 	.word	0x00004050


	//   ....[1]....
        /*0118*/ 	.word	0x00004090


	//----- nvinfo : EIATTR_COOP_GROUP_MASK_REGIDS
	.align		4
.L_274:
        /*011c*/ 	.byte	0x04, 0x29
        /*011e*/ 	.short	(.L_276 - .L_275)


	//   ....[0]....
.L_275:
        /*0120*/ 	.word	0xffffffff


	//   ....[1]....
        /*0124*/ 	.word	0xffffffff


	//   ....[2]....
        /*0128*/ 	.word	0xffffffff


	//   ....[3]....
        /*012c*/ 	.word	0xffffffff


	//   ....[4]....
        /*0130*/ 	.word	0xffffffff


	//   ....[5]....
        /*0134*/ 	.word	0xffffffff


	//   ....[6]....
        /*0138*/ 	.word	0x0500000f


	//   ....[7]....
        /*013c*/ 	.word	0x0500000f


	//   ....[8]....
        /*0140*/ 	.word	0x0500000f


	//   ....[9]....
        /*0144*/ 	.word	0x0500000f


	//   ....[10]....
        /*0148*/ 	.word	0x0500000f


	//   ....[11]....
        /*014c*/ 	.word	0x0500000f


	//----- nvinfo : EIATTR_COOP_GROUP_INSTR_OFFSETS
	.align		4
.L_276:
        /*0150*/ 	.byte	0x04, 0x28
        /*0152*/ 	.short	(.L_278 - .L_277)


	//   ....[0]....
.L_277:
        /*0154*/ 	.word	0x000003f0


	//   ....[1]....
        /*0158*/ 	.word	0x000034a0


	//   ....[2]....
        /*015c*/ 	.word	0x00003a30


	//   ....[3]....
        /*0160*/ 	.word	0x00003c40


	//   ....[4]....
        /*0164*/ 	.word	0x00003ea0


	//   ....[5]....
        /*0168*/ 	.word	0x00003ef0


	//   ....[6]....
        /*016c*/ 	.word	0x00004100


	//   ....[7]....
        /*0170*/ 	.word	0x00004170


	//   ....[8]....
        /*0174*/ 	.word	0x000041e0


	//   ....[9]....
        /*0178*/ 	.word	0x00004250


	//   ....[10]....
        /*017c*/ 	.word	0x000042d0


	//   ....[11]....
        /*0180*/ 	.word	0x000043a0


	//----- nvinfo : EIATTR_VRC_CTA_INIT_COUNT
	.align		4
.L_278:
        /*0184*/ 	.byte	0x02, 0x4a
	.zero		1
	.zero		1


	//----- nvinfo : EIATTR_SYSCALL_OFFSETS
	.align		4
        /*0188*/ 	.byte	0x04, 0x46
        /*018a*/ 	.short	(.L_280 - .L_279)


	//   ....[0]....
.L_279:
        /*018c*/ 	.word	0x00002ac0


	//   ....[1]....
        /*0190*/ 	.word	0x00003cc0


	//   ....[2]....
        /*0194*/ 	.word	0x00003db0


	//   ....[3]....
        /*0198*/ 	.word	0x00003e10


	//   ....[4]....
        /*019c*/ 	.word	0x00003f90


	//   ....[5]....
        /*01a0*/ 	.word	0x00004000


	//----- nvinfo : EIATTR_EXIT_INSTR_OFFSETS
	.align		4
.L_280:
        /*01a4*/ 	.byte	0x04, 0x1c
        /*01a6*/ 	.short	(.L_282 - .L_281)


	//   ....[0]....
.L_281:
        /*01a8*/ 	.word	0x00004020


	//   ....[1]....
        /*01ac*/ 	.word	0x000040c0


	//----- nvinfo : EIATTR_CRS_STACK_SIZE
	.align		4
.L_282:
        /*01b0*/ 	.byte	0x04, 0x1e
        /*01b2*/ 	.short	(.L_284 - .L_283)
.L_283:
        /*01b4*/ 	.word	0x00000000


	//----- nvinfo : EIATTR_CBANK_PARAM_SIZE
	.align		4
.L_284:
        /*01b8*/ 	.byte	0x03, 0x19
        /*01ba*/ 	.short	0x0060


	//----- nvinfo : EIATTR_PARAM_CBANK
	.align		4
        /*01bc*/ 	.byte	0x04, 0x0a
        /*01be*/ 	.short	(.L_286 - .L_285)
	.align		4
.L_285:
        /*01c0*/ 	.word	index@(.nv.constant0._Z9DFSKerneliiiiiiPiS_S_S_S_S_S_S_S_)
        /*01c4*/ 	.short	0x0380
        /*01c6*/ 	.short	0x0060


	//----- nvinfo : EIATTR_SW_WAR
	.align		4
.L_286:
        /*01c8*/ 	.byte	0x04, 0x36
        /*01ca*/ 	.short	(.L_288 - .L_287)
.L_287:
        /*01cc*/ 	.word	0x00000008
.L_288:


//--------------------- .nv.info._Z14buildHashTablePiS_S_S_S_iiii --------------------------
	.section	.nv.info._Z14buildHashTablePiS_S_S_S_iiii,"",@"SHT_CUDA_INFO"
	.sectionflags	@""
	.align	4


	//----- nvinfo : EIATTR_CUDA_API_VERSION
	.align		4
        /*0000*/ 	.byte	0x04, 0x37
        /*0002*/ 	.short	(.L_290 - .L_289)
.L_289:
        /*0004*/ 	.word	0x00000082


	//----- nvinfo : EIATTR_KPARAM_INFO
	.align		4
.L_290:
        /*0008*/ 	.byte	0x04, 0x17
        /*000a*/ 	.short	(.L_292 - .L_291)
.L_291:
        /*000c*/ 	.word	0x00000000
        /*0010*/ 	.short	0x0008
        /*0012*/ 	.short	0x0034
        /*0014*/ 	.byte	0x00, 0xf0, 0x11, 0x00


	//----- nvinfo : EIATTR_KPARAM_INFO
	.align		4
.L_292:
        /*0018*/ 	.byte	0x04, 0x17
        /*001a*/ 	.short	(.L_294 - .L_293)
.L_293:
        /*001c*/ 	.word	0x00000000
        /*0020*/ 	.short	0x0007
        /*0022*/ 	.short	0x0030
        /*0024*/ 	.byte	0x00, 0xf0, 0x11, 0x00


	//----- nvinfo : EIATTR_KPARAM_INFO
	.align		4
.L_294:
        /*0028*/ 	.byte	0x04, 0x17
        /*002a*/ 	.short	(.L_296 - .L_295)
.L_295:
        /*002c*/ 	.word	0x00000000
        /*0030*/ 	.short	0x0006
        /*0032*/ 	.short	0x002c
        /*0034*/ 	.byte	0x00, 0xf0, 0x11, 0x00


	//----- nvinfo : EIATTR_KPARAM_INFO
	.align		4
.L_296:
        /*0038*/ 	.byte	0x04, 0x17
        /*003a*/ 	.short	(.L_298 - .L_297)
.L_297:
        /*003c*/ 	.word	0x00000000
        /*0040*/ 	.short	0x0005
        /*0042*/ 	.short	0x0028
        /*0044*/ 	.byte	0x00, 0xf0, 0x11, 0x00


	//----- nvinfo : EIATTR_KPARAM_INFO
	.align		4
.L_298:
        /*0048*/ 	.byte	0x04, 0x17
        /*004a*/ 	.short	(.L_300 - .L_299)
.L_299:
        /*004c*/ 	.word	0x00000000
        /*0050*/ 	.short	0x0004
        /*0052*/ 	.short	0x0020
        /*0054*/ 	.byte	0x00, 0xf5, 0x21, 0x00


	//----- nvinfo : EIATTR_KPARAM_INFO
	.align		4
.L_300:
        /*0058*/ 	.byte	0x04, 0x17
        /*005a*/ 	.short	(.L_302 - .L_301)
.L_301:
        /*005c*/ 	.word	0x00000000
        /*0060*/ 	.short	0x0003
        /*0062*/ 	.short	0x0018
        /*0064*/ 	.byte	0x00, 0xf5, 0x21, 0x00


	//----- nvinfo : EIATTR_KPARAM_INFO
	.align		4
.L_302:
        /*0068*/ 	.byte	0x04, 0x17
        /*006a*/ 	.short	(.L_304 - .L_303)
.L_303:
        /*006c*/ 	.word	0x00000000
        /*0070*/ 	.short	0x0002
        /*0072*/ 	.short	0x0010
        /*0074*/ 	.byte	0x00, 0xf5, 0x21, 0x00


	//----- nvinfo : EIATTR_KPARAM_INFO
	.align		4
.L_304:
        /*0078*/ 	.byte	0x04, 0x17
        /*007a*/ 	.short	(.L_306 - .L_305)
.L_305:
        /*007c*/ 	.word	0x00000000
        /*0080*/ 	.short	0x0001
        /*0082*/ 	.short	0x0008
        /*0084*/ 	.byte	0x00, 0xf5, 0x21, 0x00


	//----- nvinfo : EIATTR_KPARAM_INFO
	.align		4
.L_306:
        /*0088*/ 	.byte	0x04, 0x17
        /*008a*/ 	.short	(.L_308 - .L_307)
.L_307:
        /*008c*/ 	.word	0x00000000
        /*0090*/ 	.short	0x0000
        /*0092*/ 	.short	0x0000
        /*0094*/ 	.byte	0x00, 0xf5, 0x21, 0x00


	//----- nvinfo : EIATTR_SPARSE_MMA_MASK
	.align		4
.L_308:
        /*0098*/ 	.byte	0x03, 0x50
        /*009a*/ 	.short	0x0000


	//----- nvinfo : EIATTR_MAXREG_COUNT
	.align		4
        /*009c*/ 	.byte	0x03, 0x1b
        /*009e*/ 	.short	0x00ff


	//----- nvinfo : EIATTR_MERCURY_ISA_VERSION
	.align		4
        /*00a0*/ 	.byte	0x03, 0x5f
        /*00a2*/ 	.short	0x0101


	//----- nvinfo : EIATTR_VRC_CTA_INIT_COUNT
	.align		4
        /*00a4*/ 	.byte	0x02, 0x4a
	.zero		1
	.zero		1


	//----- nvinfo : EIATTR_EXIT_INSTR_OFFSETS
	.align		4
        /*00a8*/ 	.byte	0x04, 0x1c
        /*00aa*/ 	.short	(.L_310 - .L_309)


	//   ....[0]....
.L_309:
        /*00ac*/ 	.word	0x00000070


	//   ....[1]....
        /*00b0*/ 	.word	0x00000470


	//----- nvinfo : EIATTR_CRS_STACK_SIZE
	.align		4
.L_310:
        /*00b4*/ 	.byte	0x04, 0x1e
        /*00b6*/ 	.short	(.L_312 - .L_311)
.L_311:
        /*00b8*/ 	.word	0x00000000


	//----- nvinfo : EIATTR_CBANK_PARAM_SIZE
	.align		4
.L_312:
        /*00bc*/ 	.byte	0x03, 0x19
        /*00be*/ 	.short	0x0038


	//----- nvinfo : EIATTR_PARAM_CBANK
	.align		4
        /*00c0*/ 	.byte	0x04, 0x0a
        /*00c2*/ 	.short	(.L_314 - .L_313)
	.align		4
.L_313:
        /*00c4*/ 	.word	index@(.nv.constant0._Z14buildHashTablePiS_S_S_S_iiii)
        /*00c8*/ 	.short	0x0380
        /*00ca*/ 	.short	0x0038


	//----- nvinfo : EIATTR_SW_WAR
	.align		4
.L_314:
        /*00cc*/ 	.byte	0x04, 0x36
        /*00ce*/ 	.short	(.L_316 - .L_315)
.L_315:
        /*00d0*/ 	.word	0x00000008
.L_316:


//--------------------- .nv.info._Z20buildHashTableOffsetPiS_S_ii --------------------------
	.section	.nv.info._Z20buildHashTableOffsetPiS_S_ii,"",@"SHT_CUDA_INFO"
	.sectionflags	@""
	.align	4


	//----- nvinfo : EIATTR_CUDA_API_VERSION
	.align		4
        /*0000*/ 	.byte	0x04, 0x37
        /*0002*/ 	.short	(.L_318 - .L_317)
.L_317:
        /*0004*/ 	.word	0x00000082


	//----- nvinfo : EIATTR_KPARAM_INFO
	.align		4
.L_318:
        /*0008*/ 	.byte	0x04, 0x17
        /*000a*/ 	.short	(.L_320 - .L_319)
.L_319:
        /*000c*/ 	.word	0x00000000
        /*0010*/ 	.short	0x0004
        /*0012*/ 	.short	0x001c
        /*0014*/ 	.byte	0x00, 0xf0, 0x11, 0x00


	//----- nvinfo : EIATTR_KPARAM_INFO
	.align		4
.L_320:
        /*0018*/ 	.byte	0x04, 0x17
        /*001a*/ 	.short	(.L_322 - .L_321)
.L_321:
        /*001c*/ 	.word	0x00000000
        /*0020*/ 	.short	0x0003
        /*0022*/ 	.short	0x0018
        /*0024*/ 	.byte	0x00, 0xf0, 0x11, 0x00


	//----- nvinfo : EIATTR_KPARAM_INFO
	.align		4
.L_322:
        /*0028*/ 	.byte	0x04, 0x17
        /*002a*/ 	.short	(.L_324 - .L_323)
.L_323:
        /*002c*/ 	.word	0x00000000
        /*0030*/ 	.short	0x0002
        /*0032*/ 	.short	0x0010
        /*0034*/ 	.byte	0x00, 0xf5, 0x21, 0x00


	//----- nvinfo : EIATTR_KPARAM_INFO
	.align		4
.L_324:
        /*0038*/ 	.byte	0x04, 0x17
        /*003a*/ 	.short	(.L_326 - .L_325)
.L_325:
        /*003c*/ 	.word	0x00000000
        /*0040*/ 	.short	0x0001
        /*0042*/ 	.short	0x0008
        /*0044*/ 	.byte	0x00, 0xf5, 0x21, 0x00


	//----- nvinfo : EIATTR_KPARAM_INFO
	.align		4
.L_326:
        /*0048*/ 	.byte	0x04, 0x17
        /*004a*/ 	.short	(.L_328 - .L_327)
.L_327:
        /*004c*/ 	.word	0x00000000
        /*0050*/ 	.short	0x0000
        /*0052*/ 	.short	0x0000
        /*0054*/ 	.byte	0x00, 0xf5, 0x21, 0x00


	//----- nvinfo : EIATTR_SPARSE_MMA_MASK
	.align		4
.L_328:
        /*0058*/ 	.byte	0x03, 0x50
        /*005a*/ 	.short	0x0000


	//----- nvinfo : EIATTR_MAXREG_COUNT
	.align		4
        /*005c*/ 	.byte	0x03, 0x1b
        /*005e*/ 	.short	0x00ff


	//----- nvinfo : EIATTR_MERCURY_ISA_VERSION
	.align		4
        /*0060*/ 	.byte	0x03, 0x5f
        /*0062*/ 	.short	0x0101


	//----- nvinfo : EIATTR_VRC_CTA_INIT_COUNT
	.align		4
        /*0064*/ 	.byte	0x02, 0x4a
	.zero		1
	.zero		1


	//----- nvinfo : EIATTR_EXIT_INSTR_OFFSETS
	.align		4
        /*0068*/ 	.byte	0x04, 0x1c
        /*006a*/ 	.short	(.L_330 - .L_329)


	//   ....[0]....
.L_329:
        /*006c*/ 	.word	0x00000120


	//   ....[1]....
        /*0070*/ 	.word	0x00000440


	//   ....[2]....
        /*0074*/ 	.word	0x000005c0


	//----- nvinfo : EIATTR_CRS_STACK_SIZE
	.align		4
.L_330:
        /*0078*/ 	.byte	0x04, 0x1e
        /*007a*/ 	.short	(.L_332 - .L_331)
.L_331:
        /*007c*/ 	.word	0x00000000


	//----- nvinfo : EIATTR_CBANK_PARAM_SIZE
	.align		4
.L_332:
        /*0080*/ 	.byte	0x03, 0x19
        /*0082*/ 	.short	0x0020


	//----- nvinfo : EIATTR_PARAM_CBANK
	.align		4
        /*0084*/ 	.byte	0x04, 0x0a
        /*0086*/ 	.short	(.L_334 - .L_333)
	.align		4
.L_333:
        /*0088*/ 	.word	index@(.nv.constant0._Z20buildHashTableOffsetPiS_S_ii)
        /*008c*/ 	.short	0x0380
        /*008e*/ 	.short	0x0020


	//----- nvinfo : EIATTR_SW_WAR
	.align		4
.L_334:
        /*0090*/ 	.byte	0x04, 0x36
        /*0092*/ 	.short	(.L_336 - .L_335)
.L_335:
        /*0094*/ 	.word	0x00000008
.L_336:


//--------------------- .nv.info._Z22translateIntoCSRKernelPiiiS_S_ --------------------------
	.section	.nv.info._Z22translateIntoCSRKernelPiiiS_S_,"",@"SHT_CUDA_INFO"
	.sectionflags	@""
	.align	4


	//----- nvinfo : EIATTR_CUDA_API_VERSION
	.align		4
        /*0000*/ 	.byte	0x04, 0x37
        /*0002*/ 	.short	(.L_338 - .L_337)
.L_337:
        /*0004*/ 	.word	0x00000082


	//----- nvinfo : EIATTR_KPARAM_INFO
	.align		4
.L_338:
        /*0008*/ 	.byte	0x04, 0x17
        /*000a*/ 	.short	(.L_340 - .L_339)
.L_339:
        /*000c*/ 	.word	0x00000000
        /*0010*/ 	.short	0x0004
        /*0012*/ 	.short	0x0018
        /*0014*/ 	.byte	0x00, 0xf5, 0x21, 0x00


	//----- nvinfo : EIATTR_KPARAM_INFO
	.align		4
.L_340:
        /*0018*/ 	.byte	0x04, 0x17
        /*001a*/ 	.short	(.L_342 - .L_341)
.L_341:
        /*001c*/ 	.word	0x00000000
        /*0020*/ 	.short	0x0003
        /*0022*/ 	.short	0x0010
        /*0024*/ 	.byte	0x00, 0xf5, 0x21, 0x00


	//----- nvinfo : EIATTR_KPARAM_INFO
	.align		4
.L_342:
        /*0028*/ 	.byte	0x04, 0x17
        /*002a*/ 	.short	(.L_344 - .L_343)
.L_343:
        /*002c*/ 	.word	0x00000000
        /*0030*/ 	.short	0x0002
        /*0032*/ 	.short	0x000c
        /*0034*/ 	.byte	0x00, 0xf0, 0x11, 0x00


	//----- nvinfo : EIATTR_KPARAM_INFO
	.align		4
.L_344:
        /*0038*/ 	.byte	0x04, 0x17
        /*003a*/ 	.short	(.L_346 - .L_345)
.L_345:
        /*003c*/ 	.word	0x00000000
        /*0040*/ 	.short	0x0001
        /*0042*/ 	.short	0x0008
        /*0044*/ 	.byte	0x00, 0xf0, 0x11, 0x00


	//----- nvinfo : EIATTR_KPARAM_INFO
	.align		4
.L_346:
        /*0048*/ 	.byte	0x04, 0x17
        /*004a*/ 	.short	(.L_348 - .L_347)
.L_347:
        /*004c*/ 	.word	0x00000000
        /*0050*/ 	.short	0x0000
        /*0052*/ 	.short	0x0000
        /*0054*/ 	.byte	0x00, 0xf5, 0x21, 0x00


	//----- nvinfo : EIATTR_SPARSE_MMA_MASK
	.align		4
.L_348:
        /*0058*/ 	.byte	0x03, 0x50
        /*005a*/ 	.short	0x0000


	//----- nvinfo : EIATTR_MAXREG_COUNT
	.align		4
        /*005c*/ 	.byte	0x03, 0x1b
        /*005e*/ 	.short	0x00ff


	//----- nvinfo : EIATTR_MERCURY_ISA_VERSION
	.align		4
        /*0060*/ 	.byte	0x03, 0x5f
        /*0062*/ 	.short	0x0101


	//----- nvinfo : EIATTR_VRC_CTA_INIT_COUNT
	.align		4
        /*0064*/ 	.byte	0x02, 0x4a
	.zero		1
	.zero		1


	//----- nvinfo : EIATTR_EXIT_INSTR_OFFSETS
	.align		4
        /*0068*/ 	.byte	0x04, 0x1c
        /*006a*/ 	.short	(.L_350 - .L_349)


	//   ....[0]....
.L_349:
        /*006c*/ 	.word	0x00000090


	//   ....[1]....
        /*0070*/ 	.word	0x000003d0


	//   ....[2]....
        /*0074*/ 	.word	0x00000620


	//----- nvinfo : EIATTR_CRS_STACK_SIZE
	.align		4
.L_350:
        /*0078*/ 	.byte	0x04, 0x1e
        /*007a*/ 	.short	(.L_352 - .L_351)
.L_351:
        /*007c*/ 	.word	0x00000000


	//----- nvinfo : EIATTR_CBANK_PARAM_SIZE
	.align		4
.L_352:
        /*0080*/ 	.byte	0x03, 0x19
        /*0082*/ 	.short	0x0020


	//----- nvinfo : EIATTR_PARAM_CBANK
	.align		4
        /*0084*/ 	.byte	0x04, 0x0a
        /*0086*/ 	.short	(.L_354 - .L_353)
	.align		4
.L_353:
        /*0088*/ 	.word	index@(.nv.constant0._Z22translateIntoCSRKernelPiiiS_S_)
        /*008c*/ 	.short	0x0380
        /*008e*/ 	.short	0x0020


	//----- nvinfo : EIATTR_SW_WAR
	.align		4
.L_354:
        /*0090*/ 	.byte	0x04, 0x36
        /*0092*/ 	.short	(.L_356 - .L_355)
.L_355:
        /*0094*/ 	.word	0x00000008
.L_356:


//--------------------- .nv.callgraph             --------------------------
	.section	.nv.callgraph,"",@"SHT_CUDA_CALLGRAPH"
	.align	4
	.sectionentsize	8
	.align		4
        /*0000*/ 	.word	0x00000000
	.align		4
        /*0004*/ 	.word	0xffffffff
	.align		4
        /*0008*/ 	.word	index@(_Z9DFSKerneliiiiiiPiS_S_S_S_S_S_S_S_)
	.align		4
        /*000c*/ 	.word	index@(free)
	.align		4
        /*0010*/ 	.word	index@(_Z9DFSKerneliiiiiiPiS_S_S_S_S_S_S_S_)
	.align		4
        /*0014*/ 	.word	index@(malloc)
	.align		4
        /*0018*/ 	.word	0x00000000
	.align		4
        /*001c*/ 	.word	0xfffffffe
	.align		4
        /*0020*/ 	.word	0x00000000
	.align		4
        /*0024*/ 	.word	0xfffffffd
	.align		4
        /*0028*/ 	.word	0x00000000
	.align		4
        /*002c*/ 	.word	0xfffffffc


//--------------------- .nv.constant4             --------------------------
	.section	.nv.constant4,"a",@progbits
	.align	8
	.align		8
.nv.constant4:
        /*0000*/ 	.dword	_ZN34_INTERNAL_7ab9e038_4_k_cu_edgelist4cuda3std3__45__cpo5beginE
	.align		8
        /*0008*/ 	.dword	_ZN34_INTERNAL_7ab9e038_4_k_cu_edgelist4cuda3std3__45__cpo3endE
	.align		8
        /*0010*/ 	.dword	_ZN34_INTERNAL_7ab9e038_4_k_cu_edgelist4cuda3std3__45__cpo6cbeginE
	.align		8
        /*0018*/ 	.dword	_ZN34_INTERNAL_7ab9e038_4_k_cu_edgelist4cuda3std3__45__cpo4cendE
	.align		8
        /*0020*/ 	.dword	_ZN34_INTERNAL_7ab9e038_4_k_cu_edgelist4cuda3std3__45__cpo6rbeginE
	.align		8
        /*0028*/ 	.dword	_ZN34_INTERNAL_7ab9e038_4_k_cu_edgelist4cuda3std3__45__cpo4rendE
	.align		8
        /*0030*/ 	.dword	_ZN34_INTERNAL_7ab9e038_4_k_cu_edgelist4cuda3std3__45__cpo7crbeginE
	.align		8
        /*0038*/ 	.dword	_ZN34_INTERNAL_7ab9e038_4_k_cu_edgelist4cuda3std3__45__cpo5crendE
	.align		8
        /*0040*/ 	.dword	_ZN34_INTERNAL_7ab9e038_4_k_cu_edgelist4cuda3std3__436_GLOBAL__N__7ab9e038_4_k_cu_edgelist6ignoreE
	.align		8
        /*0048*/ 	.dword	_ZN34_INTERNAL_7ab9e038_4_k_cu_edgelist4cuda3std3__419piecewise_constructE
	.align		8
        /*0050*/ 	.dword	_ZN34_INTERNAL_7ab9e038_4_k_cu_edgelist4cuda3std3__48in_placeE
	.align		8
        /*0058*/ 	.dword	_ZN34_INTERNAL_7ab9e038_4_k_cu_edgelist4cuda3std3__420unreachable_sentinelE
	.align		8
        /*0060*/ 	.dword	_ZN34_INTERNAL_7ab9e038_4_k_cu_edgelist4cuda3std3__47nulloptE
	.align		8
        /*0068*/ 	.dword	_ZN34_INTERNAL_7ab9e038_4_k_cu_edgelist4cuda3std3__48unexpectE
	.align		8
        /*0070*/ 	.dword	_ZN34_INTERNAL_7ab9e038_4_k_cu_edgelist4cuda3std6ranges3__45__cpo4swapE
	.align		8
        /*0078*/ 	.dword	_ZN34_INTERNAL_7ab9e038_4_k_cu_edgelist4cuda3std6ranges3__45__cpo9iter_moveE
	.align		8
        /*0080*/ 	.dword	_ZN34_INTERNAL_7ab9e038_4_k_cu_edgelist4cuda3std6ranges3__45__cpo5beginE
	.align		8
        /*0088*/ 	.dword	_ZN34_INTERNAL_7ab9e038_4_k_cu_edgelist4cuda3std6ranges3__45__cpo3endE
	.align		8
        /*0090*/ 	.dword	_ZN34_INTERNAL_7ab9e038_4_k_cu_edgelist4cuda3std6ranges3__45__cpo6cbeginE
	.align		8
        /*0098*/ 	.dword	_ZN34_INTERNAL_7ab9e038_4_k_cu_edgelist4cuda3std6ranges3__45__cpo4cendE
	.align		8
        /*00a0*/ 	.dword	_ZN34_INTERNAL_7ab9e038_4_k_cu_edgelist4cuda3std6ranges3__45__cpo7advanceE
	.align		8
        /*00a8*/ 	.dword	_ZN34_INTERNAL_7ab9e038_4_k_cu_edgelist4cuda3std6ranges3__45__cpo9iter_swapE
	.align		8
        /*00b0*/ 	.dword	_ZN34_INTERNAL_7ab9e038_4_k_cu_edgelist4cuda3std6ranges3__45__cpo4nextE
	.align		8
        /*00b8*/ 	.dword	_ZN34_INTERNAL_7ab9e038_4_k_cu_edgelist4cuda3std6ranges3__45__cpo4prevE
	.align		8
        /*00c0*/ 	.dword	_ZN34_INTERNAL_7ab9e038_4_k_cu_edgelist4cuda3std6ranges3__45__cpo4dataE
	.align		8
        /*00c8*/ 	.dword	_ZN34_INTERNAL_7ab9e038_4_k_cu_edgelist4cuda3std6ranges3__45__cpo5cdataE
	.align		8
        /*00d0*/ 	.dword	_ZN34_INTERNAL_7ab9e038_4_k_cu_edgelist4cuda3std6ranges3__45__cpo4sizeE
	.align		8
        /*00d8*/ 	.dword	_ZN34_INTERNAL_7ab9e038_4_k_cu_edgelist4cuda3std6ranges3__45__cpo5ssizeE
	.align		8
        /*00e0*/ 	.dword	_ZN34_INTERNAL_7ab9e038_4_k_cu_edgelist4cuda3std6ranges3__45__cpo8distanceE
	.align		8
        /*00e8*/ 	.dword	_ZN34_INTERNAL_7ab9e038_4_k_cu_edgelist6thrust24THRUST_300001_SM_1000_NS8cuda_cub3parE
	.align		8
        /*00f0*/ 	.dword	_ZN34_INTERNAL_7ab9e038_4_k_cu_edgelist6thrust24THRUST_300001_SM_1000_NS8cuda_cub10par_nosyncE
	.align		8
        /*00f8*/ 	.dword	_ZN34_INTERNAL_7ab9e038_4_k_cu_edgelist6thrust24THRUST_300001_SM_1000_NS6system6detail10sequential3seqE
	.align		8
        /*0100*/ 	.dword	_ZN34_INTERNAL_7ab9e038_4_k_cu_edgelist6thrust24THRUST_300001_SM_1000_NS6system3cpp3parE
	.align		8
        /*0108*/ 	.dword	_ZN34_INTERNAL_7ab9e038_4_k_cu_edgelist6thrust24THRUST_300001_SM_1000_NS12placeholders2_1E
	.align		8
        /*0110*/ 	.dword	_ZN34_INTERNAL_7ab9e038_4_k_cu_edgelist6thrust24THRUST_300001_SM_1000_NS12placeholders2_2E
	.align		8
        /*0118*/ 	.dword	_ZN34_INTERNAL_7ab9e038_4_k_cu_edgelist6thrust24THRUST_300001_SM_1000_NS12placeholders2_3E
	.align		8
        /*0120*/ 	.dword	_ZN34_INTERNAL_7ab9e038_4_k_cu_edgelist6thrust24THRUST_300001_SM_1000_NS12placeholders2_4E
	.align		8
        /*0128*/ 	.dword	_ZN34_INTERNAL_7ab9e038_4_k_cu_edgelist6thrust24THRUST_300001_SM_1000_NS12placeholders2_5E
	.align		8
        /*0130*/ 	.dword	_ZN34_INTERNAL_7ab9e038_4_k_cu_edgelist6thrust24THRUST_300001_SM_1000_NS12placeholders2_6E
	.align		8
        /*0138*/ 	.dword	_ZN34_INTERNAL_7ab9e038_4_k_cu_edgelist6thrust24THRUST_300001_SM_1000_NS12placeholders2_7E
	.align		8
        /*0140*/ 	.dword	_ZN34_INTERNAL_7ab9e038_4_k_cu_edgelist6thrust24THRUST_300001_SM_1000_NS12placeholders2_8E
	.align		8
        /*0148*/ 	.dword	_ZN34_INTERNAL_7ab9e038_4_k_cu_edgelist6thrust24THRUST_300001_SM_1000_NS12placeholders2_9E
	.align		8
        /*0150*/ 	.dword	_ZN34_INTERNAL_7ab9e038_4_k_cu_edgelist6thrust24THRUST_300001_SM_1000_NS12placeholders3_10E
	.align		8
        /*0158*/ 	.dword	_ZN34_INTERNAL_7ab9e038_4_k_cu_edgelist6thrust24THRUST_300001_SM_1000_NS3seqE
	.align		8
        /*0160*/ 	.dword	_ZN34_INTERNAL_7ab9e038_4_k_cu_edgelist6thrust24THRUST_300001_SM_1000_NS6deviceE
	.align		8
        /*0168*/ 	.dword	malloc
	.align		8
        /*0170*/ 	.dword	free


//--------------------- .text._ZN3cub18CUB_300001_SM_10006detail6reduce28DeviceReduceSingleTileKernelINS2_10policy_hubIijN4cuda3__47maximumIvEEE10Policy1000EPiSB_iS8_iiNS5_3std3__410__identityEEEvT0_T1_T2_T3_T4_T6_ --------------------------
	.section	.text._ZN3cub18CUB_300001_SM_10006detail6reduce28DeviceReduceSingleTileKernelINS2_10policy_hubIijN4cuda3__47maximumIvEEE10Policy1000EPiSB_iS8_iiNS5_3std3__410__identityEEEvT0_T1_T2_T3_T4_T6_,"ax",@progbits
	.align	128
        .global         _ZN3cub18CUB_300001_SM_10006detail6reduce28DeviceReduceSingleTileKernelINS2_10policy_hubIijN4cuda3__47maximumIvEEE10Policy1000EPiSB_iS8_iiNS5_3std3__410__identityEEEvT0_T1_T2_T3_T4_T6_
        .type           _ZN3cub18CUB_300001_SM_10006detail6reduce28DeviceReduceSingleTileKernelINS2_10policy_hubIijN4cuda3__47maximumIvEEE10Policy1000EPiSB_iS8_iiNS5_3std3__410__identityEEEvT0_T1_T2_T3_T4_T6_,@function
        .size           _ZN3cub18CUB_300001_SM_10006detail6reduce28DeviceReduceSingleTileKernelINS2_10policy_hubIijN4cuda3__47maximumIvEEE10Policy1000EPiSB_iS8_iiNS5_3std3__410__identityEEEvT0_T1_T2_T3_T4_T6_,(.L_x_357 - _ZN3cub18CUB_300001_SM_10006detail6reduce28DeviceReduceSingleTileKernelINS2_10policy_hubIijN4cuda3__47maximumIvEEE10Policy1000EPiSB_iS8_iiNS5_3std3__410__identityEEEvT0_T1_T2_T3_T4_T6_)
        .other          _ZN3cub18CUB_300001_SM_10006detail6reduce28DeviceReduceSingleTileKernelINS2_10policy_hubIijN4cuda3__47maximumIvEEE10Policy1000EPiSB_iS8_iiNS5_3std3__410__identityEEEvT0_T1_T2_T3_T4_T6_,@"STO_CUDA_ENTRY STV_DEFAULT"
_ZN3cub18CUB_300001_SM_10006detail6reduce28DeviceReduceSingleTileKernelINS2_10policy_hubIijN4cuda3__47maximumIvEEE10Policy1000EPiSB_iS8_iiNS5_3std3__410__identityEEEvT0_T1_T2_T3_T4_T6_:
.text._ZN3cub18CUB_300001_SM_10006detail6reduce28DeviceReduceSingleTileKernelINS2_10policy_hubIijN4cuda3__47maximumIvEEE10Policy1000EPiSB_iS8_iiNS5_3std3__410__identityEEEvT0_T1_T2_T3_T4_T6_:
[----:B------:R-:W-:Y:S01]  /*0000*/  LDC R1, c[0x0][0x37c] ;  /* 0x0000df00ff017b82 */ /* 0x000fe20000000800 */
[----:B------:R-:W0:Y:S01]  /*0010*/  LDCU UR4, c[0x0][0x390] ;  /* 0x00007200ff0477ac */ /* 0x000e220008000800 */
[----:B------:R-:W1:Y:S01]  /*0020*/  LDCU.64 UR6, c[0x0][0x358] ;  /* 0x00006b00ff0677ac */ /* 0x000e620008000a00 */
[----:B0-----:R-:W-:-:S05]  /*0030*/  IMAD.U32 R2, RZ, RZ, UR4 ;  /* 0x00000004ff027e24 */ /* 0x001fca000f8e00ff */
[----:B------:R-:W-:-:S13]  /*0040*/  ISETP.NE.AND P0, PT, R2, RZ, PT ;  /* 0x000000ff0200720c */ /* 0x000fda0003f05270 */
[----:B-1----:R-:W-:Y:S05]  /*0050*/  @P0 BRA `(.L_x_0) ;  /* 0x00000000001c0947 */ /* 0x002fea0003800000 */
[----:B------:R-:W0:Y:S02]  /*0060*/  S2R R0, SR_TID.X ;  /* 0x0000000000007919 */ /* 0x000e240000002100 */
[----:B0-----:R-:W-:-:S13]  /*0070*/  ISETP.NE.AND P0, PT, R0, RZ, PT ;  /* 0x000000ff0000720c */ /* 0x001fda0003f05270 */
[----:B------:R-:W-:Y:S05]  /*0080*/  @P0 EXIT ;  /* 0x000000000000094d */ /* 0x000fea0003800000 */
[----:B------:R-:W0:Y:S08]  /*0090*/  LDC R5, c[0x0][0x398] ;  /* 0x0000e600ff057b82 */ /* 0x000e300000000800 */
[----:B------:R-:W0:Y:S02]  /*00a0*/  LDC.64 R2, c[0x0][0x388] ;  /* 0x0000e200ff027b82 */ /* 0x000e240000000a00 */
[----:B0-----:R-:W-:Y:S01]  /*00b0*/  STG.E desc[UR6][R2.64], R5 ;  /* 0x0000000502007986 */ /* 0x001fe2000c101906 */
[----:B------:R-:W-:Y:S05]  /*00c0*/  EXIT ;  /* 0x000000000000794d */ /* 0x000fea0003800000 */
.L_x_0:
[----:B------:R-:W0:Y:S01]  /*00d0*/  LDCU UR4, c[0x0][0x380] ;  /* 0x00007000ff0477ac */ /* 0x000e220008000800 */
[----:B------:R-:W-:Y:S01]  /*00e0*/  BSSY.RECONVERGENT B0, `(.L_x_1) ;  /* 0x0000331000007945 */ /* 0x000fe20003800200 */
[----:B0-----:R-:W-:-:S09]  /*00f0*/  ULOP3.LUT UP0, URZ, UR4, 0xf, URZ, 0xc0, !UPT ;  /* 0x0000000f04ff7892 */ /* 0x001fd2000f80c0ff */
[----:B------:R-:W-:Y:S05]  /*0100*/  BRA.U UP0, `(.L_x_2) ;  /* 0x0000001900307547 */ /* 0x000fea000b800000 */
[----:B------:R-:W-:-:S13]  /*0110*/  ISETP.GT.AND P0, PT, R2, 0xfff, PT ;  /* 0x00000fff0200780c */ /* 0x000fda0003f04270 */
[----:B------:R-:W-:Y:S05]  /*0120*/  @P0 BRA `(.L_x_3) ;  /* 0x0000000c00280947 */ /* 0x000fea0003800000 */
[----:B------:R-:W0:Y:S01]  /*0130*/  S2R R3, SR_TID.X ;  /* 0x0000000000037919 */ /* 0x000e220000002100 */
[----:B------:R-:W-:Y:S01]  /*0140*/  BSSY.RECONVERGENT B1, `(.L_x_4) ;  /* 0x0000009000017945 */ /* 0x000fe20003800200 */
[----:B------:R-:W-:Y:S01]  /*0150*/  IMAD.MOV.U32 R0, RZ, RZ, RZ ;  /* 0x000000ffff007224 */ /* 0x000fe200078e00ff */
[----:B0-----:R-:W-:Y:S01]  /*0160*/  ISETP.GE.AND P0, PT, R3, R2, PT ;  /* 0x000000020300720c */ /* 0x001fe20003f06270 */
[----:B------:R-:W-:-:S12]  /*0170*/  IMAD.MOV.U32 R11, RZ, RZ, R3 ;  /* 0x000000ffff0b7224 */ /* 0x000fd800078e0003 */
[----:B------:R-:W-:Y:S05]  /*0180*/  @P0 BRA `(.L_x_5) ;  /* 0x0000000000100947 */ /* 0x000fea0003800000 */
[----:B------:R-:W0:Y:S02]  /*0190*/  LDC.64 R4, c[0x0][0x380] ;  /* 0x0000e000ff047b82 */ /* 0x000e240000000a00 */
[----:B0-----:R-:W-:-:S05]  /*01a0*/  IMAD.WIDE.U32 R4, R3, 0x4, R4 ;  /* 0x0000000403047825 */ /* 0x001fca00078e0004 */
[----:B------:R0:W5:Y:S01]  /*01b0*/  LDG.E.CONSTANT R0, desc[UR6][R4.64] ;  /* 0x0000000604007981 */ /* 0x000162000c1e9900 */
[----:B------:R-:W-:-:S07]  /*01c0*/  VIADD R11, R3, 0x100 ;  /* 0x00000100030b7836 */ /* 0x000fce0000000000 */
.L_x_5:
[----:B------:R-:W-:Y:S05]  /*01d0*/  BSYNC.RECONVERGENT B1 ;  /* 0x0000000000017941 */ /* 0x000fea0003800200 */
.L_x_4:
[----:B------:R-:W-:Y:S01]  /*01e0*/  ISETP.GE.AND P0, PT, R11, R2, PT ;  /* 0x000000020b00720c */ /* 0x000fe20003f06270 */
[----:B------:R-:W-:-:S12]  /*01f0*/  BSSY.RECONVERGENT B1, `(.L_x_6) ;  /* 0x0000066000017945 */ /* 0x000fd80003800200 */
[----:B------:R-:W-:Y:S05]  /*0200*/  @P0 BRA `(.L_x_7) ;  /* 0x0000000400900947 */ /* 0x000fea0003800000 */
[----:B0-----:R-:W-:Y:S01]  /*0210*/  LOP3.LUT R5, RZ, R11, RZ, 0x33, !PT ;  /* 0x0000000bff057212 */ /* 0x001fe200078e33ff */
[----:B------:R-:W-:Y:S04]  /*0220*/  BSSY.RECONVERGENT B2, `(.L_x_8) ;  /* 0x0000015000027945 */ /* 0x000fe80003800200 */
[----:B------:R-:W-:-:S05]  /*0230*/  IMAD.IADD R6, R5, 0x1, R2 ;  /* 0x0000000105067824 */ /* 0x000fca00078e0202 */
[C---:B------:R-:W-:Y:S02]  /*0240*/  LOP3.LUT R4, R6.reuse, 0x300, RZ, 0xc0, !PT ;  /* 0x0000030006047812 */ /* 0x040fe400078ec0ff */
[----:B------:R-:W-:Y:S02]  /*0250*/  ISETP.GE.U32.AND P1, PT, R6, 0x300, PT ;  /* 0x000003000600780c */ /* 0x000fe40003f26070 */
[----:B------:R-:W-:-:S13]  /*0260*/  ISETP.NE.AND P0, PT, R4, 0x300, PT ;  /* 0x000003000400780c */ /* 0x000fda0003f05270 */
[----:B------:R-:W-:Y:S05]  /*0270*/  @!P0 BRA `(.L_x_9) ;  /* 0x00000000003c8947 */ /* 0x000fea0003800000 */
[----:B------:R-:W0:Y:S01]  /*0280*/  LDC.64 R4, c[0x0][0x380] ;  /* 0x0000e000ff047b82 */ /* 0x000e220000000a00 */
[----:B------:R-:W-:-:S04]  /*0290*/  LEA.HI R6, R6, 0x1, RZ, 0x18 ;  /* 0x0000000106067811 */ /* 0x000fc800078fc0ff */
[----:B------:R-:W-:-:S05]  /*02a0*/  LOP3.LUT R6, R6, 0x3, RZ, 0xc0, !PT ;  /* 0x0000000306067812 */ /* 0x000fca00078ec0ff */
[----:B------:R-:W-:Y:S02]  /*02b0*/  IMAD.MOV R6, RZ, RZ, -R6 ;  /* 0x000000ffff067224 */ /* 0x000fe400078e0a06 */
[----:B0-----:R-:W-:-:S04]  /*02c0*/  IMAD.WIDE.U32 R4, R11, 0x4, R4 ;  /* 0x000000040b047825 */ /* 0x001fc800078e0004 */
[----:B------:R-:W-:-:S07]  /*02d0*/  IMAD.MOV.U32 R7, RZ, RZ, R5 ;  /* 0x000000ffff077224 */ /* 0x000fce00078e0005 */
.L_x_10:
[----:B------:R-:W-:-:S06]  /*02e0*/  IMAD.MOV.U32 R5, RZ, RZ, R7 ;  /* 0x000000ffff057224 */ /* 0x000fcc00078e0007 */
[----:B------:R0:W2:Y:S01]  /*02f0*/  LDG.E.CONSTANT R5, desc[UR6][R4.64] ;  /* 0x0000000604057981 */ /* 0x0000a2000c1e9900 */
[----:B------:R-:W-:Y:S02]  /*0300*/  VIADD R6, R6, 0x1 ;  /* 0x0000000106067836 */ /* 0x000fe40000000000 */
[----:B------:R-:W-:-:S03]  /*0310*/  VIADD R11, R11, 0x100 ;  /* 0x000001000b0b7836 */ /* 0x000fc60000000000 */
[----:B------:R-:W-:Y:S02]  /*0320*/  ISETP.NE.AND P0, PT, R6, RZ, PT ;  /* 0x000000ff0600720c */ /* 0x000fe40003f05270 */
[----:B0-----:R-:W-:-:S05]  /*0330*/  IADD3 R4, P2, PT, R4, 0x400, RZ ;  /* 0x0000040004047810 */ /* 0x001fca0007f5e0ff */
[----:B------:R-:W-:Y:S01]  /*0340*/  IMAD.X R7, RZ, RZ, R7, P2 ;  /* 0x000000ffff077224 */ /* 0x000fe200010e0607 */
[----:B--2--5:R-:W-:-:S05]  /*0350*/  VIMNMX R0, PT, PT, R5, R0, !PT ;  /* 0x0000000005007248 */ /* 0x024fca0007fe0100 */
[----:B------:R-:W-:Y:S05]  /*0360*/  @P0 BRA `(.L_x_10) ;  /* 0xfffffffc00dc0947 */ /* 0x000fea000383ffff */
.L_x_9:
[----:B------:R-:W-:Y:S05]  /*0370*/  BSYNC.RECONVERGENT B2 ;  /* 0x0000000000027941 */ /* 0x000fea0003800200 */
.L_x_8:
[----:B------:R-:W-:Y:S05]  /*0380*/  @!P1 BRA `(.L_x_7) ;  /* 0x0000000400309947 */ /* 0x000fea0003800000 */
[----:B------:R-:W-:Y:S01]  /*0390*/  IMAD.IADD R4, R2, 0x1, -R11 ;  /* 0x0000000102047824 */ /* 0x000fe200078e0a0b */
[----:B------:R-:W-:Y:S01]  /*03a0*/  BSSY.RECONVERGENT B2, `(.L_x_11) ;  /* 0x0000029000027945 */ /* 0x000fe20003800200 */
[----:B------:R-:W-:-:S03]  /*03b0*/  PLOP3.LUT P0, PT, PT, PT, PT, 0x80, 0x8 ;  /* 0x000000000008781c */ /* 0x000fc60003f0f070 */
[----:B------:R-:W-:-:S13]  /*03c0*/  ISETP.GT.AND P1, PT, R4, 0xc00, PT ;  /* 0x00000c000400780c */ /* 0x000fda0003f24270 */
[----:B------:R-:W-:Y:S05]  /*03d0*/  @!P1 BRA `(.L_x_12) ;  /* 0x0000000000949947 */ /* 0x000fea0003800000 */
[----:B------:R-:W-:Y:S01]  /*03e0*/  PLOP3.LUT P0, PT, PT, PT, PT, 0x8, 0x80 ;  /* 0x000000000080781c */ /* 0x000fe20003f0e170 */
[----:B------:R-:W-:-:S12]  /*03f0*/  VIADD R10, R2, 0xfffff400 ;  /* 0xfffff400020a7836 */ /* 0x000fd80000000000 */
.L_x_13:
[----:B------:R-:W0:Y:S01]  /*0400*/  LDC.64 R6, c[0x0][0x380] ;  /* 0x0000e000ff067b82 */ /* 0x000e220000000a00 */
[C---:B------:R-:W-:Y:S02]  /*0410*/  VIADD R9, R11.reuse, 0x400 ;  /* 0x000004000b097836 */ /* 0x040fe40000000000 */
[C---:B------:R-:W-:Y:S02]  /*0420*/  VIADD R5, R11.reuse, 0x800 ;  /* 0x000008000b057836 */ /* 0x040fe40000000000 */
[----:B0-----:R-:W-:-:S05]  /*0430*/  IMAD.WIDE R22, R11, 0x4, R6 ;  /* 0x000000040b167825 */ /* 0x001fca00078e0206 */
[----:B------:R-:W2:Y:S01]  /*0440*/  LDG.E.CONSTANT R12, desc[UR6][R22.64] ;  /* 0x00000006160c7981 */ /* 0x000ea2000c1e9900 */
[----:B------:R-:W-:-:S03]  /*0450*/  IMAD.WIDE R8, R9, 0x4, R6 ;  /* 0x0000000409087825 */ /* 0x000fc600078e0206 */
[----:B------:R-:W2:Y:S04]  /*0460*/  LDG.E.CONSTANT R13, desc[UR6][R22.64+0x400] ;  /* 0x00040006160d7981 */ /* 0x000ea8000c1e9900 */
[----:B------:R-:W3:Y:S04]  /*0470*/  LDG.E.CONSTANT R14, desc[UR6][R22.64+0x800] ;  /* 0x00080006160e7981 */ /* 0x000ee8000c1e9900 */
[----:B------:R-:W3:Y:S01]  /*0480*/  LDG.E.CONSTANT R21, desc[UR6][R22.64+0xc00] ;  /* 0x000c000616157981 */ /* 0x000ee2000c1e9900 */
[----:B------:R-:W-:-:S03]  /*0490*/  IMAD.WIDE R4, R5, 0x4, R6 ;  /* 0x0000000405047825 */ /* 0x000fc600078e0206 */
[----:B------:R-:W4:Y:S04]  /*04a0*/  LDG.E.CONSTANT R17, desc[UR6][R8.64] ;  /* 0x0000000608117981 */ /* 0x000f28000c1e9900 */
[----:B------:R-:W4:Y:S01]  /*04b0*/  LDG.E.CONSTANT R16, desc[UR6][R8.64+0x400] ;  /* 0x0004000608107981 */ /* 0x000f22000c1e9900 */
[----:B------:R-:W-:-:S03]  /*04c0*/  VIADD R25, R11, 0xc00 ;  /* 0x00000c000b197836 */ /* 0x000fc60000000000 */
[----:B------:R-:W4:Y:S04]  /*04d0*/  LDG.E.CONSTANT R15, desc[UR6][R8.64+0x800] ;  /* 0x00080006080f7981 */ /* 0x000f28000c1e9900 */
[----:B------:R-:W4:Y:S01]  /*04e0*/  LDG.E.CONSTANT R20, desc[UR6][R8.64+0xc00] ;  /* 0x000c000608147981 */ /* 0x000f22000c1e9900 */
[----:B------:R-:W-:-:S03]  /*04f0*/  IMAD.WIDE R6, R25, 0x4, R6 ;  /* 0x0000000419067825 */ /* 0x000fc600078e0206 */
[----:B------:R-:W4:Y:S04]  /*0500*/  LDG.E.CONSTANT R19, desc[UR6][R4.64] ;  /* 0x0000000604137981 */ /* 0x000f28000c1e9900 */
[----:B------:R-:W4:Y:S04]  /*0510*/  LDG.E.CONSTANT R18, desc[UR6][R4.64+0x400] ;  /* 0x0004000604127981 */ /* 0x000f28000c1e9900 */
[----:B------:R-:W4:Y:S04]  /*0520*/  LDG.E.CONSTANT R23, desc[UR6][R4.64+0x800] ;  /* 0x0008000604177981 */ /* 0x000f28000c1e9900 */
[----:B------:R-:W4:Y:S04]  /*0530*/  LDG.E.CONSTANT R24, desc[UR6][R4.64+0xc00] ;  /* 0x000c000604187981 */ /* 0x000f28000c1e9900 */
[----:B------:R-:W4:Y:S04]  /*0540*/  LDG.E.CONSTANT R25, desc[UR6][R6.64] ;  /* 0x0000000606197981 */ /* 0x000f28000c1e9900 */
[----:B------:R-:W4:Y:S04]  /*0550*/  LDG.E.CONSTANT R26, desc[UR6][R6.64+0x400] ;  /* 0x00040006061a7981 */ /* 0x000f28000c1e9900 */
[----:B------:R-:W4:Y:S04]  /*0560*/  LDG.E.CONSTANT R22, desc[UR6][R6.64+0x800] ;  /* 0x0008000606167981 */ /* 0x000f28000c1e9900 */
[----:B------:R-:W4:Y:S01]  /*0570*/  LDG.E.CONSTANT R27, desc[UR6][R6.64+0xc00] ;  /* 0x000c0006061b7981 */ /* 0x000f22000c1e9900 */
[----:B------:R-:W-:-:S05]  /*0580*/  VIADD R11, R11, 0x1000 ;  /* 0x000010000b0b7836 */ /* 0x000fca0000000000 */
[----:B------:R-:W-:Y:S02]  /*0590*/  ISETP.GE.AND P1, PT, R11, R10, PT ;  /* 0x0000000a0b00720c */ /* 0x000fe40003f26270 */
[----:B--2--5:R-:W-:-:S04]  /*05a0*/  VIMNMX3 R12, R0, R12, R13, !PT ;  /* 0x0000000c000c720f */ /* 0x024fc8000780010d */
[----:B---3--:R-:W-:-:S04]  /*05b0*/  VIMNMX3 R12, R12, R14, R21, !PT ;  /* 0x0000000e0c0c720f */ /* 0x008fc80007800115 */
[----:B----4-:R-:W-:-:S04]  /*05c0*/  VIMNMX3 R12, R12, R17, R16, !PT ;  /* 0x000000110c0c720f */ /* 0x010fc80007800110 */
[----:B------:R-:W-:-:S04]  /*05d0*/  VIMNMX3 R12, R12, R15, R20, !PT ;  /* 0x0000000f0c0c720f */ /* 0x000fc80007800114 */
[----:B------:R-:W-:-:S04]  /*05e0*/  VIMNMX3 R12, R12, R19, R18, !PT ;  /* 0x000000130c0c720f */ /* 0x000fc80007800112 */
[----:B------:R-:W-:-:S04]  /*05f0*/  VIMNMX3 R12, R12, R23, R24, !PT ;  /* 0x000000170c0c720f */ /* 0x000fc80007800118 */
[----:B------:R-:W-:-:S04]  /*0600*/  VIMNMX3 R25, R12, R25, R26, !PT ;  /* 0x000000190c19720f */ /* 0x000fc8000780011a */
[----:B------:R-:W-:Y:S01]  /*0610*/  VIMNMX3 R0, R25, R22, R27, !PT ;  /* 0x000000161900720f */ /* 0x000fe2000780011b */
[----:B------:R-:W-:Y:S06]  /*0620*/  @!P1 BRA `(.L_x_13) ;  /* 0xfffffffc00749947 */ /* 0x000fec000383ffff */
.L_x_12:
[----:B------:R-:W-:Y:S05]  /*0630*/  BSYNC.RECONVERGENT B2 ;  /* 0x0000000000027941 */ /* 0x000fea0003800200 */
.L_x_11:
[----:B------:R-:W-:Y:S01]  /*0640*/  IMAD.IADD R4, R2, 0x1, -R11 ;  /* 0x0000000102047824 */ /* 0x000fe200078e0a0b */
[----:B------:R-:W-:Y:S04]  /*0650*/  BSSY.RECONVERGENT B2, `(.L_x_14) ;  /* 0x0000015000027945 */ /* 0x000fe80003800200 */
[----:B------:R-:W-:-:S13]  /*0660*/  ISETP.GT.AND P1, PT, R4, 0x400, PT ;  /* 0x000004000400780c */ /* 0x000fda0003f24270 */
[----:B------:R-:W-:Y:S05]  /*0670*/  @!P1 BRA `(.L_x_15) ;  /* 0x0000000000489947 */ /* 0x000fea0003800000 */
[----:B------:R-:W0:Y:S01]  /*0680*/  LDC.64 R6, c[0x0][0x380] ;  /* 0x0000e000ff067b82 */ /* 0x000e220000000a00 */
[C---:B------:R-:W-:Y:S02]  /*0690*/  VIADD R13, R11.reuse, 0x400 ;  /* 0x000004000b0d7836 */ /* 0x040fe40000000000 */
[----:B0-----:R-:W-:-:S05]  /*06a0*/  IMAD.WIDE R4, R11, 0x4, R6 ;  /* 0x000000040b047825 */ /* 0x001fca00078e0206 */
[----:B------:R-:W2:Y:S01]  /*06b0*/  LDG.E.CONSTANT R9, desc[UR6][R4.64] ;  /* 0x0000000604097981 */ /* 0x000ea2000c1e9900 */
[----:B------:R-:W-:-:S03]  /*06c0*/  IMAD.WIDE R6, R13, 0x4, R6 ;  /* 0x000000040d067825 */ /* 0x000fc600078e0206 */
[----:B------:R-:W2:Y:S04]  /*06d0*/  LDG.E.CONSTANT R8, desc[UR6][R4.64+0x400] ;  /* 0x0004000604087981 */ /* 0x000ea8000c1e9900 */
[----:B------:R-:W3:Y:S04]  /*06e0*/  LDG.E.CONSTANT R13, desc[UR6][R4.64+0x800] ;  /* 0x00080006040d7981 */ /* 0x000ee8000c1e9900 */
[----:B------:R-:W3:Y:S04]  /*06f0*/  LDG.E.CONSTANT R10, desc[UR6][R4.64+0xc00] ;  /* 0x000c0006040a7981 */ /* 0x000ee8000c1e9900 */
[----:B------:R-:W4:Y:S04]  /*0700*/  LDG.E.CONSTANT R15, desc[UR6][R6.64] ;  /* 0x00000006060f7981 */ /* 0x000f28000c1e9900 */
[----:B------:R-:W4:Y:S04]  /*0710*/  LDG.E.CONSTANT R12, desc[UR6][R6.64+0x400] ;  /* 0x00040006060c7981 */ /* 0x000f28000c1e9900 */
[----:B------:R-:W4:Y:S04]  /*0720*/  LDG.E.CONSTANT R17, desc[UR6][R6.64+0x800] ;  /* 0x0008000606117981 */ /* 0x000f28000c1e9900 */
[----:B------:R-:W4:Y:S01]  /*0730*/  LDG.E.CONSTANT R14, desc[UR6][R6.64+0xc00] ;  /* 0x000c0006060e7981 */ /* 0x000f22000c1e9900 */
[----:B------:R-:W-:Y:S01]  /*0740*/  PLOP3.LUT P0, PT, PT, PT, PT, 0x8, 0x80 ;  /* 0x000000000080781c */ /* 0x000fe20003f0e170 */
[----:B------:R-:W-:Y:S01]  /*0750*/  VIADD R11, R11, 0x800 ;  /* 0x000008000b0b7836 */ /* 0x000fe20000000000 */
[----:B--2--5:R-:W-:-:S04]  /*0760*/  VIMNMX3 R8, R0, R9, R8, !PT ;  /* 0x000000090008720f */ /* 0x024fc80007800108 */
[----:B---3--:R-:W-:-:S04]  /*0770*/  VIMNMX3 R8, R8, R13, R10, !PT ;  /* 0x0000000d0808720f */ /* 0x008fc8000780010a */
[----:B----4-:R-:W-:-:S04]  /*0780*/  VIMNMX3 R8, R8, R15, R12, !PT ;  /* 0x0000000f0808720f */ /* 0x010fc8000780010c */
[----:B------:R-:W-:-:S07]  /*0790*/  VIMNMX3 R0, R8, R17, R14, !PT ;  /* 0x000000110800720f */ /* 0x000fce000780010e */
.L_x_15:
[----:B------:R-:W-:Y:S05]  /*07a0*/  BSYNC.RECONVERGENT B2 ;  /* 0x0000000000027941 */ /* 0x000fea0003800200 */
.L_x_14:
[----:B------:R-:W-:-:S13]  /*07b0*/  ISETP.LT.OR P0, PT, R11, R2, P0 ;  /* 0x000000020b00720c */ /* 0x000fda0000701670 */
[----:B------:R-:W-:Y:S05]  /*07c0*/  @!P0 BRA `(.L_x_7) ;  /* 0x0000000000208947 */ /* 0x000fea0003800000 */
[----:B------:R-:W0:Y:S02]  /*07d0*/  LDC.64 R4, c[0x0][0x380] ;  /* 0x0000e000ff047b82 */ /* 0x000e240000000a00 */
[----:B0-----:R-:W-:-:S05]  /*07e0*/  IMAD.WIDE R4, R11, 0x4, R4 ;  /* 0x000000040b047825 */ /* 0x001fca00078e0204 */
[----:B------:R-:W2:Y:S04]  /*07f0*/  LDG.E.CONSTANT R7, desc[UR6][R4.64] ;  /* 0x0000000604077981 */ /* 0x000ea8000c1e9900 */
[----:B------:R-:W2:Y:S04]  /*0800*/  LDG.E.CONSTANT R6, desc[UR6][R4.64+0x400] ;  /* 0x0004000604067981 */ /* 0x000ea8000c1e9900 */
[----:B------:R-:W3:Y:S04]  /*0810*/  LDG.E.CONSTANT R9, desc[UR6][R4.64+0x800] ;  /* 0x0008000604097981 */ /* 0x000ee8000c1e9900 */
[----:B------:R-:W3:Y:S01]  /*0820*/  LDG.E.CONSTANT R8, desc[UR6][R4.64+0xc00] ;  /* 0x000c000604087981 */ /* 0x000ee2000c1e9900 */
[----:B--2--5:R-:W-:-:S04]  /*0830*/  VIMNMX3 R0, R0, R7, R6, !PT ;  /* 0x000000070000720f */ /* 0x024fc80007800106 */
[----:B---3--:R-:W-:-:S07]  /*0840*/  VIMNMX3 R0, R0, R9, R8, !PT ;  /* 0x000000090000720f */ /* 0x008fce0007800108 */
.L_x_7:
[----:B------:R-:W-:Y:S05]  /*0850*/  BSYNC.RECONVERGENT B1 ;  /* 0x0000000000017941 */ /* 0x000fea0003800200 */
.L_x_6:
[----:B------:R-:W-:Y:S01]  /*0860*/  ISETP.GE.AND P0, PT, R2, 0x100, PT ;  /* 0x000001000200780c */ /* 0x000fe20003f06270 */
[----:B-----5:R-:W-:-:S12]  /*0870*/  IMAD.MOV.U32 R6, RZ, RZ, R0 ;  /* 0x000000ffff067224 */ /* 0x020fd800078e0000 */
[----:B------:R-:W-:Y:S05]  /*0880*/  @!P0 BRA `(.L_x_16) ;  /* 0x0000000000648947 */ /* 0x000fea0003800000 */
[----:B------:R-:W1:Y:S01]  /*0890*/  S2R R0, SR_LANEID ;  /* 0x0000000000007919 */ /* 0x000e620000000000 */
[----:B------:R-:W-:-:S13]  /*08a0*/  CREDUX.MAX.S32 UR4, R6 ;  /* 0x00000000060472cc */ /* 0x000fda0000000200 */
[----:B0-----:R-:W-:Y:S01]  /*08b0*/  IMAD.U32 R5, RZ, RZ, UR4 ;  /* 0x00000004ff057e24 */ /* 0x001fe2000f8e00ff */
[----:B-1----:R-:W-:-:S13]  /*08c0*/  ISETP.NE.AND P0, PT, R0, RZ, PT ;  /* 0x000000ff0000720c */ /* 0x002fda0003f05270 */
[----:B------:R-:W0:Y:S01]  /*08d0*/  @!P0 S2R R7, SR_CgaCtaId ;  /* 0x0000000000078919 */ /* 0x000e220000008800 */
[----:B------:R-:W-:Y:S02]  /*08e0*/  @!P0 MOV R2, 0x400 ;  /* 0x0000040000028802 */ /* 0x000fe40000000f00 */
[----:B------:R-:W-:-:S04]  /*08f0*/  @!P0 SHF.R.U32.HI R0, RZ, 0x3, R3 ;  /* 0x00000003ff008819 */ /* 0x000fc80000011603 */
[----:B------:R-:W-:Y:S02]  /*0900*/  @!P0 LOP3.LUT R0, R0, 0x7c, RZ, 0xc0, !PT ;  /* 0x0000007c00008812 */ /* 0x000fe400078ec0ff */
[----:B0-----:R-:W-:-:S05]  /*0910*/  @!P0 LEA R7, R7, R2, 0x18 ;  /* 0x0000000207078211 */ /* 0x001fca00078ec0ff */
[----:B------:R-:W-:-:S05]  /*0920*/  @!P0 IMAD.IADD R0, R0, 0x1, R7 ;  /* 0x0000000100008824 */ /* 0x000fca00078e0207 */
[----:B------:R2:W-:Y:S01]  /*0930*/  @!P0 STS [R0+0x8], R5 ;  /* 0x0000080500008388 */ /* 0x0005e20000000800 */
[----:B------:R-:W-:Y:S01]  /*0940*/  BAR.SYNC.DEFER_BLOCKING 0x0 ;  /* 0x0000000000007b1d */ /* 0x000fe20000010000 */
[----:B------:R-:W-:-:S13]  /*0950*/  ISETP.NE.AND P0, PT, R3, RZ, PT ;  /* 0x000000ff0300720c */ /* 0x000fda0003f05270 */
[----:B--2---:R-:W-:Y:S05]  /*0960*/  @P0 BRA `(.L_x_17) ;  /* 0x0000002800a00947 */ /* 0x004fea0003800000 */
[----:B------:R-:W0:Y:S01]  /*0970*/  S2UR UR5, SR_CgaCtaId ;  /* 0x00000000000579c3 */ /* 0x000e220000008800 */
[----:B------:R-:W-:Y:S02]  /*0980*/  UMOV UR4, 0x400 ;  /* 0x0000040000047882 */ /* 0x000fe40000000000 */
[----:B0-----:R-:W-:-:S09]  /*0990*/  ULEA UR4, UR5, UR4, 0x18 ;  /* 0x0000000405047291 */ /* 0x001fd2000f8ec0ff */
[----:B------:R-:W-:Y:S04]  /*09a0*/  LDS R0, [UR4+0xc] ;  /* 0x00000c04ff007984 */ /* 0x000fe80008000800 */
[----:B------:R-:W0:Y:S04]  /*09b0*/  LDS.128 R8, [UR4+0x10] ;  /* 0x00001004ff087984 */ /* 0x000e280008000c00 */
[----:B------:R-:W1:Y:S01]  /*09c0*/  LDS.64 R2, [UR4+0x20] ;  /* 0x00002004ff027984 */ /* 0x000e620008000a00 */
[----:B0-----:R-:W-:-:S04]  /*09d0*/  VIMNMX3 R0, R5, R0, R8, !PT ;  /* 0x000000000500720f */ /* 0x001fc80007800108 */
[----:B------:R-:W-:-:S04]  /*09e0*/  VIMNMX3 R0, R0, R9, R10, !PT ;  /* 0x000000090000720f */ /* 0x000fc8000780010a */
[----:B-1----:R-:W-:-:S04]  /*09f0*/  VIMNMX3 R0, R0, R11, R2, !PT ;  /* 0x0000000b0000720f */ /* 0x002fc80007800102 */
[----:B------:R-:W-:Y:S01]  /*0a00*/  VIMNMX R5, PT, PT, R0, R3, !PT ;  /* 0x0000000300057248 */ /* 0x000fe20007fe0100 */
[----:B------:R-:W-:Y:S06]  /*0a10*/  BRA `(.L_x_17) ;  /* 0x0000002800747947 */ /* 0x000fec0003800000 */
.L_x_16:
[----:B------:R-:W1:Y:S01]  /*0a20*/  S2R R8, SR_LANEID ;  /* 0x0000000000087919 */ /* 0x000e620000000000 */
[----:B------:R-:W-:-:S04]  /*0a30*/  LOP3.LUT R0, R3, 0x3e0, RZ, 0xc0, !PT ;  /* 0x000003e003007812 */ /* 0x000fc800078ec0ff */
[----:B------:R-:W-:Y:S01]  /*0a40*/  LOP3.LUT R7, RZ, R0, RZ, 0x33, !PT ;  /* 0x00000000ff077212 */ /* 0x000fe200078e33ff */
[----:B0-----:R-:W-:-:S04]  /*0a50*/  VIADD R5, R0, 0x20 ;  /* 0x0000002000057836 */ /* 0x001fc80000000000 */
[----:B------:R-:W-:Y:S01]  /*0a60*/  IMAD.IADD R7, R7, 0x1, R2 ;  /* 0x0000000107077824 */ /* 0x000fe200078e0202 */
[----:B------:R-:W-:-:S04]  /*0a70*/  ISETP.GT.AND P0, PT, R5, R2, PT ;  /* 0x000000020500720c */ /* 0x000fc80003f04270 */
[----:B------:R-:W-:-:S05]  /*0a80*/  SEL R7, R7, 0x1f, P0 ;  /* 0x0000001f07077807 */ /* 0x000fca0000000000 */
[----:B------:R-:W0:Y:S01]  /*0a90*/  SHFL.DOWN PT, R0, R6, 0x1, R7 ;  /* 0x0820000006007989 */ /* 0x000e2200000e0007 */
[C---:B-1----:R-:W-:Y:S01]  /*0aa0*/  ISETP.GE.AND P0, PT, R8.reuse, R7, PT ;  /* 0x000000070800720c */ /* 0x042fe20003f06270 */
[C---:B------:R-:W-:Y:S01]  /*0ab0*/  VIADD R4, R8.reuse, 0x2 ;  /* 0x0000000208047836 */ /* 0x040fe20000000000 */
[----:B------:R-:W-:-:S11]  /*0ac0*/  ISETP.NE.AND P1, PT, R8, RZ, PT ;  /* 0x000000ff0800720c */ /* 0x000fd60003f25270 */
[----:B0-----:R-:W-:Y:S02]  /*0ad0*/  @!P0 VIMNMX R6, PT, PT, R0, R6, !PT ;  /* 0x0000000600068248 */ /* 0x001fe40007fe0100 */
[----:B------:R-:W-:Y:S01]  /*0ae0*/  ISETP.GT.AND P0, PT, R4, R7, PT ;  /* 0x000000070400720c */ /* 0x000fe20003f04270 */
[----:B------:R-:W-:Y:S01]  /*0af0*/  VIADD R4, R8, 0x4 ;  /* 0x0000000408047836 */ /* 0x000fe20000000000 */
[----:B------:R-:W0:Y:S01]  /*0b00*/  @!P1 S2R R10, SR_CgaCtaId ;  /* 0x00000000000a9919 */ /* 0x000e220000008800 */
[----:B------:R-:W-:Y:S01]  /*0b10*/  @!P1 MOV R5, 0x400 ;  /* 0x0000040000059802 */ /* 0x000fe20000000f00 */
[----:B------:R-:W1:Y:S09]  /*0b20*/  SHFL.DOWN PT, R0, R6, 0x2, R7 ;  /* 0x0840000006007989 */ /* 0x000e7200000e0007 */
[----:B-1----:R-:W-:-:S02]  /*0b30*/  @!P0 VIMNMX R6, PT, PT, R6, R0, !PT ;  /* 0x0000000006068248 */ /* 0x002fc40007fe0100 */
[----:B------:R-:W-:Y:S01]  /*0b40*/  ISETP.GT.AND P0, PT, R4, R7, PT ;  /* 0x000000070400720c */ /* 0x000fe20003f04270 */
[----:B------:R-:W-:Y:S01]  /*0b50*/  VIADD R4, R8, 0x8 ;  /* 0x0000000808047836 */ /* 0x000fe20000000000 */
[----:B0-----:R-:W-:Y:S01]  /*0b60*/  @!P1 LEA R5, R10, R5, 0x18 ;  /* 0x000000050a059211 */ /* 0x001fe200078ec0ff */
[----:B------:R-:W0:Y:S10]  /*0b70*/  SHFL.DOWN PT, R0, R6, 0x4, R7 ;  /* 0x0880000006007989 */ /* 0x000e3400000e0007 */
[----:B0-----:R-:W-:-:S02]  /*0b80*/  @!P0 VIMNMX R6, PT, PT, R6, R0, !PT ;  /* 0x0000000006068248 */ /* 0x001fc40007fe0100 */
[----:B------:R-:W-:Y:S01]  /*0b90*/  ISETP.GT.AND P0, PT, R4, R7, PT ;  /* 0x000000070400720c */ /* 0x000fe20003f04270 */
[----:B------:R-:W-:Y:S02]  /*0ba0*/  VIADD R4, R8, 0x10 ;  /* 0x0000001008047836 */ /* 0x000fe40000000000 */
[----:B------:R-:W0:Y:S10]  /*0bb0*/  SHFL.DOWN PT, R0, R6, 0x8, R7 ;  /* 0x0900000006007989 */ /* 0x000e3400000e0007 */
[----:B0-----:R-:W-:-:S02]  /*0bc0*/  @!P0 VIMNMX R6, PT, PT, R6, R0, !PT ;  /* 0x0000000006068248 */ /* 0x001fc40007fe0100 */
[----:B------:R-:W-:Y:S02]  /*0bd0*/  ISETP.GT.AND P0, PT, R4, R7, PT ;  /* 0x000000070400720c */ /* 0x000fe40003f04270 */
[----:B------:R-:W-:Y:S01]  /*0be0*/  @!P1 SHF.R.U32.HI R4, RZ, 0x3, R3 ;  /* 0x00000003ff049819 */ /* 0x000fe20000011603 */
[----:B------:R-:W0:Y:S03]  /*0bf0*/  SHFL.DOWN PT, R0, R6, 0x10, R7 ;  /* 0x0a00000006007989 */ /* 0x000e2600000e0007 */
[----:B------:R-:W-:-:S05]  /*0c00*/  @!P1 LOP3.LUT R4, R4, 0x7c, RZ, 0xc0, !PT ;  /* 0x0000007c04049812 */ /* 0x000fca00078ec0ff */
[----:B------:R-:W-:Y:S02]  /*0c10*/  @!P1 IMAD.IADD R4, R4, 0x1, R5 ;  /* 0x0000000104049824 */ /* 0x000fe400078e0205 */
[----:B0-----:R-:W-:Y:S02]  /*0c20*/  @!P0 VIMNMX R6, PT, PT, R6, R0, !PT ;  /* 0x0000000006068248 */ /* 0x001fe40007fe0100 */
[----:B------:R-:W-:-:S03]  /*0c30*/  ISETP.NE.AND P0, PT, R3, RZ, PT ;  /* 0x000000ff0300720c */ /* 0x000fc60003f05270 */
[----:B------:R-:W-:-:S05]  /*0c40*/  IMAD.MOV.U32 R5, RZ, RZ, R6 ;  /* 0x000000ffff057224 */ /* 0x000fca00078e0006 */
[----:B------:R1:W-:Y:S01]  /*0c50*/  @!P1 STS [R4+0x8], R5 ;  /* 0x0000080504009388 */ /* 0x0003e20000000800 */
[----:B------:R-:W-:Y:S06]  /*0c60*/  BAR.SYNC.DEFER_BLOCKING 0x0 ;  /* 0x0000000000007b1d */ /* 0x000fec0000010000 */
[----:B------:R-:W-:Y:S05]  /*0c70*/  @P0 BRA `(.L_x_17) ;  /* 0x0000002400dc0947 */ /* 0x000fea0003800000 */
[----:B------:R-:W0:Y:S01]  /*0c80*/  S2UR UR5, SR_CgaCtaId ;  /* 0x00000000000579c3 */ /* 0x000e220000008800 */
[----:B------:R-:W-:Y:S01]  /*0c90*/  UMOV UR4, 0x400 ;  /* 0x0000040000047882 */ /* 0x000fe20000000000 */
[C---:B------:R-:W-:Y:S02]  /*0ca0*/  ISETP.GT.AND P2, PT, R2.reuse, 0x20, PT ;  /* 0x000000200200780c */ /* 0x040fe40003f44270 */
[C---:B------:R-:W-:Y:S02]  /*0cb0*/  ISETP.GT.AND P4, PT, R2.reuse, 0x40, PT ;  /* 0x000000400200780c */ /* 0x040fe40003f84270 */
[C---:B------:R-:W-:Y:S02]  /*0cc0*/  ISETP.GT.AND P3, PT, R2.reuse, 0x60, PT ;  /* 0x000000600200780c */ /* 0x040fe40003f64270 */
[----:B------:R-:W-:Y:S01]  /*0cd0*/  ISETP.GT.AND P1, PT, R2, 0x80, PT ;  /* 0x000000800200780c */ /* 0x000fe20003f24270 */
[----:B0-----:R-:W-:-:S09]  /*0ce0*/  ULEA UR4, UR5, UR4, 0x18 ;  /* 0x0000000405047291 */ /* 0x001fd2000f8ec0ff */
[----:B------:R-:W1:Y:S04]  /*0cf0*/  LDS R0, [UR4+0xc] ;  /* 0x00000c04ff007984 */ /* 0x000e680008000800 */
[----:B------:R-:W0:Y:S04]  /*0d00*/  LDS.128 R8, [UR4+0x10] ;  /* 0x00001004ff087984 */ /* 0x000e280008000c00 */
[----:B------:R-:W2:Y:S01]  /*0d10*/  LDS.64 R6, [UR4+0x20] ;  /* 0x00002004ff067984 */ /* 0x000ea20008000a00 */
[----:B-1----:R-:W-:Y:S02]  /*0d20*/  @P2 VIMNMX R5, PT, PT, R5, R0, !PT ;  /* 0x0000000005052248 */ /* 0x002fe40007fe0100 */
[----:B------:R-:W-:-:S02]  /*0d30*/  ISETP.GT.AND P2, PT, R2, 0xa0, PT ;  /* 0x000000a00200780c */ /* 0x000fc40003f44270 */
[----:B0-----:R-:W-:Y:S02]  /*0d40*/  @P4 VIMNMX R5, PT, PT, R5, R8, !PT ;  /* 0x0000000805054248 */ /* 0x001fe40007fe0100 */
[C---:B------:R-:W-:Y:S02]  /*0d50*/  ISETP.GT.AND P4, PT, R2.reuse, 0xc0, PT ;  /* 0x000000c00200780c */ /* 0x040fe40003f84270 */
[----:B------:R-:W-:Y:S02]  /*0d60*/  @P3 VIMNMX R5, PT, PT, R5, R9, !PT ;  /* 0x0000000905053248 */ /* 0x000fe40007fe0100 */
[----:B------:R-:W-:Y:S02]  /*0d70*/  ISETP.GT.AND P3, PT, R2, 0xe0, PT ;  /* 0x000000e00200780c */ /* 0x000fe40003f64270 */
[----:B------:R-:W-:-:S04]  /*0d80*/  @P1 VIMNMX R5, PT, PT, R5, R10, !PT ;  /* 0x0000000a05051248 */ /* 0x000fc80007fe0100 */
[----:B------:R-:W-:-:S04]  /*0d90*/  @P2 VIMNMX R5, PT, PT, R5, R11, !PT ;  /* 0x0000000b05052248 */ /* 0x000fc80007fe0100 */
[----:B--2---:R-:W-:-:S04]  /*0da0*/  @P4 VIMNMX R5, PT, PT, R5, R6, !PT ;  /* 0x0000000605054248 */ /* 0x004fc80007fe0100 */
[----:B------:R-:W-:Y:S01]  /*0db0*/  @P3 VIMNMX R5, PT, PT, R5, R7, !PT ;  /* 0x0000000705053248 */ /* 0x000fe20007fe0100 */
[----:B------:R-:W-:Y:S06]  /*0dc0*/  BRA `(.L_x_17) ;  /* 0x0000002400887947 */ /* 0x000fec0003800000 */
.L_x_3:
[----:B------:R-:W0:Y:S01]  /*0dd0*/  S2R R0, SR_TID.X ;  /* 0x0000000000007919 */ /* 0x000e220000002100 */
[----:B------:R-:W1:Y:S01]  /*0de0*/  LDC.64 R20, c[0x0][0x380] ;  /* 0x0000e000ff147b82 */ /* 0x000e620000000a00 */
[----:B0-----:R-:W-:-:S04]  /*0df0*/  IMAD.SHL.U32 R3, R0, 0x4, RZ ;  /* 0x0000000400037824 */ /* 0x001fc800078e00ff */
[----:B-1----:R-:W-:-:S05]  /*0e00*/  IMAD.WIDE.U32 R20, R3, 0x4, R20 ;  /* 0x0000000403147825 */ /* 0x002fca00078e0014 */
[----:B------:R-:W2:Y:S04]  /*0e10*/  LDG.E.128.CONSTANT R4, desc[UR6][R20.64] ;  /* 0x0000000614047981 */ /* 0x000ea8000c1e9d00 */
[----:B------:R-:W3:Y:S04]  /*0e20*/  LDG.E.128.CONSTANT R8, desc[UR6][R20.64+0x1000] ;  /* 0x0010000614087981 */ /* 0x000ee8000c1e9d00 */
[----:B------:R-:W4:Y:S04]  /*0e30*/  LDG.E.128.CONSTANT R12, desc[UR6][R20.64+0x2000] ;  /* 0x00200006140c7981 */ /* 0x000f28000c1e9d00 */
[----:B------:R-:W5:Y:S01]  /*0e40*/  LDG.E.128.CONSTANT R16, desc[UR6][R20.64+0x3000] ;  /* 0x0030000614107981 */ /* 0x000f62000c1e9d00 */
[----:B------:R-:W-:Y:S01]  /*0e50*/  ISETP.GE.U32.AND P0, PT, R2, 0x2000, PT ;  /* 0x000020000200780c */ /* 0x000fe20003f06070 */
[----:B------:R-:W-:Y:S01]  /*0e60*/  IMAD.MOV.U32 R23, RZ, RZ, 0x1000 ;  /* 0x00001000ff177424 */ /* 0x000fe200078e00ff */
[----:B--2---:R-:W-:-:S02]  /*0e70*/  VIMNMX3 R4, R4, R5, R6, !PT ;  /* 0x000000050404720f */ /* 0x004fc40007800106 */
[----:B---3--:R-:W-:Y:S02]  /*0e80*/  VIMNMX3 R7, R7, R8, R9, !PT ;  /* 0x000000080707720f */ /* 0x008fe40007800109 */
[----:B----4-:R-:W-:Y:S02]  /*0e90*/  VIMNMX3 R10, R10, R11, R12, !PT ;  /* 0x0000000b0a0a720f */ /* 0x010fe4000780010c */
[----:B------:R-:W-:Y:S02]  /*0ea0*/  VIMNMX3 R13, R13, R14, R15, !PT ;  /* 0x0000000e0d0d720f */ /* 0x000fe4000780010f */
[----:B-----5:R-:W-:Y:S02]  /*0eb0*/  VIMNMX3 R18, R16, R17, R18, !PT ;  /* 0x000000111012720f */ /* 0x020fe40007800112 */
[----:B------:R-:W-:Y:S02]  /*0ec0*/  VIMNMX3 R4, R4, R7, R10, !PT ;  /* 0x000000070404720f */ /* 0x000fe4000780010a */
[----:B------:R-:W-:-:S04]  /*0ed0*/  VIMNMX3 R13, R13, R18, R19, !PT ;  /* 0x000000120d0d720f */ /* 0x000fc80007800113 */
[----:B------:R-:W-:Y:S01]  /*0ee0*/  VIMNMX R3, PT, PT, R4, R13, !PT ;  /* 0x0000000d04037248 */ /* 0x000fe20007fe0100 */
[----:B------:R-:W-:Y:S06]  /*0ef0*/  @!P0 BRA `(.L_x_18) ;  /* 0x0000000000608947 */ /* 0x000fec0003800000 */
[----:B------:R-:W0:Y:S01]  /*0f00*/  LDC R24, c[0x0][0x390] ;  /* 0x0000e400ff187b82 */ /* 0x000e220000000800 */
[----:B------:R-:W-:Y:S02]  /*0f10*/  VIADD R22, R2, 0xfffff000 ;  /* 0xfffff00002167836 */ /* 0x000fe40000000000 */
[----:B------:R-:W-:-:S07]  /*0f20*/  IMAD.MOV.U32 R23, RZ, RZ, 0x1000 ;  /* 0x00001000ff177424 */ /* 0x000fce00078e00ff */
.L_x_20:
[----:B------:R-:W-:-:S05]  /*0f30*/  IMAD.WIDE R26, R23, 0x4, R20 ;  /* 0x00000004171a7825 */ /* 0x000fca00078e0214 */
[----:B------:R-:W2:Y:S04]  /*0f40*/  LDG.E.128.CONSTANT R4, desc[UR6][R26.64] ;  /* 0x000000061a047981 */ /* 0x000ea8000c1e9d00 */
[----:B------:R-:W3:Y:S04]  /*0f50*/  LDG.E.128.CONSTANT R8, desc[UR6][R26.64+0x1000] ;  /* 0x001000061a087981 */ /* 0x000ee8000c1e9d00 */
[----:B------:R-:W4:Y:S04]  /*0f60*/  LDG.E.128.CONSTANT R12, desc[UR6][R26.64+0x2000] ;  /* 0x002000061a0c7981 */ /* 0x000f28000c1e9d00 */
[----:B------:R-:W5:Y:S01]  /*0f70*/  LDG.E.128.CONSTANT R16, desc[UR6][R26.64+0x3000] ;  /* 0x003000061a107981 */ /* 0x000f62000c1e9d00 */
[----:B0-----:R-:W-:Y:S01]  /*0f80*/  IMAD.MOV.U32 R2, RZ, RZ, R24 ;  /* 0x000000ffff027224 */ /* 0x001fe200078e0018 */
[----:B--2---:R-:W-:-:S03]  /*0f90*/  VIMNMX3 R3, R3, R4, R5, !PT ;  /* 0x000000040303720f */ /* 0x004fc60007800105 */
[----:B------:R-:W-:Y:S01]  /*0fa0*/  IMAD.IADD R4, R2, 0x1, -R23 ;  /* 0x0000000102047824 */ /* 0x000fe200078e0a17 */
[----:B---3--:R-:W-:-:S04]  /*0fb0*/  VIMNMX3 R6, R6, R7, R8, !PT ;  /* 0x000000070606720f */ /* 0x008fc80007800108 */
[----:B------:R-:W-:Y:S02]  /*0fc0*/  ISETP.GE.AND P0, PT, R4, 0x1000, PT ;  /* 0x000010000400780c */ /* 0x000fe40003f06270 */
[----:B------:R-:W-:Y:S02]  /*0fd0*/  VIMNMX3 R8, R9, R10, R11, !PT ;  /* 0x0000000a0908720f */ /* 0x000fe4000780010b */
[----:B----4-:R-:W-:Y:S02]  /*0fe0*/  VIMNMX3 R12, R12, R13, R14, !PT ;  /* 0x0000000d0c0c720f */ /* 0x010fe4000780010e */
[----:B-----5:R-:W-:Y:S02]  /*0ff0*/  VIMNMX3 R15, R15, R16, R17, !PT ;  /* 0x000000100f0f720f */ /* 0x020fe40007800111 */
[----:B------:R-:W-:Y:S02]  /*1000*/  VIMNMX R18, PT, PT, R18, R19, !PT ;  /* 0x0000001312127248 */ /* 0x000fe40007fe0100 */
[----:B------:R-:W-:-:S02]  /*1010*/  VIMNMX3 R3, R3, R6, R8, !PT ;  /* 0x000000060303720f */ /* 0x000fc40007800108 */
[----:B------:R-:W-:-:S04]  /*1020*/  VIMNMX3 R12, R12, R15, R18, !PT ;  /* 0x0000000f0c0c720f */ /* 0x000fc80007800112 */
[----:B------:R-:W-:Y:S01]  /*1030*/  VIMNMX R3, PT, PT, R3, R12, !PT ;  /* 0x0000000c03037248 */ /* 0x000fe20007fe0100 */
[----:B------:R-:W-:Y:S06]  /*1040*/  @!P0 BRA `(.L_x_19) ;  /* 0x0000000400fc8947 */ /* 0x000fec0003800000 */
[----:B------:R-:W-:-:S05]  /*1050*/  VIADD R23, R23, 0x1000 ;  /* 0x0000100017177836 */ /* 0x000fca0000000000 */
[----:B------:R-:W-:-:S13]  /*1060*/  ISETP.GT.AND P0, PT, R23, R22, PT ;  /* 0x000000161700720c */ /* 0x000fda0003f04270 */
[----:B------:R-:W-:Y:S05]  /*1070*/  @!P0 BRA `(.L_x_20) ;  /* 0xfffffffc00ac8947 */ /* 0x000fea000383ffff */
.L_x_18:
[----:B------:R-:W-:-:S13]  /*1080*/  ISETP.GE.AND P0, PT, R23, R2, PT ;  /* 0x000000021700720c */ /* 0x000fda0003f06270 */
[----:B------:R-:W-:Y:S05]  /*1090*/  @P0 BRA `(.L_x_19) ;  /* 0x0000000400e80947 */ /* 0x000fea0003800000 */
[----:B------:R-:W-:Y:S01]  /*10a0*/  IMAD.IADD R11, R2, 0x1, -R23 ;  /* 0x00000001020b7824 */ /* 0x000fe200078e0a17 */
[----:B------:R-:W-:Y:S04]  /*10b0*/  BSSY.RECONVERGENT B1, `(.L_x_19) ;  /* 0x0000078000017945 */ /* 0x000fe80003800200 */
[----:B------:R-:W-:-:S13]  /*10c0*/  ISETP.GE.AND P0, PT, R0, R11, PT ;  /* 0x0000000b0000720c */ /* 0x000fda0003f06270 */
[----:B------:R-:W-:Y:S05]  /*10d0*/  @P0 BRA `(.L_x_21) ;  /* 0x0000000400d40947 */ /* 0x000fea0003800000 */
[----:B------:R-:W-:Y:S01]  /*10e0*/  LOP3.LUT R4, RZ, R0, RZ, 0x33, !PT ;  /* 0x00000000ff047212 */ /* 0x000fe200078e33ff */
[----:B------:R-:W-:Y:S03]  /*10f0*/  BSSY.RECONVERGENT B2, `(.L_x_22) ;  /* 0x0000015000027945 */ /* 0x000fe60003800200 */
[----:B------:R-:W-:-:S04]  /*1100*/  IADD3 R4, PT, PT, -R23, R2, R4 ;  /* 0x0000000217047210 */ /* 0x000fc80007ffe104 */
[C---:B------:R-:W-:Y:S02]  /*1110*/  LOP3.LUT R2, R4.reuse, 0x300, RZ, 0xc0, !PT ;  /* 0x0000030004027812 */ /* 0x040fe400078ec0ff */
[----:B------:R-:W-:Y:S02]  /*1120*/  ISETP.GE.U32.AND P1, PT, R4, 0x300, PT ;  /* 0x000003000400780c */ /* 0x000fe40003f26070 */
[----:B------:R-:W-:Y:S01]  /*1130*/  ISETP.NE.AND P0, PT, R2, 0x300, PT ;  /* 0x000003000200780c */ /* 0x000fe20003f05270 */
[----:B------:R-:W-:-:S12]  /*1140*/  IMAD.MOV.U32 R2, RZ, RZ, R0 ;  /* 0x000000ffff027224 */ /* 0x000fd800078e0000 */
[----:B------:R-:W-:Y:S05]  /*1150*/  @!P0 BRA `(.L_x_23) ;  /* 0x0000000000388947 */ /* 0x000fea0003800000 */
[----:B------:R-:W0:Y:S01]  /*1160*/  LDC.64 R6, c[0x0][0x380] ;  /* 0x0000e000ff067b82 */ /* 0x000e220000000a00 */
[----:B------:R-:W-:Y:S01]  /*1170*/  LEA.HI R2, R4, 0x1, RZ, 0x18 ;  /* 0x0000000104027811 */ /* 0x000fe200078fc0ff */
[----:B------:R-:W-:-:S03]  /*1180*/  IMAD.IADD R9, R0, 0x1, R23 ;  /* 0x0000000100097824 */ /* 0x000fc600078e0217 */
[----:B------:R-:W-:Y:S01]  /*1190*/  LOP3.LUT R4, R2, 0x3, RZ, 0xc0, !PT ;  /* 0x0000000302047812 */ /* 0x000fe200078ec0ff */
[----:B------:R-:W-:-:S04]  /*11a0*/  IMAD.MOV.U32 R2, RZ, RZ, R0 ;  /* 0x000000ffff027224 */ /* 0x000fc800078e0000 */
[----:B------:R-:W-:-:S07]  /*11b0*/  IMAD.MOV R8, RZ, RZ, -R4 ;  /* 0x000000ffff087224 */ /* 0x000fce00078e0a04 */
.L_x_24:
[----:B0-----:R-:W-:-:S06]  /*11c0*/  IMAD.WIDE.U32 R4, R9, 0x4, R6 ;  /* 0x0000000409047825 */ /* 0x001fcc00078e0006 */
[----:B------:R-:W2:Y:S01]  /*11d0*/  LDG.E.CONSTANT R4, desc[UR6][R4.64] ;  /* 0x0000000604047981 */ /* 0x000ea2000c1e9900 */
[----:B------:R-:W-:Y:S02]  /*11e0*/  VIADD R8, R8, 0x1 ;  /* 0x0000000108087836 */ /* 0x000fe40000000000 */
[----:B------:R-:W-:Y:S02]  /*11f0*/  VIADD R2, R2, 0x100 ;  /* 0x0000010002027836 */ /* 0x000fe40000000000 */
[----:B------:R-:W-:Y:S01]  /*1200*/  VIADD R9, R9, 0x100 ;  /* 0x0000010009097836 */ /* 0x000fe20000000000 */
[----:B------:R-:W-:Y:S02]  /*1210*/  ISETP.NE.AND P0, PT, R8, RZ, PT ;  /* 0x000000ff0800720c */ /* 0x000fe40003f05270 */
[----:B--2---:R-:W-:-:S11]  /*1220*/  VIMNMX R3, PT, PT, R4, R3, !PT ;  /* 0x0000000304037248 */ /* 0x004fd60007fe0100 */
[----:B------:R-:W-:Y:S05]  /*1230*/  @P0 BRA `(.L_x_24) ;  /* 0xfffffffc00e00947 */ /* 0x000fea000383ffff */
.L_x_23:
[----:B------:R-:W-:Y:S05]  /*1240*/  BSYNC.RECONVERGENT B2 ;  /* 0x0000000000027941 */ /* 0x000fea0003800200 */
.L_x_22:
[----:B------:R-:W-:Y:S05]  /*1250*/  @!P1 BRA `(.L_x_21) ;  /* 0x0000000400749947 */ /* 0x000fea0003800000 */
[----:B------:R-:W0:Y:S01]  /*1260*/  LDCU.64 UR4, c[0x0][0x380] ;  /* 0x00007000ff0477ac */ /* 0x000e220008000a00 */
[----:B------:R-:W-:Y:S01]  /*1270*/  IMAD.IADD R7, R11, 0x1, -R2 ;  /* 0x000000010b077824 */ /* 0x000fe200078e0a02 */
[C---:B------:R-:W-:Y:S01]  /*1280*/  IADD3 R5, P0, PT, R2.reuse, R23, RZ ;  /* 0x0000001702057210 */ /* 0x040fe20007f1e0ff */
[----:B------:R-:W-:Y:S01]  /*1290*/  BSSY.RECONVERGENT B2, `(.L_x_25) ;  /* 0x0000033000027945 */ /* 0x000fe20003800200 */
[----:B------:R-:W-:Y:S02]  /*12a0*/  IMAD.IADD R13, R2, 0x1, R23 ;  /* 0x00000001020d7824 */ /* 0x000fe400078e0217 */
[----:B------:R-:W-:Y:S01]  /*12b0*/  ISETP.GT.AND P1, PT, R7, 0xc00, PT ;  /* 0x00000c000700780c */ /* 0x000fe20003f24270 */
[----:B------:R-:W-:Y:S01]  /*12c0*/  IMAD.X R6, RZ, RZ, RZ, P0 ;  /* 0x000000ffff067224 */ /* 0x000fe200000e06ff */
[----:B0-----:R-:W-:-:S04]  /*12d0*/  LEA R4, P0, R5, UR4, 0x2 ;  /* 0x0000000405047c11 */ /* 0x001fc8000f8010ff */
[----:B------:R-:W-:Y:S02]  /*12e0*/  LEA.HI.X R5, R5, UR5, R6, 0x2, P0 ;  /* 0x0000000505057c11 */ /* 0x000fe400080f1406 */
[----:B------:R-:W-:-:S05]  /*12f0*/  IADD3 R4, P0, PT, R4, 0x800, RZ ;  /* 0x0000080004047810 */ /* 0x000fca0007f1e0ff */
[----:B------:R-:W-:Y:S01]  /*1300*/  IMAD.X R5, RZ, RZ, R5, P0 ;  /* 0x000000ffff057224 */ /* 0x000fe200000e0605 */
[----:B------:R-:W-:Y:S01]  /*1310*/  PLOP3.LUT P0, PT, PT, PT, PT, 0x80, 0x8 ;  /* 0x000000000008781c */ /* 0x000fe20003f0f070 */
[----:B------:R-:W-:-:S12]  /*1320*/  @!P1 BRA `(.L_x_26) ;  /* 0x0000000000a49947 */ /* 0x000fd80003800000 */
[----:B------:R-:W-:Y:S01]  /*1330*/  PLOP3.LUT P0, PT, PT, PT, PT, 0x8, 0x80 ;  /* 0x000000000080781c */ /* 0x000fe20003f0e170 */
[----:B------:R-:W-:-:S12]  /*1340*/  VIADD R15, R11, 0xfffff400 ;  /* 0xfffff4000b0f7836 */ /* 0x000fd80000000000 */
.L_x_27:
[----:B------:R-:W0:Y:S01]  /*1350*/  LDC.64 R6, c[0x0][0x380] ;  /* 0x0000e000ff067b82 */ /* 0x000e220000000a00 */
[C---:B------:R-:W-:Y:S01]  /*1360*/  VIADD R25, R13.reuse, 0x400 ;  /* 0x000004000d197836 */ /* 0x040fe20000000000 */
[----:B------:R-:W2:Y:S01]  /*1370*/  LDG.E.CONSTANT R10, desc[UR6][R4.64+-0x400] ;  /* 0xfffc0006040a7981 */ /* 0x000ea2000c1e9900 */
[----:B------:R-:W-:-:S03]  /*1380*/  VIADD R9, R13, 0x800 ;  /* 0x000008000d097836 */ /* 0x000fc60000000000 */
[----:B------:R-:W3:Y:S04]  /*1390*/  LDG.E.CONSTANT R21, desc[UR6][R4.64] ;  /* 0x0000000604157981 */ /* 0x000ee8000c1e9900 */
[----:B------:R-:W3:Y:S04]  /*13a0*/  LDG.E.CONSTANT R18, desc[UR6][R4.64+0x400] ;  /* 0x0004000604127981 */ /* 0x000ee8000c1e9900 */
[----:B------:R-:W4:Y:S01]  /*13b0*/  LDG.E.CONSTANT R16, desc[UR6][R4.64+0xc00] ;  /* 0x000c000604107981 */ /* 0x000f22000c1e9900 */
[----:B------:R-:W-:-:S03]  /*13c0*/  VIADD R27, R13, 0xc00 ;  /* 0x00000c000d1b7836 */ /* 0x000fc60000000000 */
[----:B------:R-:W5:Y:S04]  /*13d0*/  LDG.E.CONSTANT R17, desc[UR6][R4.64+0x1000] ;  /* 0x0010000604117981 */ /* 0x000f68000c1e9900 */
[----:B------:R-:W5:Y:S01]  /*13e0*/  LDG.E.CONSTANT R14, desc[UR6][R4.64+0x1400] ;  /* 0x00140006040e7981 */ /* 0x000f62000c1e9900 */
[----:B0-----:R-:W-:-:S03]  /*13f0*/  IMAD.WIDE.U32 R22, R13, 0x4, R6 ;  /* 0x000000040d167825 */ /* 0x001fc600078e0006 */
[----:B------:R-:W5:Y:S04]  /*1400*/  LDG.E.CONSTANT R20, desc[UR6][R4.64+0x1c00] ;  /* 0x001c000604147981 */ /* 0x000f68000c1e9900 */
[----:B------:R-:W2:Y:S01]  /*1410*/  LDG.E.CONSTANT R12, desc[UR6][R22.64] ;  /* 0x00000006160c7981 */ /* 0x000ea2000c1e9900 */
[----:B------:R-:W-:-:S05]  /*1420*/  IMAD.WIDE.U32 R24, R25, 0x4, R6 ;  /* 0x0000000419187825 */ /* 0x000fca00078e0006 */
[----:B------:R-:W4:Y:S01]  /*1430*/  LDG.E.CONSTANT R19, desc[UR6][R24.64] ;  /* 0x0000000618137981 */ /* 0x000f22000c1e9900 */
[----:B------:R-:W-:-:S03]  /*1440*/  IMAD.WIDE.U32 R8, R9, 0x4, R6 ;  /* 0x0000000409087825 */ /* 0x000fc600078e0006 */
[----:B------:R-:W5:Y:S01]  /*1450*/  LDG.E.CONSTANT R23, desc[UR6][R4.64+0x2000] ;  /* 0x0020000604177981 */ /* 0x000f62000c1e9900 */
[----:B------:R-:W-:-:S03]  /*1460*/  IMAD.WIDE.U32 R6, R27, 0x4, R6 ;  /* 0x000000041b067825 */ /* 0x000fc600078e0006 */
[----:B------:R-:W5:Y:S04]  /*1470*/  LDG.E.CONSTANT R9, desc[UR6][R8.64] ;  /* 0x0000000608097981 */ /* 0x000f68000c1e9900 */
[----:B------:R-:W5:Y:S04]  /*1480*/  LDG.E.CONSTANT R22, desc[UR6][R4.64+0x2400] ;  /* 0x0024000604167981 */ /* 0x000f68000c1e9900 */
[----:B------:R0:W5:Y:S04]  /*1490*/  LDG.E.CONSTANT R6, desc[UR6][R6.64] ;  /* 0x0000000606067981 */ /* 0x000168000c1e9900 */
[----:B------:R-:W5:Y:S04]  /*14a0*/  LDG.E.CONSTANT R25, desc[UR6][R4.64+0x2c00] ;  /* 0x002c000604197981 */ /* 0x000f68000c1e9900 */
[----:B------:R-:W5:Y:S04]  /*14b0*/  LDG.E.CONSTANT R27, desc[UR6][R4.64+0x3000] ;  /* 0x00300006041b7981 */ /* 0x000f68000c1e9900 */
[----:B------:R1:W5:Y:S01]  /*14c0*/  LDG.E.CONSTANT R24, desc[UR6][R4.64+0x3400] ;  /* 0x0034000604187981 */ /* 0x000362000c1e9900 */
[----:B------:R-:W-:-:S05]  /*14d0*/  VIADD R2, R2, 0x1000 ;  /* 0x0000100002027836 */ /* 0x000fca0000000000 */
[----:B------:R-:W-:Y:S02]  /*14e0*/  ISETP.GE.AND P1, PT, R2, R15, PT ;  /* 0x0000000f0200720c */ /* 0x000fe40003f26270 */
[----:B0-----:R-:W-:Y:S01]  /*14f0*/  IADD3 R7, P2, PT, R4, 0x4000, RZ ;  /* 0x0000400004077810 */ /* 0x001fe20007f5e0ff */
[----:B------:R-:W-:-:S04]  /*1500*/  VIADD R13, R13, 0x1000 ;  /* 0x000010000d0d7836 */ /* 0x000fc80000000000 */
[----:B-1----:R-:W-:Y:S02]  /*1510*/  IMAD.X R5, RZ, RZ, R5, P2 ;  /* 0x000000ffff057224 */ /* 0x002fe400010e0605 */
[----:B------:R-:W-:Y:S01]  /*1520*/  IMAD.MOV.U32 R4, RZ, RZ, R7 ;  /* 0x000000ffff047224 */ /* 0x000fe200078e0007 */
[----:B--2---:R-:W-:-:S04]  /*1530*/  VIMNMX3 R10, R3, R12, R10, !PT ;  /* 0x0000000c030a720f */ /* 0x004fc8000780010a */
[----:B---3--:R-:W-:-:S04]  /*1540*/  VIMNMX3 R10, R10, R21, R18, !PT ;  /* 0x000000150a0a720f */ /* 0x008fc80007800112 */
[----:B----4-:R-:W-:-:S04]  /*1550*/  VIMNMX3 R10, R10, R19, R16, !PT ;  /* 0x000000130a0a720f */ /* 0x010fc80007800110 */
[----:B-----5:R-:W-:-:S04]  /*1560*/  VIMNMX3 R10, R10, R17, R14, !PT ;  /* 0x000000110a0a720f */ /* 0x020fc8000780010e */
[----:B------:R-:W-:-:S04]  /*1570*/  VIMNMX3 R9, R10, R9, R20, !PT ;  /* 0x000000090a09720f */ /* 0x000fc80007800114 */
[----:B------:R-:W-:-:S04]  /*1580*/  VIMNMX3 R9, R9, R23, R22, !PT ;  /* 0x000000170909720f */ /* 0x000fc80007800116 */
[----:B------:R-:W-:-:S04]  /*1590*/  VIMNMX3 R6, R9, R6, R25, !PT ;  /* 0x000000060906720f */ /* 0x000fc80007800119 */
[----:B------:R-:W-:Y:S01]  /*15a0*/  VIMNMX3 R3, R6, R27, R24, !PT ;  /* 0x0000001b0603720f */ /* 0x000fe20007800118 */
[----:B------:R-:W-:Y:S06]  /*15b0*/  @!P1 BRA `(.L_x_27) ;  /* 0xfffffffc00649947 */ /* 0x000fec000383ffff */
.L_x_26:
[----:B------:R-:W-:Y:S05]  /*15c0*/  BSYNC.RECONVERGENT B2 ;  /* 0x0000000000027941 */ /* 0x000fea0003800200 */
.L_x_25:
[----:B------:R-:W-:Y:S01]  /*15d0*/  IMAD.IADD R6, R11, 0x1, -R2 ;  /* 0x000000010b067824 */ /* 0x000fe200078e0a02 */
[----:B------:R-:W-:Y:S04]  /*15e0*/  BSSY.RECONVERGENT B2, `(.L_x_28) ;  /* 0x000001a000027945 */ /* 0x000fe80003800200 */
[----:B------:R-:W-:-:S13]  /*15f0*/  ISETP.GT.AND P1, PT, R6, 0x400, PT ;  /* 0x000004000600780c */ /* 0x000fda0003f24270 */
[----:B------:R-:W-:Y:S05]  /*1600*/  @!P1 BRA `(.L_x_29) ;  /* 0x00000000005c9947 */ /* 0x000fea0003800000 */
[----:B------:R-:W0:Y:S01]  /*1610*/  LDC.64 R8, c[0x0][0x380] ;  /* 0x0000e000ff087b82 */ /* 0x000e220000000a00 */
[C---:B------:R-:W-:Y:S01]  /*1620*/  VIADD R15, R13.reuse, 0x400 ;  /* 0x000004000d0f7836 */ /* 0x040fe20000000000 */
[----:B------:R-:W2:Y:S04]  /*1630*/  LDG.E.CONSTANT R10, desc[UR6][R4.64+-0x400] ;  /* 0xfffc0006040a7981 */ /* 0x000ea8000c1e9900 */
[----:B------:R-:W3:Y:S04]  /*1640*/  LDG.E.CONSTANT R12, desc[UR6][R4.64+0x400] ;  /* 0x00040006040c7981 */ /* 0x000ee8000c1e9900 */
[----:B------:R-:W4:Y:S04]  /*1650*/  LDG.E.CONSTANT R14, desc[UR6][R4.64+0xc00] ;  /* 0x000c0006040e7981 */ /* 0x000f28000c1e9900 */
[----:B------:R-:W5:Y:S04]  /*1660*/  LDG.E.CONSTANT R17, desc[UR6][R4.64+0x1000] ;  /* 0x0010000604117981 */ /* 0x000f68000c1e9900 */
[----:B------:R1:W5:Y:S01]  /*1670*/  LDG.E.CONSTANT R16, desc[UR6][R4.64+0x1400] ;  /* 0x0014000604107981 */ /* 0x000362000c1e9900 */
[----:B0-----:R-:W-:-:S04]  /*1680*/  IMAD.WIDE.U32 R6, R13, 0x4, R8 ;  /* 0x000000040d067825 */ /* 0x001fc800078e0008 */
[----:B------:R-:W-:Y:S02]  /*1690*/  IMAD.WIDE.U32 R8, R15, 0x4, R8 ;  /* 0x000000040f087825 */ /* 0x000fe400078e0008 */
[----:B------:R-:W2:Y:S04]  /*16a0*/  LDG.E.CONSTANT R6, desc[UR6][R6.64] ;  /* 0x0000000606067981 */ /* 0x000ea8000c1e9900 */
[----:B------:R-:W3:Y:S04]  /*16b0*/  LDG.E.CONSTANT R15, desc[UR6][R4.64] ;  /* 0x00000006040f7981 */ /* 0x000ee8000c1e9900 */
[----:B------:R-:W4:Y:S01]  /*16c0*/  LDG.E.CONSTANT R9, desc[UR6][R8.64] ;  /* 0x0000000608097981 */ /* 0x000f22000c1e9900 */
[----:B------:R-:W-:Y:S01]  /*16d0*/  PLOP3.LUT P0, PT, PT, PT, PT, 0x8, 0x80 ;  /* 0x000000000080781c */ /* 0x000fe20003f0e170 */
[----:B------:R-:W-:-:S02]  /*16e0*/  VIADD R2, R2, 0x800 ;  /* 0x0000080002027836 */ /* 0x000fc40000000000 */
[----:B------:R-:W-:Y:S01]  /*16f0*/  VIADD R13, R13, 0x800 ;  /* 0x000008000d0d7836 */ /* 0x000fe20000000000 */
[----:B--2---:R-:W-:Y:S02]  /*1700*/  VIMNMX3 R10, R3, R6, R10, !PT ;  /* 0x00000006030a720f */ /* 0x004fe4000780010a */
[----:B------:R-:W-:Y:S02]  /*1710*/  IADD3 R6, P1, PT, R4, 0x2000, RZ ;  /* 0x0000200004067810 */ /* 0x000fe40007f3e0ff */
[----:B---3--:R-:W-:-:S03]  /*1720*/  VIMNMX3 R10, R10, R15, R12, !PT ;  /* 0x0000000f0a0a720f */ /* 0x008fc6000780010c */
[----:B------:R-:W-:Y:S01]  /*1730*/  IMAD.X R7, RZ, RZ, R5, P1 ;  /* 0x000000ffff077224 */ /* 0x000fe200008e0605 */
[----:B----4-:R-:W-:Y:S01]  /*1740*/  VIMNMX3 R10, R10, R9, R14, !PT ;  /* 0x000000090a0a720f */ /* 0x010fe2000780010e */
[----:B-1----:R-:W-:Y:S02]  /*1750*/  IMAD.MOV.U32 R4, RZ, RZ, R6 ;  /* 0x000000ffff047224 */ /* 0x002fe400078e0006 */
[----:B------:R-:W-:Y:S01]  /*1760*/  IMAD.MOV.U32 R5, RZ, RZ, R7 ;  /* 0x000000ffff057224 */ /* 0x000fe200078e0007 */
[----:B-----5:R-:W-:-:S07]  /*1770*/  VIMNMX3 R3, R10, R17, R16, !PT ;  /* 0x000000110a03720f */ /* 0x020fce0007800110 */
.L_x_29:
[----:B------:R-:W-:Y:S05]  /*1780*/  BSYNC.RECONVERGENT B2 ;  /* 0x0000000000027941 */ /* 0x000fea0003800200 */
.L_x_28:
[----:B------:R-:W-:-:S13]  /*1790*/  ISETP.LT.OR P0, PT, R2, R11, P0 ;  /* 0x0000000b0200720c */ /* 0x000fda0000701670 */
[----:B------:R-:W-:Y:S05]  /*17a0*/  @!P0 BRA `(.L_x_21) ;  /* 0x0000000000208947 */ /* 0x000fea0003800000 */
[----:B------:R-:W0:Y:S01]  /*17b0*/  LDC.64 R6, c[0x0][0x380] ;  /* 0x0000e000ff067b82 */ /* 0x000e220000000a00 */
[----:B------:R-:W2:Y:S04]  /*17c0*/  LDG.E.CONSTANT R2, desc[UR6][R4.64+-0x400] ;  /* 0xfffc000604027981 */ /* 0x000ea8000c1e9900 */
[----:B------:R-:W3:Y:S04]  /*17d0*/  LDG.E.CONSTANT R9, desc[UR6][R4.64] ;  /* 0x0000000604097981 */ /* 0x000ee8000c1e9900 */
[----:B------:R-:W3:Y:S01]  /*17e0*/  LDG.E.CONSTANT R8, desc[UR6][R4.64+0x400] ;  /* 0x0004000604087981 */ /* 0x000ee2000c1e9900 */
[----:B0-----:R-:W-:-:S06]  /*17f0*/  IMAD.WIDE.U32 R6, R13, 0x4, R6 ;  /* 0x000000040d067825 */ /* 0x001fcc00078e0006 */
[----:B------:R-:W2:Y:S02]  /*1800*/  LDG.E.CONSTANT R6, desc[UR6][R6.64] ;  /* 0x0000000606067981 */ /* 0x000ea4000c1e9900 */
[----:B--2---:R-:W-:-:S04]  /*1810*/  VIMNMX3 R2, R3, R6, R2, !PT ;  /* 0x000000060302720f */ /* 0x004fc80007800102 */
[----:B---3--:R-:W-:-:S07]  /*1820*/  VIMNMX3 R3, R2, R9, R8, !PT ;  /* 0x000000090203720f */ /* 0x008fce0007800108 */
.L_x_21:
[----:B------:R-:W-:Y:S05]  /*1830*/  BSYNC.RECONVERGENT B1 ;  /* 0x0000000000017941 */ /* 0x000fea0003800200 */
.L_x_19:
[----:B------:R-:W0:Y:S01]  /*1840*/  S2R R2, SR_LANEID ;  /* 0x0000000000027919 */ /* 0x000e220000000000 */
[----:B------:R-:W-:-:S13]  /*1850*/  CREDUX.MAX.S32 UR4, R3 ;  /* 0x00000000030472cc */ /* 0x000fda0000000200 */
[----:B------:R-:W-:Y:S01]  /*1860*/  IMAD.U32 R5, RZ, RZ, UR4 ;  /* 0x00000004ff057e24 */ /* 0x000fe2000f8e00ff */
[----:B0-----:R-:W-:-:S13]  /*1870*/  ISETP.NE.AND P0, PT, R2, RZ, PT ;  /* 0x000000ff0200720c */ /* 0x001fda0003f05270 */
        /* <DEDUP_REMOVED lines=9> */
[----:B-1----:R-:W-:Y:S05]  /*1910*/  @P0 BRA `(.L_x_17) ;  /* 0x0000001800b40947 */ /* 0x002fea0003800000 */
        /* <DEDUP_REMOVED lines=11> */
.L_x_2:
        /* <DEDUP_REMOVED lines=12> */
.L_x_32:
[----:B------:R-:W-:Y:S05]  /*1a90*/  BSYNC.RECONVERGENT B1 ;  /* 0x0000000000017941 */ /* 0x000fea0003800200 */
.L_x_31:
        /* <DEDUP_REMOVED lines=16> */
.L_x_37:
        /* <DEDUP_REMOVED lines=9> */
.L_x_36:
[----:B------:R-:W-:Y:S05]  /*1c30*/  BSYNC.RECONVERGENT B2 ;  /* 0x0000000000027941 */ /* 0x000fea0003800200 */
.L_x_35:
        /* <DEDUP_REMOVED lines=8> */
.L_x_40:
        /* <DEDUP_REMOVED lines=35> */
.L_x_39:
[----:B------:R-:W-:Y:S05]  /*1ef0*/  BSYNC.RECONVERGENT B2 ;  /* 0x0000000000027941 */ /* 0x000fea0003800200 */
.L_x_38:
        /* <DEDUP_REMOVED lines=22> */
.L_x_42:
[----:B------:R-:W-:Y:S05]  /*2060*/  BSYNC.RECONVERGENT B2 ;  /* 0x0000000000027941 */ /* 0x000fea0003800200 */
.L_x_41:
        /* <DEDUP_REMOVED lines=10> */
.L_x_34:
[----:B------:R-:W-:Y:S05]  /*2110*/  BSYNC.RECONVERGENT B1 ;  /* 0x0000000000017941 */ /* 0x000fea0003800200 */
.L_x_33:
[----:B------:R-:W-:Y:S01]  /*2120*/  ISETP.GE.AND P0, PT, R2, 0x100, PT ;  /* 0x000001000200780c */ /* 0x000fe20003f06270 */
[----:B-----5:R-:W-:-:S12]  /*2130*/  IMAD.MOV.U32 R7, RZ, RZ, R0 ;  /* 0x000000ffff077224 */ /* 0x020fd800078e0000 */
[----:B------:R-:W-:Y:S05]  /*2140*/  @!P0 BRA `(.L_x_43) ;  /* 0x0000000000648947 */ /* 0x000fea0003800000 */
[----:B------:R-:W1:Y:S01]  /*2150*/  S2R R0, SR_LANEID ;  /* 0x0000000000007919 */ /* 0x000e620000000000 */
[----:B------:R-:W-:Y:S02]  /*2160*/  CREDUX.MAX.S32 UR4, R7 ;  /* 0x00000000070472cc */ /* 0x000fe40000000200 */
[----:B-1----:R-:W-:-:S13]  /*2170*/  ISETP.NE.AND P0, PT, R0, RZ, PT ;  /* 0x000000ff0000720c */ /* 0x002fda0003f05270 */
[----:B0-----:R-:W0:Y:S01]  /*2180*/  @!P0 S2R R5, SR_CgaCtaId ;  /* 0x0000000000058919 */ /* 0x001e220000008800 */
[----:B------:R-:W-:Y:S02]  /*2190*/  @!P0 MOV R2, 0x400 ;  /* 0x0000040000028802 */ /* 0x000fe40000000f00 */
[----:B------:R-:W-:-:S04]  /*21a0*/  @!P0 SHF.R.U32.HI R0, RZ, 0x3, R3 ;  /* 0x00000003ff008819 */ /* 0x000fc80000011603 */
[----:B------:R-:W-:Y:S02]  /*21b0*/  @!P0 LOP3.LUT R0, R0, 0x7c, RZ, 0xc0, !PT ;  /* 0x0000007c00008812 */ /* 0x000fe400078ec0ff */
[----:B0-----:R-:W-:Y:S01]  /*21c0*/  @!P0 LEA R7, R5, R2, 0x18 ;  /* 0x0000000205078211 */ /* 0x001fe200078ec0ff */
[----:B------:R-:W-:-:S04]  /*21d0*/  IMAD.U32 R5, RZ, RZ, UR4 ;  /* 0x00000004ff057e24 */ /* 0x000fc8000f8e00ff */
        /* <DEDUP_REMOVED lines=16> */
.L_x_43:
[----:B0-----:R-:W0:Y:S01]  /*22e0*/  S2R R4, SR_LANEID ;  /* 0x0000000000047919 */ /* 0x001e220000000000 */
[----:B------:R-:W-:-:S04]  /*22f0*/  LOP3.LUT R0, R3, 0x3e0, RZ, 0xc0, !PT ;  /* 0x000003e003007812 */ /* 0x000fc800078ec0ff */
[----:B------:R-:W-:Y:S01]  /*2300*/  LOP3.LUT R9, RZ, R0, RZ, 0x33, !PT ;  /* 0x00000000ff097212 */ /* 0x000fe200078e33ff */
[----:B------:R-:W-:-:S04]  /*2310*/  VIADD R5, R0, 0x20 ;  /* 0x0000002000057836 */ /* 0x000fc80000000000 */
[----:B------:R-:W-:Y:S01]  /*2320*/  IMAD.IADD R9, R9, 0x1, R2 ;  /* 0x0000000109097824 */ /* 0x000fe200078e0202 */
[----:B------:R-:W-:-:S04]  /*2330*/  ISETP.GT.AND P0, PT, R5, R2, PT ;  /* 0x000000020500720c */ /* 0x000fc80003f04270 */
[----:B------:R-:W-:-:S05]  /*2340*/  SEL R6, R9, 0x1f, P0 ;  /* 0x0000001f09067807 */ /* 0x000fca0000000000 */
[----:B------:R-:W1:Y:S01]  /*2350*/  SHFL.DOWN PT, R0, R7, 0x1, R6 ;  /* 0x0820000007007989 */ /* 0x000e6200000e0006 */
[C---:B0-----:R-:W-:Y:S01]  /*2360*/  ISETP.GE.AND P0, PT, R4.reuse, R6, PT ;  /* 0x000000060400720c */ /* 0x041fe20003f06270 */
[C---:B------:R-:W-:Y:S01]  /*2370*/  VIADD R5, R4.reuse, 0x2 ;  /* 0x0000000204057836 */ /* 0x040fe20000000000 */
[----:B------:R-:W-:-:S11]  /*2380*/  ISETP.NE.AND P1, PT, R4, RZ, PT ;  /* 0x000000ff0400720c */ /* 0x000fd60003f25270 */
[----:B-1----:R-:W-:Y:S02]  /*2390*/  @!P0 VIMNMX R7, PT, PT, R0, R7, !PT ;  /* 0x0000000700078248 */ /* 0x002fe40007fe0100 */
[----:B------:R-:W-:Y:S01]  /*23a0*/  ISETP.GT.AND P0, PT, R5, R6, PT ;  /* 0x000000060500720c */ /* 0x000fe20003f04270 */
[----:B------:R-:W-:Y:S01]  /*23b0*/  VIADD R5, R4, 0x4 ;  /* 0x0000000404057836 */ /* 0x000fe20000000000 */
[----:B------:R-:W0:Y:S01]  /*23c0*/  @!P1 S2R R8, SR_CgaCtaId ;  /* 0x0000000000089919 */ /* 0x000e220000008800 */
[----:B------:R-:W1:Y:S10]  /*23d0*/  SHFL.DOWN PT, R0, R7, 0x2, R6 ;  /* 0x0840000007007989 */ /* 0x000e7400000e0006 */
[----:B-1----:R-:W-:-:S02]  /*23e0*/  @!P0 VIMNMX R7, PT, PT, R7, R0, !PT ;  /* 0x0000000007078248 */ /* 0x002fc40007fe0100 */
[----:B------:R-:W-:Y:S01]  /*23f0*/  ISETP.GT.AND P0, PT, R5, R6, PT ;  /* 0x000000060500720c */ /* 0x000fe20003f04270 */
[----:B------:R-:W-:Y:S02]  /*2400*/  VIADD R5, R4, 0x8 ;  /* 0x0000000804057836 */ /* 0x000fe40000000000 */
[----:B------:R-:W1:Y:S10]  /*2410*/  SHFL.DOWN PT, R0, R7, 0x4, R6 ;  /* 0x0880000007007989 */ /* 0x000e7400000e0006 */
[----:B-1----:R-:W-:-:S02]  /*2420*/  @!P0 VIMNMX R7, PT, PT, R7, R0, !PT ;  /* 0x0000000007078248 */ /* 0x002fc40007fe0100 */
[----:B------:R-:W-:Y:S01]  /*2430*/  ISETP.GT.AND P0, PT, R5, R6, PT ;  /* 0x000000060500720c */ /* 0x000fe20003f04270 */
[----:B------:R-:W-:Y:S01]  /*2440*/  VIADD R5, R4, 0x10 ;  /* 0x0000001004057836 */ /* 0x000fe20000000000 */
[----:B------:R-:W-:Y:S01]  /*2450*/  @!P1 SHF.R.U32.HI R4, RZ, 0x3, R3 ;  /* 0x00000003ff049819 */ /* 0x000fe20000011603 */
[----:B------:R-:W1:Y:S03]  /*2460*/  SHFL.DOWN PT, R0, R7, 0x8, R6 ;  /* 0x0900000007007989 */ /* 0x000e6600000e0006 */
[----:B------:R-:W-:-:S07]  /*2470*/  @!P1 LOP3.LUT R4, R4, 0x7c, RZ, 0xc0, !PT ;  /* 0x0000007c04049812 */ /* 0x000fce00078ec0ff */
[----:B-1----:R-:W-:Y:S02]  /*2480*/  @!P0 VIMNMX R7, PT, PT, R7, R0, !PT ;  /* 0x0000000007078248 */ /* 0x002fe40007fe0100 */
[----:B------:R-:W-:Y:S02]  /*2490*/  ISETP.GT.AND P0, PT, R5, R6, PT ;  /* 0x000000060500720c */ /* 0x000fe40003f04270 */
[----:B------:R-:W-:Y:S01]  /*24a0*/  @!P1 MOV R5, 0x400 ;  /* 0x0000040000059802 */ /* 0x000fe20000000f00 */
[----:B------:R-:W1:Y:S03]  /*24b0*/  SHFL.DOWN PT, R0, R7, 0x10, R6 ;  /* 0x0a00000007007989 */ /* 0x000e6600000e0006 */
[----:B0-----:R-:W-:-:S05]  /*24c0*/  @!P1 LEA R5, R8, R5, 0x18 ;  /* 0x0000000508059211 */ /* 0x001fca00078ec0ff */
[----:B------:R-:W-:Y:S02]  /*24d0*/  @!P1 IMAD.IADD R4, R4, 0x1, R5 ;  /* 0x0000000104049824 */ /* 0x000fe400078e0205 */
[----:B-1----:R-:W-:Y:S02]  /*24e0*/  @!P0 VIMNMX R7, PT, PT, R7, R0, !PT ;  /* 0x0000000007078248 */ /* 0x002fe40007fe0100 */
[----:B------:R-:W-:-:S03]  /*24f0*/  ISETP.NE.AND P0, PT, R3, RZ, PT ;  /* 0x000000ff0300720c */ /* 0x000fc60003f05270 */
[----:B------:R-:W-:-:S05]  /*2500*/  IMAD.MOV.U32 R5, RZ, RZ, R7 ;  /* 0x000000ffff057224 */ /* 0x000fca00078e0007 */
[----:B------:R0:W-:Y:S01]  /*2510*/  @!P1 STS [R4+0x8], R5 ;  /* 0x0000080504009388 */ /* 0x0001e20000000800 */
[----:B------:R-:W-:Y:S06]  /*2520*/  BAR.SYNC.DEFER_BLOCKING 0x0 ;  /* 0x0000000000007b1d */ /* 0x000fec0000010000 */
[----:B------:R-:W-:Y:S05]  /*2530*/  @P0 BRA `(.L_x_17) ;  /* 0x0000000c00ac0947 */ /* 0x000fea0003800000 */
[----:B------:R-:W1:Y:S01]  /*2540*/  S2UR UR5, SR_CgaCtaId ;  /* 0x00000000000579c3 */ /* 0x000e620000008800 */
[----:B------:R-:W-:Y:S01]  /*2550*/  UMOV UR4, 0x400 ;  /* 0x0000040000047882 */ /* 0x000fe20000000000 */
[C---:B------:R-:W-:Y:S02]  /*2560*/  ISETP.GT.AND P2, PT, R2.reuse, 0x20, PT ;  /* 0x000000200200780c */ /* 0x040fe40003f44270 */
[C---:B------:R-:W-:Y:S02]  /*2570*/  ISETP.GT.AND P4, PT, R2.reuse, 0x40, PT ;  /* 0x000000400200780c */ /* 0x040fe40003f84270 */
[C---:B------:R-:W-:Y:S02]  /*2580*/  ISETP.GT.AND P3, PT, R2.reuse, 0x60, PT ;  /* 0x000000600200780c */ /* 0x040fe40003f64270 */
[----:B------:R-:W-:Y:S01]  /*2590*/  ISETP.GT.AND P1, PT, R2, 0x80, PT ;  /* 0x000000800200780c */ /* 0x000fe20003f24270 */
[----:B-1----:R-:W-:-:S09]  /*25a0*/  ULEA UR4, UR5, UR4, 0x18 ;  /* 0x0000000405047291 */ /* 0x002fd2000f8ec0ff */
[----:B------:R-:W0:Y:S04]  /*25b0*/  LDS R0, [UR4+0xc] ;  /* 0x00000c04ff007984 */ /* 0x000e280008000800 */
[----:B------:R-:W1:Y:S04]  /*25c0*/  LDS.128 R8, [UR4+0x10] ;  /* 0x00001004ff087984 */ /* 0x000e680008000c00 */
[----:B------:R-:W2:Y:S01]  /*25d0*/  LDS.64 R6, [UR4+0x20] ;  /* 0x00002004ff067984 */ /* 0x000ea20008000a00 */
[----:B0-----:R-:W-:Y:S02]  /*25e0*/  @P2 VIMNMX R5, PT, PT, R5, R0, !PT ;  /* 0x0000000005052248 */ /* 0x001fe40007fe0100 */
[----:B------:R-:W-:-:S02]  /*25f0*/  ISETP.GT.AND P2, PT, R2, 0xa0, PT ;  /* 0x000000a00200780c */ /* 0x000fc40003f44270 */
[----:B-1----:R-:W-:Y:S02]  /*2600*/  @P4 VIMNMX R5, PT, PT, R5, R8, !PT ;  /* 0x0000000805054248 */ /* 0x002fe40007fe0100 */
        /* <DEDUP_REMOVED lines=8> */
.L_x_30:
[----:B------:R-:W0:Y:S01]  /*2690*/  S2R R0, SR_TID.X ;  /* 0x0000000000007919 */ /* 0x000e220000002100 */
[----:B------:R-:W0:Y:S02]  /*26a0*/  LDC.64 R4, c[0x0][0x380] ;  /* 0x0000e000ff047b82 */ /* 0x000e240000000a00 */
[----:B0-----:R-:W-:-:S05]  /*26b0*/  IMAD.WIDE.U32 R4, R0, 0x4, R4 ;  /* 0x0000000400047825 */ /* 0x001fca00078e0004 */
[----:B------:R-:W2:Y:S04]  /*26c0*/  LDG.E.CONSTANT R20, desc[UR6][R4.64] ;  /* 0x0000000604147981 */ /* 0x000ea8000c1e9900 */
[----:B------:R-:W2:Y:S04]  /*26d0*/  LDG.E.CONSTANT R3, desc[UR6][R4.64+0x400] ;  /* 0x0004000604037981 */ /* 0x000ea8000c1e9900 */
[----:B------:R-:W2:Y:S04]  /*26e0*/  LDG.E.CONSTANT R6, desc[UR6][R4.64+0x800] ;  /* 0x0008000604067981 */ /* 0x000ea8000c1e9900 */
[----:B------:R-:W3:Y:S04]  /*26f0*/  LDG.E.CONSTANT R7, desc[UR6][R4.64+0xc00] ;  /* 0x000c000604077981 */ /* 0x000ee8000c1e9900 */
[----:B------:R-:W3:Y:S04]  /*2700*/  LDG.E.CONSTANT R8, desc[UR6][R4.64+0x1000] ;  /* 0x0010000604087981 */ /* 0x000ee8000c1e9900 */
[----:B------:R-:W3:Y:S04]  /*2710*/  LDG.E.CONSTANT R9, desc[UR6][R4.64+0x1400] ;  /* 0x0014000604097981 */ /* 0x000ee8000c1e9900 */
[----:B------:R-:W4:Y:S04]  /*2720*/  LDG.E.CONSTANT R10, desc[UR6][R4.64+0x1800] ;  /* 0x00180006040a7981 */ /* 0x000f28000c1e9900 */
[----:B------:R-:W4:Y:S04]  /*2730*/  LDG.E.CONSTANT R11, desc[UR6][R4.64+0x1c00] ;  /* 0x001c0006040b7981 */ /* 0x000f28000c1e9900 */
[----:B------:R-:W4:Y:S04]  /*2740*/  LDG.E.CONSTANT R12, desc[UR6][R4.64+0x2000] ;  /* 0x00200006040c7981 */ /* 0x000f28000c1e9900 */
[----:B------:R-:W5:Y:S04]  /*2750*/  LDG.E.CONSTANT R13, desc[UR6][R4.64+0x2400] ;  /* 0x00240006040d7981 */ /* 0x000f68000c1e9900 */
[----:B------:R-:W5:Y:S04]  /*2760*/  LDG.E.CONSTANT R14, desc[UR6][R4.64+0x2800] ;  /* 0x00280006040e7981 */ /* 0x000f68000c1e9900 */
[----:B------:R-:W5:Y:S04]  /*2770*/  LDG.E.CONSTANT R15, desc[UR6][R4.64+0x2c00] ;  /* 0x002c0006040f7981 */ /* 0x000f68000c1e9900 */
[----:B------:R-:W5:Y:S04]  /*2780*/  LDG.E.CONSTANT R16, desc[UR6][R4.64+0x3000] ;  /* 0x0030000604107981 */ /* 0x000f68000c1e9900 */
[----:B------:R-:W5:Y:S04]  /*2790*/  LDG.E.CONSTANT R17, desc[UR6][R4.64+0x3400] ;  /* 0x0034000604117981 */ /* 0x000f68000c1e9900 */
[----:B------:R-:W5:Y:S04]  /*27a0*/  LDG.E.CONSTANT R18, desc[UR6][R4.64+0x3800] ;  /* 0x0038000604127981 */ /* 0x000f68000c1e9900 */
[----:B------:R-:W5:Y:S01]  /*27b0*/  LDG.E.CONSTANT R19, desc[UR6][R4.64+0x3c00] ;  /* 0x003c000604137981 */ /* 0x000f62000c1e9900 */
[----:B------:R-:W-:-:S02]  /*27c0*/  ISETP.GE.U32.AND P0, PT, R2, 0x2000, PT ;  /* 0x000020000200780c */ /* 0x000fc40003f06070 */
[----:B--2---:R-:W-:Y:S02]  /*27d0*/  VIMNMX3 R3, R20, R3, R6, !PT ;  /* 0x000000031403720f */ /* 0x004fe40007800106 */
[----:B---3--:R-:W-:Y:S02]  /*27e0*/  VIMNMX3 R8, R7, R8, R9, !PT ;  /* 0x000000080708720f */ /* 0x008fe40007800109 */
[----:B----4-:R-:W-:Y:S01]  /*27f0*/  VIMNMX3 R10, R10, R11, R12, !PT ;  /* 0x0000000b0a0a720f */ /* 0x010fe2000780010c */
[----:B------:R-:W-:-:S03]  /*2800*/  IMAD.MOV.U32 R11, RZ, RZ, 0x1000 ;  /* 0x00001000ff0b7424 */ /* 0x000fc600078e00ff */
[----:B------:R-:W-:Y:S02]  /*2810*/  VIMNMX3 R8, R3, R8, R10, !PT ;  /* 0x000000080308720f */ /* 0x000fe4000780010a */
[----:B-----5:R-:W-:Y:S02]  /*2820*/  VIMNMX3 R14, R13, R14, R15, !PT ;  /* 0x0000000e0d0e720f */ /* 0x020fe4000780010f */
[----:B------:R-:W-:-:S04]  /*2830*/  VIMNMX3 R16, R16, R17, R18, !PT ;  /* 0x000000111010720f */ /* 0x000fc80007800112 */
[----:B------:R-:W-:-:S04]  /*2840*/  VIMNMX3 R19, R14, R16, R19, !PT ;  /* 0x000000100e13720f */ /* 0x000fc80007800113 */
[----:B------:R-:W-:Y:S01]  /*2850*/  VIMNMX R8, PT, PT, R8, R19, !PT ;  /* 0x0000001308087248 */ /* 0x000fe20007fe0100 */
[----:B------:R-:W-:Y:S06]  /*2860*/  @!P0 BRA `(.L_x_44) ;  /* 0x0000000000908947 */ /* 0x000fec0003800000 */
[----:B------:R-:W0:Y:S01]  /*2870*/  LDC R3, c[0x0][0x390] ;  /* 0x0000e400ff037b82 */ /* 0x000e220000000800 */
[----:B------:R-:W-:Y:S02]  /*2880*/  VIADD R10, R2, 0xfffff000 ;  /* 0xfffff000020a7836 */ /* 0x000fe40000000000 */
[----:B------:R-:W-:-:S07]  /*2890*/  IMAD.MOV.U32 R11, RZ, RZ, 0x1000 ;  /* 0x00001000ff0b7424 */ /* 0x000fce00078e00ff */
.L_x_46:
[----:B------:R-:W-:-:S05]  /*28a0*/  IMAD.WIDE R6, R11, 0x4, R4 ;  /* 0x000000040b067825 */ /* 0x000fca00078e0204 */
        /* <DEDUP_REMOVED lines=14> */
[----:B------:R-:W5:Y:S04]  /*2990*/  LDG.E.CONSTANT R12, desc[UR6][R6.64+0x3800] ;  /* 0x00380006060c7981 */ /* 0x000f68000c1e9900 */
[----:B------:R-:W5:Y:S01]  /*29a0*/  LDG.E.CONSTANT R15, desc[UR6][R6.64+0x3c00] ;  /* 0x003c0006060f7981 */ /* 0x000f62000c1e9900 */
[----:B--2---:R-:W-:Y:S01]  /*29b0*/  VIMNMX3 R17, R8, R17, R2, !PT ;  /* 0x000000110811720f */ /* 0x004fe20007800102 */
[----:B0-----:R-:W-:-:S04]  /*29c0*/  IMAD.MOV.U32 R2, RZ, RZ, R3 ;  /* 0x000000ffff027224 */ /* 0x001fc800078e0003 */
[----:B------:R-:W-:-:S05]  /*29d0*/  IMAD.IADD R8, R2, 0x1, -R11 ;  /* 0x0000000102087824 */ /* 0x000fca00078e0a0b */
[----:B------:R-:W-:Y:S02]  /*29e0*/  ISETP.GE.AND P0, PT, R8, 0x1000, PT ;  /* 0x000010000800780c */ /* 0x000fe40003f06270 */
[----:B---3--:R-:W-:Y:S02]  /*29f0*/  VIMNMX3 R16, R16, R19, R18, !PT ;  /* 0x000000131010720f */ /* 0x008fe40007800112 */
[----:B----4-:R-:W-:-:S04]  /*2a00*/  VIMNMX3 R20, R20, R21, R22, !PT ;  /* 0x000000151414720f */ /* 0x010fc80007800116 */
[----:B------:R-:W-:Y:S02]  /*2a10*/  VIMNMX3 R16, R17, R16, R20, !PT ;  /* 0x000000101110720f */ /* 0x000fe40007800114 */
[----:B-----5:R-:W-:Y:S02]  /*2a20*/  VIMNMX3 R23, R23, R24, R25, !PT ;  /* 0x000000181717720f */ /* 0x020fe40007800119 */
[----:B------:R-:W-:Y:S02]  /*2a30*/  VIMNMX3 R14, R14, R13, R9, !PT ;  /* 0x0000000d0e0e720f */ /* 0x000fe40007800109 */
[----:B------:R-:W-:-:S04]  /*2a40*/  VIMNMX R12, PT, PT, R12, R15, !PT ;  /* 0x0000000f0c0c7248 */ /* 0x000fc80007fe0100 */
[----:B------:R-:W-:-:S04]  /*2a50*/  VIMNMX3 R23, R23, R14, R12, !PT ;  /* 0x0000000e1717720f */ /* 0x000fc8000780010c */
[----:B------:R-:W-:Y:S01]  /*2a60*/  VIMNMX R8, PT, PT, R16, R23, !PT ;  /* 0x0000001710087248 */ /* 0x000fe20007fe0100 */
[----:B------:R-:W-:Y:S06]  /*2a70*/  @!P0 BRA `(.L_x_45) ;  /* 0x0000000400fc8947 */ /* 0x000fec0003800000 */
[----:B------:R-:W-:-:S05]  /*2a80*/  VIADD R11, R11, 0x1000 ;  /* 0x000010000b0b7836 */ /* 0x000fca0000000000 */
[----:B------:R-:W-:-:S13]  /*2a90*/  ISETP.GT.AND P0, PT, R11, R10, PT ;  /* 0x0000000a0b00720c */ /* 0x000fda0003f04270 */
[----:B------:R-:W-:Y:S05]  /*2aa0*/  @!P0 BRA `(.L_x_46) ;  /* 0xfffffffc007c8947 */ /* 0x000fea000383ffff */
.L_x_44:
[----:B------:R-:W-:-:S13]  /*2ab0*/  ISETP.GE.AND P0, PT, R11, R2, PT ;  /* 0x000000020b00720c */ /* 0x000fda0003f06270 */
[----:B------:R-:W-:Y:S05]  /*2ac0*/  @P0 BRA `(.L_x_45) ;  /* 0x0000000400e80947 */ /* 0x000fea0003800000 */
[----:B------:R-:W-:Y:S01]  /*2ad0*/  IMAD.IADD R9, R2, 0x1, -R11 ;  /* 0x0000000102097824 */ /* 0x000fe200078e0a0b */
[----:B------:R-:W-:Y:S04]  /*2ae0*/  BSSY.RECONVERGENT B1, `(.L_x_45) ;  /* 0x0000078000017945 */ /* 0x000fe80003800200 */
[----:B------:R-:W-:-:S13]  /*2af0*/  ISETP.GE.AND P0, PT, R0, R9, PT ;  /* 0x000000090000720c */ /* 0x000fda0003f06270 */
[----:B------:R-:W-:Y:S05]  /*2b00*/  @P0 BRA `(.L_x_47) ;  /* 0x0000000400d40947 */ /* 0x000fea0003800000 */
[----:B------:R-:W-:Y:S01]  /*2b10*/  LOP3.LUT R3, RZ, R0, RZ, 0x33, !PT ;  /* 0x00000000ff037212 */ /* 0x000fe200078e33ff */
[----:B------:R-:W-:Y:S01]  /*2b20*/  BSSY.RECONVERGENT B2, `(.L_x_48) ;  /* 0x0000015000027945 */ /* 0x000fe20003800200 */
[----:B------:R-:W-:Y:S02]  /*2b30*/  IMAD.MOV.U32 R10, RZ, RZ, R0 ;  /* 0x000000ffff0a7224 */ /* 0x000fe400078e0000 */
[----:B------:R-:W-:-:S04]  /*2b40*/  IADD3 R2, PT, PT, -R11, R2, R3 ;  /* 0x000000020b027210 */ /* 0x000fc80007ffe103 */
[C---:B------:R-:W-:Y:S02]  /*2b50*/  LOP3.LUT R3, R2.reuse, 0x300, RZ, 0xc0, !PT ;  /* 0x0000030002037812 */ /* 0x040fe400078ec0ff */
[----:B------:R-:W-:Y:S02]  /*2b60*/  ISETP.GE.U32.AND P1, PT, R2, 0x300, PT ;  /* 0x000003000200780c */ /* 0x000fe40003f26070 */
[----:B------:R-:W-:-:S13]  /*2b70*/  ISETP.NE.AND P0, PT, R3, 0x300, PT ;  /* 0x000003000300780c */ /* 0x000fda0003f05270 */
[----:B------:R-:W-:Y:S05]  /*2b80*/  @!P0 BRA `(.L_x_49) ;  /* 0x0000000000388947 */ /* 0x000fea0003800000 */
[----:B------:R-:W0:Y:S01]  /*2b90*/  LDC.64 R4, c[0x0][0x380] ;  /* 0x0000e000ff047b82 */ /* 0x000e220000000a00 */
[----:B------:R-:W-:Y:S01]  /*2ba0*/  LEA.HI R2, R2, 0x1, RZ, 0x18 ;  /* 0x0000000102027811 */ /* 0x000fe200078fc0ff */
[----:B------:R-:W-:Y:S02]  /*2bb0*/  IMAD.IADD R7, R0, 0x1, R11 ;  /* 0x0000000100077824 */ /* 0x000fe400078e020b */
[----:B------:R-:W-:Y:S01]  /*2bc0*/  IMAD.MOV.U32 R10, RZ, RZ, R0 ;  /* 0x000000ffff0a7224 */ /* 0x000fe200078e0000 */
[----:B------:R-:W-:-:S05]  /*2bd0*/  LOP3.LUT R2, R2, 0x3, RZ, 0xc0, !PT ;  /* 0x0000000302027812 */ /* 0x000fca00078ec0ff */
[----:B------:R-:W-:-:S07]  /*2be0*/  IMAD.MOV R6, RZ, RZ, -R2 ;  /* 0x000000ffff067224 */ /* 0x000fce00078e0a02 */
.L_x_50:
        /* <DEDUP_REMOVED lines=8> */
.L_x_49:
[----:B------:R-:W-:Y:S05]  /*2c70*/  BSYNC.RECONVERGENT B2 ;  /* 0x0000000000027941 */ /* 0x000fea0003800200 */
.L_x_48:
        /* <DEDUP_REMOVED lines=16> */
.L_x_53:
        /* <DEDUP_REMOVED lines=39> */
.L_x_52:
[----:B------:R-:W-:Y:S05]  /*2ff0*/  BSYNC.RECONVERGENT B2 ;  /* 0x0000000000027941 */ /* 0x000fea0003800200 */
.L_x_51:
        /* <DEDUP_REMOVED lines=10> */
[----:B------:R-:W5:Y:S01]  /*30a0*/  LDG.E.CONSTANT R16, desc[UR6][R2.64+0x1400] ;  /* 0x0014000602107981 */ /* 0x000f62000c1e9900 */
[----:B0-----:R-:W-:-:S04]  /*30b0*/  IMAD.WIDE.U32 R4, R11, 0x4, R6 ;  /* 0x000000040b047825 */ /* 0x001fc800078e0006 */
[----:B------:R-:W-:Y:S02]  /*30c0*/  IMAD.WIDE.U32 R6, R13, 0x4, R6 ;  /* 0x000000040d067825 */ /* 0x000fe400078e0006 */
[----:B------:R0:W2:Y:S04]  /*30d0*/  LDG.E.CONSTANT R5, desc[UR6][R4.64] ;  /* 0x0000000604057981 */ /* 0x0000a8000c1e9900 */
[----:B------:R1:W3:Y:S04]  /*30e0*/  LDG.E.CONSTANT R13, desc[UR6][R2.64] ;  /* 0x00000006020d7981 */ /* 0x0002e8000c1e9900 */
[----:B------:R-:W4:Y:S01]  /*30f0*/  LDG.E.CONSTANT R7, desc[UR6][R6.64] ;  /* 0x0000000606077981 */ /* 0x000f22000c1e9900 */
[----:B0-----:R-:W-:Y:S01]  /*3100*/  IADD3 R4, P1, PT, R2, 0x2000, RZ ;  /* 0x0000200002047810 */ /* 0x001fe20007f3e0ff */
[----:B------:R-:W-:Y:S01]  /*3110*/  VIADD R10, R10, 0x800 ;  /* 0x000008000a0a7836 */ /* 0x000fe20000000000 */
[----:B------:R-:W-:Y:S01]  /*3120*/  PLOP3.LUT P0, PT, PT, PT, PT, 0x8, 0x80 ;  /* 0x000000000080781c */ /* 0x000fe20003f0e170 */
[----:B------:R-:W-:-:S02]  /*3130*/  VIADD R11, R11, 0x800 ;  /* 0x000008000b0b7836 */ /* 0x000fc40000000000 */
[----:B-1----:R-:W-:Y:S01]  /*3140*/  IMAD.MOV.U32 R2, RZ, RZ, R4 ;  /* 0x000000ffff027224 */ /* 0x002fe200078e0004 */
[----:B--2---:R-:W-:-:S04]  /*3150*/  VIMNMX3 R12, R8, R5, R12, !PT ;  /* 0x00000005080c720f */ /* 0x004fc8000780010c */
[----:B---3--:R-:W-:Y:S01]  /*3160*/  VIMNMX3 R12, R12, R13, R14, !PT ;  /* 0x0000000d0c0c720f */ /* 0x008fe2000780010e */
[----:B------:R-:W-:-:S03]  /*3170*/  IMAD.X R5, RZ, RZ, R3, P1 ;  /* 0x000000ffff057224 */ /* 0x000fc600008e0603 */
[----:B----4-:R-:W-:Y:S01]  /*3180*/  VIMNMX3 R12, R12, R7, R15, !PT ;  /* 0x000000070c0c720f */ /* 0x010fe2000780010f */
[----:B------:R-:W-:-:S03]  /*3190*/  IMAD.MOV.U32 R3, RZ, RZ, R5 ;  /* 0x000000ffff037224 */ /* 0x000fc600078e0005 */
[----:B-----5:R-:W-:-:S07]  /*31a0*/  VIMNMX3 R8, R12, R17, R16, !PT ;  /* 0x000000110c08720f */ /* 0x020fce0007800110 */
.L_x_55:
[----:B------:R-:W-:Y:S05]  /*31b0*/  BSYNC.RECONVERGENT B2 ;  /* 0x0000000000027941 */ /* 0x000fea0003800200 */
.L_x_54:
        /* <DEDUP_REMOVED lines=10> */
.L_x_47:
[----:B------:R-:W-:Y:S05]  /*3260*/  BSYNC.RECONVERGENT B1 ;  /* 0x0000000000017941 */ /* 0x000fea0003800200 */
.L_x_45:
        /* <DEDUP_REMOVED lines=13> */
[----:B0-----:R-:W-:Y:S05]  /*3340*/  @P0 BRA `(.L_x_17) ;  /* 0x0000000000280947 */ /* 0x001fea0003800000 */
        /* <DEDUP_REMOVED lines=9> */
[----:B------:R-:W-:-:S07]  /*33e0*/  VIMNMX R5, PT, PT, R0, R3, !PT ;  /* 0x0000000300057248 */ /* 0x000fce0007fe0100 */
.L_x_17:
[----:B------:R-:W-:Y:S05]  /*33f0*/  BSYNC.RECONVERGENT B0 ;  /* 0x0000000000007941 */ /* 0x000fea0003800200 */
.L_x_1:
[----:B------:R-:W-:Y:S05]  /*3400*/  @P0 EXIT ;  /* 0x000000000000094d */ /* 0x000fea0003800000 */
[----:B------:R-:W2:Y:S01]  /*3410*/  LDC.64 R2, c[0x0][0x388] ;  /* 0x0000e200ff027b82 */ /* 0x000ea20000000a00 */
[----:B------:R-:W0:Y:S02]  /*3420*/  LDCU UR4, c[0x0][0x398] ;  /* 0x00007300ff0477ac */ /* 0x000e240008000800 */
[----:B01----:R-:W-:-:S05]  /*3430*/  VIMNMX R5, PT, PT, R5, UR4, !PT ;  /* 0x0000000405057c48 */ /* 0x003fca000ffe0100 */
[----:B--2---:R-:W-:Y:S01]  /*3440*/  STG.E desc[UR6][R2.64], R5 ;  /* 0x0000000502007986 */ /* 0x004fe2000c101906 */
[----:B------:R-:W-:Y:S05]  /*3450*/  EXIT ;  /* 0x000000000000794d */ /* 0x000fea0003800000 */
.L_x_56:
[----:B------:R-:W-:-:S00]  /*3460*/  BRA `(.L_x_56) ;  /* 0xfffffffc00fc7947 */ /* 0x000fc0000383ffff */
[----:B------:R-:W-:-:S00]  /*3470*/  NOP ;  /* 0x0000000000007918 */ /* 0x000fc00000000000 */
        /* <DEDUP_REMOVED lines=8> */
.L_x_357:


//--------------------- .text._ZN3cub18CUB_300001_SM_10006detail6reduce18DeviceReduceKernelINS2_10policy_hubIijN4cuda3__47maximumIvEEE10Policy1000EPijS8_iNS5_3std3__410__identityEEEvT0_PT3_T1_NS0_13GridEvenShareISI_EET2_T4_ --------------------------
	.section	.text._ZN3cub18CUB_300001_SM_10006detail6reduce18DeviceReduceKernelINS2_10policy_hubIijN4cuda3__47maximumIvEEE10Policy1000EPijS8_iNS5_3std3__410__identityEEEvT0_PT3_T1_NS0_13GridEvenShareISI_EET2_T4_,"ax",@progbits
	.align	128
        .global         _ZN3cub18CUB_300001_SM_10006detail6reduce18DeviceReduceKernelINS2_10policy_hubIijN4cuda3__47maximumIvEEE10Policy1000EPijS8_iNS5_3std3__410__identityEEEvT0_PT3_T1_NS0_13GridEvenShareISI_EET2_T4_
        .type           _ZN3cub18CUB_300001_SM_10006detail6reduce18DeviceReduceKernelINS2_10policy_hubIijN4cuda3__47maximumIvEEE10Policy1000EPijS8_iNS5_3std3__410__identityEEEvT0_PT3_T1_NS0_13GridEvenShareISI_EET2_T4_,@function
        .size           _ZN3cub18CUB_300001_SM_10006detail6reduce18DeviceReduceKernelINS2_10policy_hubIijN4cuda3__47maximumIvEEE10Policy1000EPijS8_iNS5_3std3__410__identityEEEvT0_PT3_T1_NS0_13GridEvenShareISI_EET2_T4_,(.L_x_358 - _ZN3cub18CUB_300001_SM_10006detail6reduce18DeviceReduceKernelINS2_10policy_hubIijN4cuda3__47maximumIvEEE10Policy1000EPijS8_iNS5_3std3__410__identityEEEvT0_PT3_T1_NS0_13GridEvenShareISI_EET2_T4_)
        .other          _ZN3cub18CUB_300001_SM_10006detail6reduce18DeviceReduceKernelINS2_10policy_hubIijN4cuda3__47maximumIvEEE10Policy1000EPijS8_iNS5_3std3__410__identityEEEvT0_PT3_T1_NS0_13GridEvenShareISI_EET2_T4_,@"STO_CUDA_ENTRY STV_DEFAULT"
_ZN3cub18CUB_300001_SM_10006detail6reduce18DeviceReduceKernelINS2_10policy_hubIijN4cuda3__47maximumIvEEE10Policy1000EPijS8_iNS5_3std3__410__identityEEEvT0_PT3_T1_NS0_13GridEvenShareISI_EET2_T4_:
.text._ZN3cub18CUB_300001_SM_10006detail6reduce18DeviceReduceKernelINS2_10policy_hubIijN4cuda3__47maximumIvEEE10Policy1000EPijS8_iNS5_3std3__410__identityEEEvT0_PT3_T1_NS0_13GridEvenShareISI_EET2_T4_:
[----:B------:R-:W-:Y:S01]  /*0000*/  LDC R1, c[0x0][0x37c] ;  /* 0x0000df00ff017b82 */ /* 0x000fe20000000800 */
[----:B------:R-:W0:Y:S01]  /*0010*/  S2R R0, SR_CTAID.X ;  /* 0x0000000000007919 */ /* 0x000e220000002500 */
[----:B------:R-:W1:Y:S01]  /*0020*/  LDCU UR4, c[0x0][0x380] ;  /* 0x00007000ff0477ac */ /* 0x000e620008000800 */
[----:B------:R-:W-:Y:S01]  /*0030*/  BSSY.RECONVERGENT B0, `(.L_x_57) ;  /* 0x0000258000007945 */ /* 0x000fe20003800200 */
[----:B------:R-:W2:Y:S01]  /*0040*/  LDCU UR5, c[0x0][0x3ac] ;  /* 0x00007580ff0577ac */ /* 0x000ea20008000800 */
[----:B------:R-:W3:Y:S01]  /*0050*/  LDCU.64 UR8, c[0x0][0x358] ;  /* 0x00006b00ff0877ac */ /* 0x000ee20008000a00 */
[----:B-1----:R-:W-:Y:S02]  /*0060*/  ULOP3.LUT UP0, URZ, UR4, 0xf, URZ, 0xc0, !UPT ;  /* 0x0000000f04ff7892 */ /* 0x002fe4000f80c0ff */
[----:B--2---:R-:W-:Y:S01]  /*0070*/  USHF.L.U32 UR5, UR5, 0xc, URZ ;  /* 0x0000000c05057899 */ /* 0x004fe200080006ff */
[----:B0-----:R-:W-:-:S06]  /*0080*/  IMAD.SHL.U32 R23, R0, 0x1000, RZ ;  /* 0x0000100000177824 */ /* 0x001fcc00078e00ff */
[----:B---3--:R-:W-:Y:S05]  /*0090*/  BRA.U UP0, `(.L_x_58) ;  /* 0x00000011006c7547 */ /* 0x008fea000b800000 */
[----:B------:R-:W0:Y:S02]  /*00a0*/  LDC R3, c[0x0][0x3a8] ;  /* 0x0000ea00ff037b82 */ /* 0x000e240000000800 */
[----:B0-----:R-:W-:-:S05]  /*00b0*/  IMAD R22, R0, -0x1000, R3 ;  /* 0xfffff00000167824 */ /* 0x001fca00078e0203 */
[----:B------:R-:W-:-:S13]  /*00c0*/  ISETP.GT.U32.AND P0, PT, R22, 0xfff, PT ;  /* 0x00000fff1600780c */ /* 0x000fda0003f04070 */
[----:B------:R-:W-:Y:S05]  /*00d0*/  @P0 BRA `(.L_x_59) ;  /* 0x00000008004c0947 */ /* 0x000fea0003800000 */
[----:B------:R-:W0:Y:S01]  /*00e0*/  S2R R5, SR_TID.X ;  /* 0x0000000000057919 */ /* 0x000e220000002100 */
[----:B------:R-:W-:Y:S01]  /*00f0*/  BSSY.RECONVERGENT B1, `(.L_x_60) ;  /* 0x000000a000017945 */ /* 0x000fe20003800200 */
[----:B------:R-:W-:Y:S01]  /*0100*/  IMAD.MOV.U32 R2, RZ, RZ, RZ ;  /* 0x000000ffff027224 */ /* 0x000fe200078e00ff */
[----:B0-----:R-:W-:Y:S01]  /*0110*/  ISETP.GE.U32.AND P0, PT, R5, R22, PT ;  /* 0x000000160500720c */ /* 0x001fe20003f06070 */
[----:B------:R-:W-:-:S12]  /*0120*/  IMAD.MOV.U32 R11, RZ, RZ, R5 ;  /* 0x000000ffff0b7224 */ /* 0x000fd800078e0005 */
[----:B------:R-:W-:Y:S05]  /*0130*/  @P0 BRA `(.L_x_61) ;  /* 0x0000000000140947 */ /* 0x000fea0003800000 */
[----:B------:R-:W0:Y:S01]  /*0140*/  LDC.64 R6, c[0x0][0x380] ;  /* 0x0000e000ff067b82 */ /* 0x000e220000000a00 */
[----:B------:R-:W-:-:S04]  /*0150*/  IMAD R9, R0, 0x1000, R5 ;  /* 0x0000100000097824 */ /* 0x000fc800078e0205 */
[----:B0-----:R-:W-:-:S05]  /*0160*/  IMAD.WIDE.U32 R6, R9, 0x4, R6 ;  /* 0x0000000409067825 */ /* 0x001fca00078e0006 */
[----:B------:R0:W5:Y:S01]  /*0170*/  LDG.E.CONSTANT R2, desc[UR8][R6.64] ;  /* 0x0000000806027981 */ /* 0x000162000c1e9900 */
[----:B------:R-:W-:-:S07]  /*0180*/  VIADD R11, R5, 0x100 ;  /* 0x00000100050b7836 */ /* 0x000fce0000000000 */
.L_x_61:
[----:B------:R-:W-:Y:S05]  /*0190*/  BSYNC.RECONVERGENT B1 ;  /* 0x0000000000017941 */ /* 0x000fea0003800200 */
.L_x_60:
[----:B------:R-:W-:Y:S01]  /*01a0*/  ISETP.GE.U32.AND P0, PT, R11, R22, PT ;  /* 0x000000160b00720c */ /* 0x000fe20003f06070 */
[----:B------:R-:W-:-:S12]  /*01b0*/  BSSY.RECONVERGENT B1, `(.L_x_62) ;  /* 0x000002e000017945 */ /* 0x000fd80003800200 */
[----:B------:R-:W-:Y:S05]  /*01c0*/  @P0 BRA `(.L_x_63) ;  /* 0x0000000000b00947 */ /* 0x000fea0003800000 */
[----:B------:R-:W-:Y:S01]  /*01d0*/  LOP3.LUT R4, RZ, R11, RZ, 0x33, !PT ;  /* 0x0000000bff047212 */ /* 0x000fe200078e33ff */
[----:B------:R-:W-:Y:S04]  /*01e0*/  BSSY.RECONVERGENT B2, `(.L_x_64) ;  /* 0x0000014000027945 */ /* 0x000fe80003800200 */
[----:B------:R-:W-:-:S04]  /*01f0*/  IMAD.IADD R3, R4, 0x1, R3 ;  /* 0x0000000104037824 */ /* 0x000fc800078e0203 */
[----:B0-----:R-:W-:Y:S01]  /*0200*/  IMAD R6, R0, -0x1000, R3 ;  /* 0xfffff00000067824 */ /* 0x001fe200078e0203 */
[----:B------:R-:W-:-:S04]  /*0210*/  LOP3.LUT R4, R3, 0x300, RZ, 0xc0, !PT ;  /* 0x0000030003047812 */ /* 0x000fc800078ec0ff */
[----:B------:R-:W-:Y:S02]  /*0220*/  ISETP.NE.AND P0, PT, R4, 0x300, PT ;  /* 0x000003000400780c */ /* 0x000fe40003f05270 */
[----:B------:R-:W-:-:S11]  /*0230*/  ISETP.GE.U32.AND P1, PT, R6, 0x300, PT ;  /* 0x000003000600780c */ /* 0x000fd60003f26070 */
[----:B------:R-:W-:Y:S05]  /*0240*/  @!P0 BRA `(.L_x_65) ;  /* 0x0000000000348947 */ /* 0x000fea0003800000 */
[----:B------:R-:W0:Y:S01]  /*0250*/  LDC.64 R8, c[0x0][0x380] ;  /* 0x0000e000ff087b82 */ /* 0x000e220000000a00 */
[----:B------:R-:W-:Y:S01]  /*0260*/  LEA.HI R3, R3, 0x1, RZ, 0x18 ;  /* 0x0000000103037811 */ /* 0x000fe200078fc0ff */
[----:B------:R-:W-:-:S03]  /*0270*/  IMAD R13, R0, 0x1000, R11 ;  /* 0x00001000000d7824 */ /* 0x000fc600078e020b */
[----:B------:R-:W-:-:S05]  /*0280*/  LOP3.LUT R3, R3, 0x3, RZ, 0xc0, !PT ;  /* 0x0000000303037812 */ /* 0x000fca00078ec0ff */
[----:B------:R-:W-:-:S07]  /*0290*/  IMAD.MOV R3, RZ, RZ, -R3 ;  /* 0x000000ffff037224 */ /* 0x000fce00078e0a03 */
.L_x_66:
[----:B0-----:R-:W-:-:S06]  /*02a0*/  IMAD.WIDE.U32 R6, R13, 0x4, R8 ;  /* 0x000000040d067825 */ /* 0x001fcc00078e0008 */
[----:B------:R-:W2:Y:S01]  /*02b0*/  LDG.E.CONSTANT R7, desc[UR8][R6.64] ;  /* 0x0000000806077981 */ /* 0x000ea2000c1e9900 */
[----:B------:R-:W-:Y:S02]  /*02c0*/  VIADD R3, R3, 0x1 ;  /* 0x0000000103037836 */ /* 0x000fe40000000000 */
[----:B------:R-:W-:Y:S02]  /*02d0*/  VIADD R11, R11, 0x100 ;  /* 0x000001000b0b7836 */ /* 0x000fe40000000000 */
[----:B------:R-:W-:Y:S01]  /*02e0*/  VIADD R13, R13, 0x100 ;  /* 0x000001000d0d7836 */ /* 0x000fe20000000000 */
[----:B------:R-:W-:Y:S02]  /*02f0*/  ISETP.NE.AND P0, PT, R3, RZ, PT ;  /* 0x000000ff0300720c */ /* 0x000fe40003f05270 */
[----:B--2--5:R-:W-:-:S11]  /*0300*/  VIMNMX R2, PT, PT, R7, R2, !PT ;  /* 0x0000000207027248 */ /* 0x024fd60007fe0100 */
[----:B------:R-:W-:Y:S05]  /*0310*/  @P0 BRA `(.L_x_66) ;  /* 0xfffffffc00e00947 */ /* 0x000fea000383ffff */
.L_x_65:
[----:B------:R-:W-:Y:S05]  /*0320*/  BSYNC.RECONVERGENT B2 ;  /* 0x0000000000027941 */ /* 0x000fea0003800200 */
.L_x_64:
[----:B------:R-:W-:Y:S05]  /*0330*/  @!P1 BRA `(.L_x_63) ;  /* 0x0000000000549947 */ /* 0x000fea0003800000 */
[----:B------:R-:W0:Y:S01]  /*0340*/  LDC.64 R6, c[0x0][0x380] ;  /* 0x0000e000ff067b82 */ /* 0x000e220000000a00 */
[----:B------:R-:W-:Y:S02]  /*0350*/  VIADD R3, R11, 0x200 ;  /* 0x000002000b037836 */ /* 0x000fe40000000000 */
[----:B------:R-:W-:-:S07]  /*0360*/  IMAD R17, R0, 0x1000, R11 ;  /* 0x0000100000117824 */ /* 0x000fce00078e020b */
.L_x_67:
[C---:B------:R-:W-:Y:S02]  /*0370*/  VIADD R11, R17.reuse, 0x100 ;  /* 0x00000100110b7836 */ /* 0x040fe40000000000 */
[----:B0-----:R-:W-:-:S04]  /*0380*/  IMAD.WIDE.U32 R8, R17, 0x4, R6 ;  /* 0x0000000411087825 */ /* 0x001fc800078e0006 */
[C---:B------:R-:W-:Y:S02]  /*0390*/  VIADD R13, R17.reuse, 0x200 ;  /* 0x00000200110d7836 */ /* 0x040fe40000000000 */
[----:B------:R-:W-:Y:S01]  /*03a0*/  VIADD R15, R17, 0x300 ;  /* 0x00000300110f7836 */ /* 0x000fe20000000000 */
[----:B------:R-:W2:Y:S01]  /*03b0*/  LDG.E.CONSTANT R9, desc[UR8][R8.64] ;  /* 0x0000000808097981 */ /* 0x000ea2000c1e9900 */
[----:B------:R-:W-:-:S04]  /*03c0*/  IMAD.WIDE.U32 R10, R11, 0x4, R6 ;  /* 0x000000040b0a7825 */ /* 0x000fc800078e0006 */
[--C-:B------:R-:W-:Y:S02]  /*03d0*/  IMAD.WIDE.U32 R12, R13, 0x4, R6.reuse ;  /* 0x000000040d0c7825 */ /* 0x100fe400078e0006 */
[----:B------:R-:W2:Y:S02]  /*03e0*/  LDG.E.CONSTANT R10, desc[UR8][R10.64] ;  /* 0x000000080a0a7981 */ /* 0x000ea4000c1e9900 */
[----:B------:R-:W-:Y:S02]  /*03f0*/  IMAD.WIDE.U32 R14, R15, 0x4, R6 ;  /* 0x000000040f0e7825 */ /* 0x000fe400078e0006 */
[----:B------:R-:W3:Y:S04]  /*0400*/  LDG.E.CONSTANT R13, desc[UR8][R12.64] ;  /* 0x000000080c0d7981 */ /* 0x000ee8000c1e9900 */
[----:B------:R-:W3:Y:S01]  /*0410*/  LDG.E.CONSTANT R14, desc[UR8][R14.64] ;  /* 0x000000080e0e7981 */ /* 0x000ee2000c1e9900 */
[----:B------:R-:W-:-:S05]  /*0420*/  VIADD R19, R3, 0x200 ;  /* 0x0000020003137836 */ /* 0x000fca0000000000 */
[----:B------:R-:W-:Y:S01]  /*0430*/  ISETP.GE.AND P0, PT, R19, R22, PT ;  /* 0x000000161300720c */ /* 0x000fe20003f06270 */
[----:B------:R-:W-:Y:S02]  /*0440*/  VIADD R3, R3, 0x400 ;  /* 0x0000040003037836 */ /* 0x000fe40000000000 */
[----:B------:R-:W-:Y:S01]  /*0450*/  VIADD R17, R17, 0x400 ;  /* 0x0000040011117836 */ /* 0x000fe20000000000 */
[----:B--2--5:R-:W-:-:S04]  /*0460*/  VIMNMX3 R2, R2, R9, R10, !PT ;  /* 0x000000090202720f */ /* 0x024fc8000780010a */
[----:B---3--:R-:W-:-:S05]  /*0470*/  VIMNMX3 R2, R2, R13, R14, !PT ;  /* 0x0000000d0202720f */ /* 0x008fca000780010e */
[----:B------:R-:W-:Y:S05]  /*0480*/  @!P0 BRA `(.L_x_67) ;  /* 0xfffffffc00b88947 */ /* 0x000fea000383ffff */
.L_x_63:
[----:B------:R-:W-:Y:S05]  /*0490*/  BSYNC.RECONVERGENT B1 ;  /* 0x0000000000017941 */ /* 0x000fea0003800200 */
.L_x_62:
[----:B------:R-:W-:Y:S01]  /*04a0*/  ISETP.GE.U32.AND P0, PT, R22, 0x100, PT ;  /* 0x000001001600780c */ /* 0x000fe20003f06070 */
[----:B0----5:R-:W-:-:S12]  /*04b0*/  IMAD.MOV.U32 R6, RZ, RZ, R2 ;  /* 0x000000ffff067224 */ /* 0x021fd800078e0002 */
[----:B------:R-:W-:Y:S05]  /*04c0*/  @!P0 BRA `(.L_x_68) ;  /* 0x0000000000648947 */ /* 0x000fea0003800000 */
[----:B------:R-:W0:Y:S01]  /*04d0*/  S2R R2, SR_LANEID ;  /* 0x0000000000027919 */ /* 0x000e220000000000 */
[----:B------:R-:W-:Y:S02]  /*04e0*/  CREDUX.MAX.S32 UR4, R6 ;  /* 0x00000000060472cc */ /* 0x000fe40000000200 */
[----:B0-----:R-:W-:-:S13]  /*04f0*/  ISETP.NE.AND P0, PT, R2, RZ, PT ;  /* 0x000000ff0200720c */ /* 0x001fda0003f05270 */
[----:B------:R-:W0:Y:S01]  /*0500*/  @!P0 S2R R4, SR_CgaCtaId ;  /* 0x0000000000048919 */ /* 0x000e220000008800 */
        /* <DEDUP_REMOVED lines=21> */
.L_x_68:
[----:B------:R-:W0:Y:S01]  /*0660*/  S2R R8, SR_LANEID ;  /* 0x0000000000087919 */ /* 0x000e220000000000 */
[----:B------:R-:W-:-:S04]  /*0670*/  LOP3.LUT R2, R5, 0x3e0, RZ, 0xc0, !PT ;  /* 0x000003e005027812 */ /* 0x000fc800078ec0ff */
[----:B------:R-:W-:Y:S01]  /*0680*/  LOP3.LUT R7, RZ, R2, RZ, 0x33, !PT ;  /* 0x00000002ff077212 */ /* 0x000fe200078e33ff */
[----:B------:R-:W-:-:S04]  /*0690*/  VIADD R3, R2, 0x20 ;  /* 0x0000002002037836 */ /* 0x000fc80000000000 */
[----:B------:R-:W-:Y:S01]  /*06a0*/  IMAD.IADD R7, R22, 0x1, R7 ;  /* 0x0000000116077824 */ /* 0x000fe200078e0207 */
[----:B------:R-:W-:-:S04]  /*06b0*/  ISETP.GT.U32.AND P0, PT, R3, R22, PT ;  /* 0x000000160300720c */ /* 0x000fc80003f04070 */
        /* <DEDUP_REMOVED lines=9> */
[----:B------:R-:W-:Y:S01]  /*0750*/  @!P1 SHF.R.U32.HI R3, RZ, 0x3, R5 ;  /* 0x00000003ff039819 */ /* 0x000fe20000011605 */
[----:B------:R-:W1:Y:S03]  /*0760*/  SHFL.DOWN PT, R2, R6, 0x2, R7 ;  /* 0x0840000006027989 */ /* 0x000e6600000e0007 */
[----:B------:R-:W-:-:S06]  /*0770*/  @!P1 LOP3.LUT R3, R3, 0x7c, RZ, 0xc0, !PT ;  /* 0x0000007c03039812 */ /* 0x000fcc00078ec0ff */
[----:B-1----:R-:W-:Y:S02]  /*0780*/  @!P0 VIMNMX R6, PT, PT, R6, R2, !PT ;  /* 0x0000000206068248 */ /* 0x002fe40007fe0100 */
[----:B------:R-:W-:Y:S01]  /*0790*/  ISETP.GT.AND P0, PT, R4, R7, PT ;  /* 0x000000070400720c */ /* 0x000fe20003f04270 */
[----:B------:R-:W-:Y:S02]  /*07a0*/  VIADD R4, R8, 0x8 ;  /* 0x0000000808047836 */ /* 0x000fe40000000000 */
[----:B------:R-:W1:Y:S10]  /*07b0*/  SHFL.DOWN PT, R2, R6, 0x4, R7 ;  /* 0x0880000006027989 */ /* 0x000e7400000e0007 */
[----:B-1----:R-:W-:-:S02]  /*07c0*/  @!P0 VIMNMX R6, PT, PT, R6, R2, !PT ;  /* 0x0000000206068248 */ /* 0x002fc40007fe0100 */
[----:B------:R-:W-:Y:S01]  /*07d0*/  ISETP.GT.AND P0, PT, R4, R7, PT ;  /* 0x000000070400720c */ /* 0x000fe20003f04270 */
[----:B------:R-:W-:Y:S02]  /*07e0*/  VIADD R4, R8, 0x10 ;  /* 0x0000001008047836 */ /* 0x000fe40000000000 */
[----:B------:R-:W1:Y:S10]  /*07f0*/  SHFL.DOWN PT, R2, R6, 0x8, R7 ;  /* 0x0900000006027989 */ /* 0x000e7400000e0007 */
[----:B-1----:R-:W-:-:S02]  /*0800*/  @!P0 VIMNMX R6, PT, PT, R6, R2, !PT ;  /* 0x0000000206068248 */ /* 0x002fc40007fe0100 */
        /* <DEDUP_REMOVED lines=13> */
[C---:B------:R-:W-:Y:S02]  /*08e0*/  ISETP.GT.U32.AND P2, PT, R22.reuse, 0x20, PT ;  /* 0x000000201600780c */ /* 0x040fe40003f44070 */
[C---:B------:R-:W-:Y:S02]  /*08f0*/  ISETP.GT.U32.AND P4, PT, R22.reuse, 0x40, PT ;  /* 0x000000401600780c */ /* 0x040fe40003f84070 */
[C---:B------:R-:W-:Y:S02]  /*0900*/  ISETP.GT.U32.AND P3, PT, R22.reuse, 0x60, PT ;  /* 0x000000601600780c */ /* 0x040fe40003f64070 */
[----:B------:R-:W-:Y:S01]  /*0910*/  ISETP.GT.U32.AND P1, PT, R22, 0x80, PT ;  /* 0x000000801600780c */ /* 0x000fe20003f24070 */
[----:B-1----:R-:W-:-:S09]  /*0920*/  ULEA UR4, UR5, UR4, 0x18 ;  /* 0x0000000405047291 */ /* 0x002fd2000f8ec0ff */
[----:B------:R-:W1:Y:S04]  /*0930*/  LDS R2, [UR4+0xc] ;  /* 0x00000c04ff027984 */ /* 0x000e680008000800 */
[----:B0-----:R-:W0:Y:S04]  /*0940*/  LDS.128 R4, [UR4+0x10] ;  /* 0x00001004ff047984 */ /* 0x001e280008000c00 */
[----:B------:R-:W2:Y:S01]  /*0950*/  LDS.64 R8, [UR4+0x20] ;  /* 0x00002004ff087984 */ /* 0x000ea20008000a00 */
[----:B-1----:R-:W-:Y:S02]  /*0960*/  @P2 VIMNMX R3, PT, PT, R3, R2, !PT ;  /* 0x0000000203032248 */ /* 0x002fe40007fe0100 */
[----:B------:R-:W-:-:S02]  /*0970*/  ISETP.GT.U32.AND P2, PT, R22, 0xa0, PT ;  /* 0x000000a01600780c */ /* 0x000fc40003f44070 */
[----:B0-----:R-:W-:Y:S02]  /*0980*/  @P4 VIMNMX R3, PT, PT, R3, R4, !PT ;  /* 0x0000000403034248 */ /* 0x001fe40007fe0100 */
[C---:B------:R-:W-:Y:S02]  /*0990*/  ISETP.GT.U32.AND P4, PT, R22.reuse, 0xc0, PT ;  /* 0x000000c01600780c */ /* 0x040fe40003f84070 */
[----:B------:R-:W-:Y:S02]  /*09a0*/  @P3 VIMNMX R3, PT, PT, R3, R5, !PT ;  /* 0x0000000503033248 */ /* 0x000fe40007fe0100 */
[----:B------:R-:W-:Y:S02]  /*09b0*/  ISETP.GT.U32.AND P3, PT, R22, 0xe0, PT ;  /* 0x000000e01600780c */ /* 0x000fe40003f64070 */
[----:B------:R-:W-:-:S04]  /*09c0*/  @P1 VIMNMX R3, PT, PT, R3, R6, !PT ;  /* 0x0000000603031248 */ /* 0x000fc80007fe0100 */
[----:B------:R-:W-:-:S04]  /*09d0*/  @P2 VIMNMX R3, PT, PT, R3, R7, !PT ;  /* 0x0000000703032248 */ /* 0x000fc80007fe0100 */
[----:B--2---:R-:W-:-:S04]  /*09e0*/  @P4 VIMNMX R3, PT, PT, R3, R8, !PT ;  /* 0x0000000803034248 */ /* 0x004fc80007fe0100 */
[----:B------:R-:W-:Y:S01]  /*09f0*/  @P3 VIMNMX R3, PT, PT, R3, R9, !PT ;  /* 0x0000000903033248 */ /* 0x000fe20007fe0100 */
[----:B------:R-:W-:Y:S06]  /*0a00*/  BRA `(.L_x_69) ;  /* 0x0000001800e87947 */ /* 0x000fec0003800000 */
.L_x_59:
[----:B------:R-:W0:Y:S01]  /*0a10*/  S2R R2, SR_TID.X ;  /* 0x0000000000027919 */ /* 0x000e220000002100 */
[----:B------:R-:W1:Y:S02]  /*0a20*/  LDCU.64 UR6, c[0x0][0x380] ;  /* 0x00007000ff0677ac */ /* 0x000e640008000a00 */
[----:B-1----:R-:W-:Y:S02]  /*0a30*/  IMAD.U32 R20, RZ, RZ, UR6 ;  /* 0x00000006ff147e24 */ /* 0x002fe4000f8e00ff */
[----:B------:R-:W-:Y:S02]  /*0a40*/  IMAD.U32 R21, RZ, RZ, UR7 ;  /* 0x00000007ff157e24 */ /* 0x000fe4000f8e00ff */
[----:B0-----:R-:W-:-:S04]  /*0a50*/  IMAD R25, R2, 0x4, R23 ;  /* 0x0000000402197824 */ /* 0x001fc800078e0217 */
[----:B------:R-:W-:-:S05]  /*0a60*/  IMAD.WIDE.U32 R24, R25, 0x4, R20 ;  /* 0x0000000419187825 */ /* 0x000fca00078e0014 */
[----:B------:R-:W2:Y:S04]  /*0a70*/  LDG.E.128.CONSTANT R4, desc[UR8][R24.64] ;  /* 0x0000000818047981 */ /* 0x000ea8000c1e9d00 */
[----:B------:R-:W3:Y:S04]  /*0a80*/  LDG.E.128.CONSTANT R8, desc[UR8][R24.64+0x1000] ;  /* 0x0010000818087981 */ /* 0x000ee8000c1e9d00 */
[----:B------:R-:W4:Y:S04]  /*0a90*/  LDG.E.128.CONSTANT R12, desc[UR8][R24.64+0x2000] ;  /* 0x00200008180c7981 */ /* 0x000f28000c1e9d00 */
[----:B------:R-:W5:Y:S01]  /*0aa0*/  LDG.E.128.CONSTANT R16, desc[UR8][R24.64+0x3000] ;  /* 0x0030000818107981 */ /* 0x000f62000c1e9d00 */
[----:B------:R-:W-:-:S02]  /*0ab0*/  ISETP.GE.U32.AND P0, PT, R22, UR5, PT ;  /* 0x0000000516007c0c */ /* 0x000fc4000bf06070 */
[----:B--2---:R-:W-:Y:S02]  /*0ac0*/  VIMNMX3 R4, R4, R5, R6, !PT ;  /* 0x000000050404720f */ /* 0x004fe40007800106 */
[----:B---3--:R-:W-:Y:S02]  /*0ad0*/  VIMNMX3 R7, R7, R8, R9, !PT ;  /* 0x000000080707720f */ /* 0x008fe40007800109 */
[----:B----4-:R-:W-:Y:S02]  /*0ae0*/  VIMNMX3 R10, R10, R11, R12, !PT ;  /* 0x0000000b0a0a720f */ /* 0x010fe4000780010c */
[----:B------:R-:W-:Y:S02]  /*0af0*/  VIMNMX3 R13, R13, R14, R15, !PT ;  /* 0x0000000e0d0d720f */ /* 0x000fe4000780010f */
[----:B-----5:R-:W-:Y:S02]  /*0b00*/  VIMNMX3 R18, R16, R17, R18, !PT ;  /* 0x000000111012720f */ /* 0x020fe40007800112 */
[----:B------:R-:W-:-:S02]  /*0b10*/  VIMNMX3 R4, R4, R7, R10, !PT ;  /* 0x000000070404720f */ /* 0x000fc4000780010a */
[----:B------:R-:W-:-:S04]  /*0b20*/  VIMNMX3 R13, R13, R18, R19, !PT ;  /* 0x000000120d0d720f */ /* 0x000fc80007800113 */
[----:B------:R-:W-:Y:S01]  /*0b30*/  VIMNMX R27, PT, PT, R4, R13, !PT ;  /* 0x0000000d041b7248 */ /* 0x000fe20007fe0100 */
[----:B------:R-:W-:Y:S06]  /*0b40*/  @!P0 BRA `(.L_x_70) ;  /* 0x00000004005c8947 */ /* 0x000fec0003800000 */
[----:B------:R-:W-:Y:S01]  /*0b50*/  VIADD R26, R23, UR5 ;  /* 0x00000005171a7c36 */ /* 0x000fe20008000000 */
[----:B------:R-:W-:Y:S01]  /*0b60*/  UMOV UR4, URZ ;  /* 0x000000ff00047c82 */ /* 0x000fe20008000000 */
[----:B------:R-:W-:Y:S02]  /*0b70*/  VIADD R25, R3, 0xfffff000 ;  /* 0xfffff00003197836 */ /* 0x000fe40000000000 */
[C---:B------:R-:W-:Y:S02]  /*0b80*/  VIADD R24, R26.reuse, 0x100 ;  /* 0x000001001a187836 */ /* 0x040fe40000000000 */
[C---:B------:R-:W-:Y:S01]  /*0b90*/  IMAD.IADD R23, R26.reuse, 0x1, R2 ;  /* 0x000000011a177824 */ /* 0x040fe200078e0202 */
[----:B------:R-:W-:Y:S01]  /*0ba0*/  ISETP.GT.U32.AND P0, PT, R26, R25, PT ;  /* 0x000000191a00720c */ /* 0x000fe20003f04070 */
[----:B------:R-:W-:-:S12]  /*0bb0*/  IMAD.MOV.U32 R22, RZ, RZ, R26 ;  /* 0x000000ffff167224 */ /* 0x000fd800078e001a */
[----:B------:R-:W-:Y:S05]  /*0bc0*/  @P0 BRA `(.L_x_71) ;  /* 0x0000000000680947 */ /* 0x000fea0003800000 */
[----:B------:R-:W0:Y:S08]  /*0bd0*/  LDC R3, c[0x0][0x3a8] ;  /* 0x0000ea00ff037b82 */ /* 0x000e300000000800 */
[----:B------:R-:W1:Y:S02]  /*0be0*/  LDC.64 R20, c[0x0][0x380] ;  /* 0x0000e000ff147b82 */ /* 0x000e640000000a00 */
.L_x_72:
[----:B------:R-:W-:-:S04]  /*0bf0*/  IMAD R29, R2, 0x4, R22 ;  /* 0x00000004021d7824 */ /* 0x000fc800078e0216 */
[----:B-1----:R-:W-:-:S05]  /*0c00*/  IMAD.WIDE.U32 R28, R29, 0x4, R20 ;  /* 0x000000041d1c7825 */ /* 0x002fca00078e0014 */
[----:B------:R-:W2:Y:S04]  /*0c10*/  LDG.E.128.CONSTANT R4, desc[UR8][R28.64] ;  /* 0x000000081c047981 */ /* 0x000ea8000c1e9d00 */
[----:B------:R-:W3:Y:S04]  /*0c20*/  LDG.E.128.CONSTANT R8, desc[UR8][R28.64+0x1000] ;  /* 0x001000081c087981 */ /* 0x000ee8000c1e9d00 */
[----:B------:R-:W4:Y:S04]  /*0c30*/  LDG.E.128.CONSTANT R12, desc[UR8][R28.64+0x2000] ;  /* 0x002000081c0c7981 */ /* 0x000f28000c1e9d00 */
[----:B------:R-:W5:Y:S01]  /*0c40*/  LDG.E.128.CONSTANT R16, desc[UR8][R28.64+0x3000] ;  /* 0x003000081c107981 */ /* 0x000f62000c1e9d00 */
[----:B--2---:R-:W-:Y:S01]  /*0c50*/  VIMNMX3 R4, R27, R4, R5, !PT ;  /* 0x000000041b04720f */ /* 0x004fe20007800105 */
[----:B0-----:R-:W-:Y:S01]  /*0c60*/  IMAD.IADD R5, R3, 0x1, -R22 ;  /* 0x0000000103057824 */ /* 0x001fe200078e0a16 */
[----:B---3--:R-:W-:-:S04]  /*0c70*/  VIMNMX3 R6, R6, R7, R8, !PT ;  /* 0x000000070606720f */ /* 0x008fc80007800108 */
[----:B------:R-:W-:Y:S02]  /*0c80*/  ISETP.GE.U32.AND P0, PT, R5, UR5, PT ;  /* 0x0000000505007c0c */ /* 0x000fe4000bf06070 */
        /* <DEDUP_REMOVED lines=8> */
[----:B------:R-:W-:Y:S01]  /*0d10*/  VIADD R22, R22, UR5 ;  /* 0x0000000516167c36 */ /* 0x000fe20008000000 */
[----:B------:R-:W-:Y:S01]  /*0d20*/  UIADD3 UR4, UPT, UPT, UR4, 0x1, URZ ;  /* 0x0000000104047890 */ /* 0x000fe2000fffe0ff */
[----:B------:R-:W-:Y:S02]  /*0d30*/  VIADD R24, R24, UR5 ;  /* 0x0000000518187c36 */ /* 0x000fe40008000000 */
[----:B------:R-:W-:Y:S01]  /*0d40*/  VIADD R23, R23, UR5 ;  /* 0x0000000517177c36 */ /* 0x000fe20008000000 */
[----:B------:R-:W-:-:S13]  /*0d50*/  ISETP.GT.U32.AND P0, PT, R22, R25, PT ;  /* 0x000000191600720c */ /* 0x000fda0003f04070 */
[----:B------:R-:W-:Y:S05]  /*0d60*/  @!P0 BRA `(.L_x_72) ;  /* 0xfffffffc00a08947 */ /* 0x000fea000383ffff */
.L_x_71:
[----:B------:R-:W-:-:S13]  /*0d70*/  ISETP.GE.U32.AND P0, PT, R22, R3, PT ;  /* 0x000000031600720c */ /* 0x000fda0003f06070 */
[----:B------:R-:W-:Y:S05]  /*0d80*/  @P0 BRA `(.L_x_70) ;  /* 0x0000000000cc0947 */ /* 0x000fea0003800000 */
[----:B------:R-:W-:Y:S01]  /*0d90*/  IMAD.IADD R5, R3, 0x1, -R22 ;  /* 0x0000000103057824 */ /* 0x000fe200078e0a16 */
[----:B------:R-:W-:Y:S04]  /*0da0*/  BSSY.RECONVERGENT B1, `(.L_x_70) ;  /* 0x0000031000017945 */ /* 0x000fe80003800200 */
[----:B------:R-:W-:-:S13]  /*0db0*/  ISETP.GE.AND P0, PT, R2, R5, PT ;  /* 0x000000050200720c */ /* 0x000fda0003f06270 */
[----:B------:R-:W-:Y:S05]  /*0dc0*/  @P0 BRA `(.L_x_73) ;  /* 0x0000000000b80947 */ /* 0x000fea0003800000 */
[----:B------:R-:W0:Y:S01]  /*0dd0*/  LDC R7, c[0x0][0x3ac] ;  /* 0x0000eb00ff077b82 */ /* 0x000e220000000800 */
[----:B------:R-:W-:Y:S01]  /*0de0*/  LOP3.LUT R4, RZ, R2, RZ, 0x33, !PT ;  /* 0x00000002ff047212 */ /* 0x000fe200078e33ff */
[----:B------:R-:W-:Y:S01]  /*0df0*/  BSSY.RECONVERGENT B2, `(.L_x_74) ;  /* 0x0000016000027945 */ /* 0x000fe20003800200 */
[----:B------:R-:W-:-:S03]  /*0e00*/  IMAD.MOV.U32 R9, RZ, RZ, R2 ;  /* 0x000000ffff097224 */ /* 0x000fc600078e0002 */
[----:B------:R-:W-:-:S04]  /*0e10*/  IMAD.IADD R3, R4, 0x1, R3 ;  /* 0x0000000104037824 */ /* 0x000fc800078e0203 */
[C---:B------:R-:W-:Y:S01]  /*0e20*/  IMAD.IADD R26, R3.reuse, 0x1, -R26 ;  /* 0x00000001031a7824 */ /* 0x040fe200078e0a1a */
[C---:B------:R-:W-:Y:S02]  /*0e30*/  LOP3.LUT R4, R3.reuse, 0x300, RZ, 0xc0, !PT ;  /* 0x0000030003047812 */ /* 0x040fe400078ec0ff */
[----:B------:R-:W-:Y:S02]  /*0e40*/  LEA.HI R3, R3, 0x1, RZ, 0x18 ;  /* 0x0000000103037811 */ /* 0x000fe400078fc0ff */
[----:B------:R-:W-:Y:S01]  /*0e50*/  ISETP.NE.AND P0, PT, R4, 0x300, PT ;  /* 0x000003000400780c */ /* 0x000fe20003f05270 */
[----:B0-----:R-:W-:-:S04]  /*0e60*/  IMAD R7, R7, UR4, RZ ;  /* 0x0000000407077c24 */ /* 0x001fc8000f8e02ff */
[----:B------:R-:W-:-:S05]  /*0e70*/  IMAD R7, R7, -0x1000, R26 ;  /* 0xfffff00007077824 */ /* 0x000fca00078e021a */
[----:B------:R-:W-:-:S03]  /*0e80*/  ISETP.GE.U32.AND P1, PT, R7, 0x300, PT ;  /* 0x000003000700780c */ /* 0x000fc60003f26070 */
[----:B------:R-:W-:Y:S10]  /*0e90*/  @!P0 BRA `(.L_x_75) ;  /* 0x00000000002c8947 */ /* 0x000ff40003800000 */
[----:B------:R-:W-:Y:S01]  /*0ea0*/  LOP3.LUT R3, R3, 0x3, RZ, 0xc0, !PT ;  /* 0x0000000303037812 */ /* 0x000fe200078ec0ff */
[----:B------:R-:W-:-:S04]  /*0eb0*/  IMAD.MOV.U32 R9, RZ, RZ, R2 ;  /* 0x000000ffff097224 */ /* 0x000fc800078e0002 */
[----:B------:R-:W-:-:S07]  /*0ec0*/  IMAD.MOV R3, RZ, RZ, -R3 ;  /* 0x000000ffff037224 */ /* 0x000fce00078e0a03 */
.L_x_76:
[----:B------:R-:W-:-:S06]  /*0ed0*/  IMAD.WIDE.U32 R6, R23, 0x4, R20 ;  /* 0x0000000417067825 */ /* 0x000fcc00078e0014 */
[----:B------:R-:W2:Y:S01]  /*0ee0*/  LDG.E.CONSTANT R6, desc[UR8][R6.64] ;  /* 0x0000000806067981 */ /* 0x000ea2000c1e9900 */
[----:B------:R-:W-:Y:S02]  /*0ef0*/  VIADD R3, R3, 0x1 ;  /* 0x0000000103037836 */ /* 0x000fe40000000000 */
[----:B------:R-:W-:Y:S02]  /*0f00*/  VIADD R9, R9, 0x100 ;  /* 0x0000010009097836 */ /* 0x000fe40000000000 */
[----:B------:R-:W-:Y:S01]  /*0f10*/  VIADD R23, R23, 0x100 ;  /* 0x0000010017177836 */ /* 0x000fe20000000000 */
[----:B------:R-:W-:Y:S02]  /*0f20*/  ISETP.NE.AND P0, PT, R3, RZ, PT ;  /* 0x000000ff0300720c */ /* 0x000fe40003f05270 */
[----:B--2---:R-:W-:-:S11]  /*0f30*/  VIMNMX R27, PT, PT, R6, R27, !PT ;  /* 0x0000001b061b7248 */ /* 0x004fd60007fe0100 */
[----:B------:R-:W-:Y:S05]  /*0f40*/  @P0 BRA `(.L_x_76) ;  /* 0xfffffffc00e00947 */ /* 0x000fea000383ffff */
.L_x_75:
[----:B------:R-:W-:Y:S05]  /*0f50*/  BSYNC.RECONVERGENT B2 ;  /* 0x0000000000027941 */ /* 0x000fea0003800200 */
.L_x_74:
[----:B------:R-:W-:Y:S05]  /*0f60*/  @!P1 BRA `(.L_x_73) ;  /* 0x0000000000509947 */ /* 0x000fea0003800000 */
[C---:B------:R-:W-:Y:S02]  /*0f70*/  IMAD.IADD R15, R9.reuse, 0x1, R24 ;  /* 0x00000001090f7824 */ /* 0x040fe400078e0218 */
[----:B------:R-:W-:-:S07]  /*0f80*/  VIADD R3, R9, 0x200 ;  /* 0x0000020009037836 */ /* 0x000fce0000000000 */
.L_x_77:
[C---:B------:R-:W-:Y:S02]  /*0f90*/  VIADD R7, R15.reuse, 0xffffff00 ;  /* 0xffffff000f077836 */ /* 0x040fe40000000000 */
[----:B------:R-:W-:-:S04]  /*0fa0*/  IMAD.WIDE.U32 R8, R15, 0x4, R20 ;  /* 0x000000040f087825 */ /* 0x000fc800078e0014 */
        /* <DEDUP_REMOVED lines=13> */
[----:B--2---:R-:W-:-:S04]  /*1080*/  VIMNMX3 R27, R27, R6, R8, !PT ;  /* 0x000000061b1b720f */ /* 0x004fc80007800108 */
[----:B---3--:R-:W-:-:S05]  /*1090*/  VIMNMX3 R27, R27, R10, R12, !PT ;  /* 0x0000000a1b1b720f */ /* 0x008fca000780010c */
[----:B------:R-:W-:Y:S05]  /*10a0*/  @!P0 BRA `(.L_x_77) ;  /* 0xfffffffc00b88947 */ /* 0x000fea000383ffff */
.L_x_73:
[----:B------:R-:W-:Y:S05]  /*10b0*/  BSYNC.RECONVERGENT B1 ;  /* 0x0000000000017941 */ /* 0x000fea0003800200 */
.L_x_70:
[----:B------:R-:W0:Y:S01]  /*10c0*/  S2R R3, SR_LANEID ;  /* 0x0000000000037919 */ /* 0x000e220000000000 */
[----:B------:R-:W-:Y:S02]  /*10d0*/  CREDUX.MAX.S32 UR4, R27 ;  /* 0x000000001b0472cc */ /* 0x000fe40000000200 */
[----:B0-----:R-:W-:-:S13]  /*10e0*/  ISETP.NE.AND P0, PT, R3, RZ, PT ;  /* 0x000000ff0300720c */ /* 0x001fda0003f05270 */
[----:B------:R-:W0:Y:S01]  /*10f0*/  @!P0 S2R R5, SR_CgaCtaId ;  /* 0x0000000000058919 */ /* 0x000e220000008800 */
[----:B------:R-:W-:Y:S02]  /*1100*/  @!P0 MOV R4, 0x400 ;  /* 0x0000040000048802 */ /* 0x000fe40000000f00 */
[----:B------:R-:W-:Y:S02]  /*1110*/  @!P0 SHF.R.U32.HI R3, RZ, 0x3, R2 ;  /* 0x00000003ff038819 */ /* 0x000fe40000011602 */
[----:B0-----:R-:W-:Y:S02]  /*1120*/  @!P0 LEA R5, R5, R4, 0x18 ;  /* 0x0000000405058211 */ /* 0x001fe400078ec0ff */
[----:B------:R-:W-:Y:S01]  /*1130*/  @!P0 LOP3.LUT R4, R3, 0x7c, RZ, 0xc0, !PT ;  /* 0x0000007c03048812 */ /* 0x000fe200078ec0ff */
        /* <DEDUP_REMOVED lines=17> */
.L_x_58:
[----:B------:R-:W0:Y:S02]  /*1250*/  LDCU UR6, c[0x0][0x3a8] ;  /* 0x00007500ff0677ac */ /* 0x000e240008000800 */
[----:B0-----:R-:W-:-:S04]  /*1260*/  IADD3 R5, PT, PT, -R23, UR6, RZ ;  /* 0x0000000617057c10 */ /* 0x001fc8000fffe1ff */
        /* <DEDUP_REMOVED lines=9> */
[----:B------:R-:W-:-:S04]  /*1300*/  IMAD.IADD R3, R23, 0x1, R2 ;  /* 0x0000000117037824 */ /* 0x000fc800078e0202 */
[----:B0-----:R-:W-:-:S05]  /*1310*/  IMAD.WIDE.U32 R6, R3, 0x4, R6 ;  /* 0x0000000403067825 */ /* 0x001fca00078e0006 */
[----:B------:R0:W5:Y:S01]  /*1320*/  LDG.E.CONSTANT R3, desc[UR8][R6.64] ;  /* 0x0000000806037981 */ /* 0x000162000c1e9900 */
[----:B------:R-:W-:-:S07]  /*1330*/  VIADD R4, R2, 0x100 ;  /* 0x0000010002047836 */ /* 0x000fce0000000000 */
.L_x_80:
[----:B------:R-:W-:Y:S05]  /*1340*/  BSYNC.RECONVERGENT B1 ;  /* 0x0000000000017941 */ /* 0x000fea0003800200 */
.L_x_79:
[----:B------:R-:W-:Y:S01]  /*1350*/  ISETP.GE.U32.AND P0, PT, R4, R5, PT ;  /* 0x000000050400720c */ /* 0x000fe20003f06070 */
[----:B------:R-:W-:-:S12]  /*1360*/  BSSY.RECONVERGENT B1, `(.L_x_81) ;  /* 0x000002e000017945 */ /* 0x000fd80003800200 */
[----:B------:R-:W-:Y:S05]  /*1370*/  @P0 BRA `(.L_x_82) ;  /* 0x0000000000b00947 */ /* 0x000fea0003800000 */
[----:B0-----:R-:W-:Y:S01]  /*1380*/  LOP3.LUT R6, RZ, R4, RZ, 0x33, !PT ;  /* 0x00000004ff067212 */ /* 0x001fe200078e33ff */
[----:B------:R-:W-:Y:S04]  /*1390*/  BSSY.RECONVERGENT B2, `(.L_x_83) ;  /* 0x0000014000027945 */ /* 0x000fe80003800200 */
[----:B------:R-:W-:-:S04]  /*13a0*/  VIADD R6, R6, UR6 ;  /* 0x0000000606067c36 */ /* 0x000fc80008000000 */
[C---:B------:R-:W-:Y:S01]  /*13b0*/  IMAD.IADD R8, R6.reuse, 0x1, -R23 ;  /* 0x0000000106087824 */ /* 0x040fe200078e0a17 */
[----:B------:R-:W-:-:S04]  /*13c0*/  LOP3.LUT R7, R6, 0x300, RZ, 0xc0, !PT ;  /* 0x0000030006077812 */ /* 0x000fc800078ec0ff */
[----:B------:R-:W-:Y:S02]  /*13d0*/  ISETP.NE.AND P0, PT, R7, 0x300, PT ;  /* 0x000003000700780c */ /* 0x000fe40003f05270 */
[----:B------:R-:W-:-:S11]  /*13e0*/  ISETP.GE.U32.AND P1, PT, R8, 0x300, PT ;  /* 0x000003000800780c */ /* 0x000fd60003f26070 */
[----:B------:R-:W-:Y:S05]  /*13f0*/  @!P0 BRA `(.L_x_84) ;  /* 0x0000000000348947 */ /* 0x000fea0003800000 */
[----:B------:R-:W0:Y:S01]  /*1400*/  LDC.64 R8, c[0x0][0x380] ;  /* 0x0000e000ff087b82 */ /* 0x000e220000000a00 */
[----:B------:R-:W-:Y:S01]  /*1410*/  LEA.HI R6, R6, 0x1, RZ, 0x18 ;  /* 0x0000000106067811 */ /* 0x000fe200078fc0ff */
[----:B------:R-:W-:-:S03]  /*1420*/  IMAD.IADD R11, R23, 0x1, R4 ;  /* 0x00000001170b7824 */ /* 0x000fc600078e0204 */
[----:B------:R-:W-:-:S05]  /*1430*/  LOP3.LUT R6, R6, 0x3, RZ, 0xc0, !PT ;  /* 0x0000000306067812 */ /* 0x000fca00078ec0ff */
[----:B------:R-:W-:-:S07]  /*1440*/  IMAD.MOV R10, RZ, RZ, -R6 ;  /* 0x000000ffff0a7224 */ /* 0x000fce00078e0a06 */
.L_x_85:
        /* <DEDUP_REMOVED lines=8> */
.L_x_84:
[----:B------:R-:W-:Y:S05]  /*14d0*/  BSYNC.RECONVERGENT B2 ;  /* 0x0000000000027941 */ /* 0x000fea0003800200 */
.L_x_83:
[----:B------:R-:W-:Y:S05]  /*14e0*/  @!P1 BRA `(.L_x_82) ;  /* 0x0000000000549947 */ /* 0x000fea0003800000 */
[----:B------:R-:W0:Y:S01]  /*14f0*/  LDC.64 R6, c[0x0][0x380] ;  /* 0x0000e000ff067b82 */ /* 0x000e220000000a00 */
[----:B------:R-:W-:Y:S02]  /*1500*/  IMAD.IADD R23, R23, 0x1, R4 ;  /* 0x0000000117177824 */ /* 0x000fe400078e0204 */
[----:B------:R-:W-:-:S07]  /*1510*/  VIADD R4, R4, 0x200 ;  /* 0x0000020004047836 */ /* 0x000fce0000000000 */
.L_x_86:
        /* <DEDUP_REMOVED lines=18> */
.L_x_82:
[----:B------:R-:W-:Y:S05]  /*1640*/  BSYNC.RECONVERGENT B1 ;  /* 0x0000000000017941 */ /* 0x000fea0003800200 */
.L_x_81:
        /* <DEDUP_REMOVED lines=28> */
.L_x_87:
        /* <DEDUP_REMOVED lines=14> */
[----:B------:R-:W-:Y:S01]  /*18f0*/  @!P1 MOV R8, 0x400 ;  /* 0x0000040000089802 */ /* 0x000fe20000000f00 */
[----:B------:R-:W0:Y:S10]  /*1900*/  SHFL.DOWN PT, R3, R6, 0x2, R4 ;  /* 0x0840000006037989 */ /* 0x000e3400000e0004 */
[----:B0-----:R-:W-:-:S02]  /*1910*/  @!P0 VIMNMX R6, PT, PT, R6, R3, !PT ;  /* 0x0000000306068248 */ /* 0x001fc40007fe0100 */
[----:B------:R-:W-:Y:S01]  /*1920*/  ISETP.GT.AND P0, PT, R9, R4, PT ;  /* 0x000000040900720c */ /* 0x000fe20003f04270 */
[C---:B------:R-:W-:Y:S02]  /*1930*/  VIADD R9, R7.reuse, 0x8 ;  /* 0x0000000807097836 */ /* 0x040fe40000000000 */
[----:B------:R-:W0:Y:S01]  /*1940*/  SHFL.DOWN PT, R3, R6, 0x4, R4 ;  /* 0x0880000006037989 */ /* 0x000e2200000e0004 */
[----:B------:R-:W-:-:S09]  /*1950*/  VIADD R7, R7, 0x10 ;  /* 0x0000001007077836 */ /* 0x000fd20000000000 */
[----:B0-----:R-:W-:Y:S02]  /*1960*/  @!P0 VIMNMX R6, PT, PT, R6, R3, !PT ;  /* 0x0000000306068248 */ /* 0x001fe40007fe0100 */
[----:B------:R-:W-:Y:S02]  /*1970*/  ISETP.GT.AND P0, PT, R9, R4, PT ;  /* 0x000000040900720c */ /* 0x000fe40003f04270 */
[----:B------:R-:W0:Y:S01]  /*1980*/  @!P1 S2R R9, SR_CgaCtaId ;  /* 0x0000000000099919 */ /* 0x000e220000008800 */
[----:B------:R-:W1:Y:S10]  /*1990*/  SHFL.DOWN PT, R3, R6, 0x8, R4 ;  /* 0x0900000006037989 */ /* 0x000e7400000e0004 */
[----:B-1----:R-:W-:-:S02]  /*19a0*/  @!P0 VIMNMX R6, PT, PT, R6, R3, !PT ;  /* 0x0000000306068248 */ /* 0x002fc40007fe0100 */
[----:B------:R-:W-:Y:S02]  /*19b0*/  ISETP.GT.AND P0, PT, R7, R4, PT ;  /* 0x000000040700720c */ /* 0x000fe40003f04270 */
[----:B------:R-:W-:Y:S01]  /*19c0*/  @!P1 SHF.R.U32.HI R7, RZ, 0x3, R2 ;  /* 0x00000003ff079819 */ /* 0x000fe20000011602 */
[----:B------:R-:W1:Y:S01]  /*19d0*/  SHFL.DOWN PT, R3, R6, 0x10, R4 ;  /* 0x0a00000006037989 */ /* 0x000e6200000e0004 */
[----:B0-----:R-:W-:Y:S02]  /*19e0*/  @!P1 LEA R8, R9, R8, 0x18 ;  /* 0x0000000809089211 */ /* 0x001fe400078ec0ff */
[----:B------:R-:W-:-:S05]  /*19f0*/  @!P1 LOP3.LUT R7, R7, 0x7c, RZ, 0xc0, !PT ;  /* 0x0000007c07079812 */ /* 0x000fca00078ec0ff */
[----:B------:R-:W-:Y:S02]  /*1a00*/  @!P1 IMAD.IADD R8, R7, 0x1, R8 ;  /* 0x0000000107089824 */ /* 0x000fe400078e0208 */
[----:B-1----:R-:W-:Y:S02]  /*1a10*/  @!P0 VIMNMX R6, PT, PT, R6, R3, !PT ;  /* 0x0000000306068248 */ /* 0x002fe40007fe0100 */
[----:B------:R-:W-:-:S03]  /*1a20*/  ISETP.NE.AND P0, PT, R2, RZ, PT ;  /* 0x000000ff0200720c */ /* 0x000fc60003f05270 */
[----:B------:R-:W-:-:S05]  /*1a30*/  IMAD.MOV.U32 R3, RZ, RZ, R6 ;  /* 0x000000ffff037224 */ /* 0x000fca00078e0006 */
[----:B------:R1:W-:Y:S01]  /*1a40*/  @!P1 STS [R8+0x8], R3 ;  /* 0x0000080308009388 */ /* 0x0003e20000000800 */
[----:B------:R-:W-:Y:S06]  /*1a50*/  BAR.SYNC.DEFER_BLOCKING 0x0 ;  /* 0x0000000000007b1d */ /* 0x000fec0000010000 */
[----:B------:R-:W-:Y:S05]  /*1a60*/  @P0 BRA `(.L_x_69) ;  /* 0x0000000800d00947 */ /* 0x000fea0003800000 */
[----:B------:R-:W0:Y:S01]  /*1a70*/  S2UR UR5, SR_CgaCtaId ;  /* 0x00000000000579c3 */ /* 0x000e220000008800 */
[----:B------:R-:W-:Y:S01]  /*1a80*/  UMOV UR4, 0x400 ;  /* 0x0000040000047882 */ /* 0x000fe20000000000 */
[C---:B------:R-:W-:Y:S02]  /*1a90*/  ISETP.GT.U32.AND P2, PT, R5.reuse, 0x20, PT ;  /* 0x000000200500780c */ /* 0x040fe40003f44070 */
[C---:B------:R-:W-:Y:S02]  /*1aa0*/  ISETP.GT.U32.AND P4, PT, R5.reuse, 0x40, PT ;  /* 0x000000400500780c */ /* 0x040fe40003f84070 */
[C---:B------:R-:W-:Y:S02]  /*1ab0*/  ISETP.GT.U32.AND P3, PT, R5.reuse, 0x60, PT ;  /* 0x000000600500780c */ /* 0x040fe40003f64070 */
[----:B------:R-:W-:Y:S01]  /*1ac0*/  ISETP.GT.U32.AND P1, PT, R5, 0x80, PT ;  /* 0x000000800500780c */ /* 0x000fe20003f24070 */
[----:B0-----:R-:W-:-:S09]  /*1ad0*/  ULEA UR4, UR5, UR4, 0x18 ;  /* 0x0000000405047291 */ /* 0x001fd2000f8ec0ff */
[----:B------:R-:W0:Y:S04]  /*1ae0*/  LDS R2, [UR4+0xc] ;  /* 0x00000c04ff027984 */ /* 0x000e280008000800 */
[----:B-1----:R-:W1:Y:S04]  /*1af0*/  LDS.128 R8, [UR4+0x10] ;  /* 0x00001004ff087984 */ /* 0x002e680008000c00 */
[----:B------:R-:W2:Y:S01]  /*1b00*/  LDS.64 R6, [UR4+0x20] ;  /* 0x00002004ff067984 */ /* 0x000ea20008000a00 */
[----:B0-----:R-:W-:Y:S02]  /*1b10*/  @P2 VIMNMX R3, PT, PT, R3, R2, !PT ;  /* 0x0000000203032248 */ /* 0x001fe40007fe0100 */
[----:B------:R-:W-:-:S02]  /*1b20*/  ISETP.GT.U32.AND P2, PT, R5, 0xa0, PT ;  /* 0x000000a00500780c */ /* 0x000fc40003f44070 */
[----:B-1----:R-:W-:Y:S02]  /*1b30*/  @P4 VIMNMX R3, PT, PT, R3, R8, !PT ;  /* 0x0000000803034248 */ /* 0x002fe40007fe0100 */
[----:B------:R-:W-:Y:S02]  /*1b40*/  ISETP.GT.U32.AND P4, PT, R5, 0xc0, PT ;  /* 0x000000c00500780c */ /* 0x000fe40003f84070 */
[----:B------:R-:W-:Y:S02]  /*1b50*/  @P3 VIMNMX R3, PT, PT, R3, R9, !PT ;  /* 0x0000000903033248 */ /* 0x000fe40007fe0100 */
[----:B------:R-:W-:Y:S02]  /*1b60*/  ISETP.GT.U32.AND P3, PT, R5, 0xe0, PT ;  /* 0x000000e00500780c */ /* 0x000fe40003f64070 */
[----:B------:R-:W-:-:S04]  /*1b70*/  @P1 VIMNMX R3, PT, PT, R3, R10, !PT ;  /* 0x0000000a03031248 */ /* 0x000fc80007fe0100 */
[----:B------:R-:W-:-:S04]  /*1b80*/  @P2 VIMNMX R3, PT, PT, R3, R11, !PT ;  /* 0x0000000b03032248 */ /* 0x000fc80007fe0100 */
[----:B--2---:R-:W-:-:S04]  /*1b90*/  @P4 VIMNMX R3, PT, PT, R3, R6, !PT ;  /* 0x0000000603034248 */ /* 0x004fc80007fe0100 */
[----:B------:R-:W-:Y:S01]  /*1ba0*/  @P3 VIMNMX R3, PT, PT, R3, R7, !PT ;  /* 0x0000000703033248 */ /* 0x000fe20007fe0100 */
[----:B------:R-:W-:Y:S06]  /*1bb0*/  BRA `(.L_x_69) ;  /* 0x00000008007c7947 */ /* 0x000fec0003800000 */
.L_x_78:
[----:B------:R-:W0:Y:S01]  /*1bc0*/  S2R R4, SR_TID.X ;  /* 0x0000000000047919 */ /* 0x000e220000002100 */
[----:B------:R-:W1:Y:S02]  /*1bd0*/  LDCU.64 UR10, c[0x0][0x380] ;  /* 0x00007000ff0a77ac */ /* 0x000e640008000a00 */
[----:B-1----:R-:W-:Y:S02]  /*1be0*/  IMAD.U32 R2, RZ, RZ, UR10 ;  /* 0x0000000aff027e24 */ /* 0x002fe4000f8e00ff */
[----:B------:R-:W-:Y:S02]  /*1bf0*/  IMAD.U32 R3, RZ, RZ, UR11 ;  /* 0x0000000bff037e24 */ /* 0x000fe4000f8e00ff */
[----:B0-----:R-:W-:-:S04]  /*1c00*/  IMAD.IADD R7, R23, 0x1, R4 ;  /* 0x0000000117077824 */ /* 0x001fc800078e0204 */
[----:B------:R-:W-:-:S05]  /*1c10*/  IMAD.WIDE.U32 R6, R7, 0x4, R2 ;  /* 0x0000000407067825 */ /* 0x000fca00078e0002 */
        /* <DEDUP_REMOVED lines=16> */
[----:B------:R-:W-:-:S02]  /*1d20*/  ISETP.GE.U32.AND P0, PT, R5, UR5, PT ;  /* 0x0000000505007c0c */ /* 0x000fc4000bf06070 */
[----:B--2---:R-:W-:Y:S02]  /*1d30*/  VIMNMX3 R8, R24, R8, R9, !PT ;  /* 0x000000081808720f */ /* 0x004fe40007800109 */
[----:B---3--:R-:W-:Y:S02]  /*1d40*/  VIMNMX3 R11, R10, R11, R12, !PT ;  /* 0x0000000b0a0b720f */ /* 0x008fe4000780010c */
[----:B----4-:R-:W-:-:S04]  /*1d50*/  VIMNMX3 R13, R13, R14, R15, !PT ;  /* 0x0000000e0d0d720f */ /* 0x010fc8000780010f */
[----:B------:R-:W-:Y:S02]  /*1d60*/  VIMNMX3 R8, R8, R11, R13, !PT ;  /* 0x0000000b0808720f */ /* 0x000fe4000780010d */
[----:B-----5:R-:W-:Y:S02]  /*1d70*/  VIMNMX3 R17, R16, R17, R18, !PT ;  /* 0x000000111011720f */ /* 0x020fe40007800112 */
[----:B------:R-:W-:-:S04]  /*1d80*/  VIMNMX3 R19, R19, R20, R21, !PT ;  /* 0x000000141313720f */ /* 0x000fc80007800115 */
[----:B------:R-:W-:-:S04]  /*1d90*/  VIMNMX3 R17, R17, R19, R22, !PT ;  /* 0x000000131111720f */ /* 0x000fc80007800116 */
[----:B------:R-:W-:Y:S01]  /*1da0*/  VIMNMX R8, PT, PT, R8, R17, !PT ;  /* 0x0000001108087248 */ /* 0x000fe20007fe0100 */
[----:B------:R-:W-:Y:S06]  /*1db0*/  @!P0 BRA `(.L_x_88) ;  /* 0x00000004009c8947 */ /* 0x000fec0003800000 */
[----:B------:R-:W-:Y:S01]  /*1dc0*/  UIADD3 UR7, UPT, UPT, UR6, -0x1000, URZ ;  /* 0xfffff00006077890 */ /* 0x000fe2000fffe0ff */
[----:B------:R-:W-:Y:S01]  /*1dd0*/  VIADD R23, R23, UR5 ;  /* 0x0000000517177c36 */ /* 0x000fe20008000000 */
[----:B------:R-:W-:-:S03]  /*1de0*/  UMOV UR4, URZ ;  /* 0x000000ff00047c82 */ /* 0x000fc60008000000 */
[C---:B------:R-:W-:Y:S01]  /*1df0*/  VIADD R5, R23.reuse, 0x100 ;  /* 0x0000010017057836 */ /* 0x040fe20000000000 */
[C---:B------:R-:W-:Y:S01]  /*1e00*/  ISETP.GT.U32.AND P0, PT, R23.reuse, UR7, PT ;  /* 0x0000000717007c0c */ /* 0x040fe2000bf04070 */
[----:B------:R-:W-:-:S12]  /*1e10*/  IMAD.IADD R9, R23, 0x1, R4 ;  /* 0x0000000117097824 */ /* 0x000fd800078e0204 */
[----:B------:R-:W-:Y:S05]  /*1e20*/  @P0 BRA `(.L_x_89) ;  /* 0x00000000009c0947 */ /* 0x000fea0003800000 */
[----:B------:R-:W0:Y:S01]  /*1e30*/  LDC.64 R2, c[0x0][0x380] ;  /* 0x0000e000ff027b82 */ /* 0x000e220000000a00 */
[----:B------:R-:W1:Y:S01]  /*1e40*/  LDCU UR6, c[0x0][0x3a8] ;  /* 0x00007500ff0677ac */ /* 0x000e620008000800 */
[----:B------:R-:W-:Y:S01]  /*1e50*/  NOP ;  /* 0x0000000000007918 */ /* 0x000fe20000000000 */
.L_x_90:
[----:B------:R-:W-:-:S04]  /*1e60*/  IMAD.IADD R7, R4, 0x1, R23 ;  /* 0x0000000104077824 */ /* 0x000fc800078e0217 */
[----:B0-----:R-:W-:-:S05]  /*1e70*/  IMAD.WIDE.U32 R6, R7, 0x4, R2 ;  /* 0x0000000407067825 */ /* 0x001fca00078e0002 */
        /* <DEDUP_REMOVED lines=13> */
[----:B------:R-:W5:Y:S01]  /*1f50*/  LDG.E.CONSTANT R25, desc[UR8][R6.64+0x3c00] ;  /* 0x003c000806197981 */ /* 0x000f62000c1e9900 */
[----:B--2---:R-:W-:-:S03]  /*1f60*/  VIMNMX3 R8, R8, R11, R10, !PT ;  /* 0x0000000b0808720f */ /* 0x004fc6000780010a */
[----:B------:R-:W2:Y:S04]  /*1f70*/  LDG.E.CONSTANT R11, desc[UR8][R6.64+0x2c00] ;  /* 0x002c0008060b7981 */ /* 0x000ea8000c1e9900 */
[----:B------:R-:W2:Y:S01]  /*1f80*/  LDG.E.CONSTANT R10, desc[UR8][R6.64+0x3800] ;  /* 0x00380008060a7981 */ /* 0x000ea2000c1e9900 */
[----:B---3--:R-:W-:Y:S02]  /*1f90*/  VIMNMX3 R15, R14, R15, R16, !PT ;  /* 0x0000000f0e0f720f */ /* 0x008fe40007800110 */
[----:B-1----:R-:W-:-:S04]  /*1fa0*/  IADD3 R14, PT, PT, -R23, UR6, RZ ;  /* 0x00000006170e7c10 */ /* 0x002fc8000fffe1ff */
[----:B------:R-:W-:Y:S02]  /*1fb0*/  ISETP.GE.U32.AND P0, PT, R14, UR5, PT ;  /* 0x000000050e007c0c */ /* 0x000fe4000bf06070 */
[----:B----4-:R-:W-:-:S04]  /*1fc0*/  VIMNMX3 R17, R17, R18, R19, !PT ;  /* 0x000000121111720f */ /* 0x010fc80007800113 */
[----:B------:R-:W-:Y:S02]  /*1fd0*/  VIMNMX3 R8, R8, R15, R17, !PT ;  /* 0x0000000f0808720f */ /* 0x000fe40007800111 */
[----:B-----5:R-:W-:Y:S02]  /*1fe0*/  VIMNMX3 R20, R20, R21, R22, !PT ;  /* 0x000000151414720f */ /* 0x020fe40007800116 */
[----:B--2---:R-:W-:Y:S02]  /*1ff0*/  VIMNMX3 R11, R11, R12, R13, !PT ;  /* 0x0000000c0b0b720f */ /* 0x004fe4000780010d */
[----:B------:R-:W-:-:S04]  /*2000*/  VIMNMX R10, PT, PT, R10, R25, !PT ;  /* 0x000000190a0a7248 */ /* 0x000fc80007fe0100 */
[----:B------:R-:W-:-:S04]  /*2010*/  VIMNMX3 R11, R20, R11, R10, !PT ;  /* 0x0000000b140b720f */ /* 0x000fc8000780010a */
[----:B------:R-:W-:Y:S01]  /*2020*/  VIMNMX R8, PT, PT, R8, R11, !PT ;  /* 0x0000000b08087248 */ /* 0x000fe20007fe0100 */
[----:B------:R-:W-:Y:S06]  /*2030*/  @!P0 BRA `(.L_x_88) ;  /* 0x0000000000fc8947 */ /* 0x000fec0003800000 */
[----:B------:R-:W-:Y:S01]  /*2040*/  VIADD R23, R23, UR5 ;  /* 0x0000000517177c36 */ /* 0x000fe20008000000 */
[----:B------:R-:W-:Y:S01]  /*2050*/  UIADD3 UR4, UPT, UPT, UR4, 0x1, URZ ;  /* 0x0000000104047890 */ /* 0x000fe2000fffe0ff */
[----:B------:R-:W-:Y:S02]  /*2060*/  VIADD R5, R5, UR5 ;  /* 0x0000000505057c36 */ /* 0x000fe40008000000 */
[----:B------:R-:W-:Y:S01]  /*2070*/  VIADD R9, R9, UR5 ;  /* 0x0000000509097c36 */ /* 0x000fe20008000000 */
[----:B------:R-:W-:-:S13]  /*2080*/  ISETP.GT.U32.AND P0, PT, R23, UR7, PT ;  /* 0x0000000717007c0c */ /* 0x000fda000bf04070 */
[----:B------:R-:W-:Y:S05]  /*2090*/  @!P0 BRA `(.L_x_90) ;  /* 0xfffffffc00708947 */ /* 0x000fea000383ffff */
.L_x_89:
[----:B------:R-:W-:-:S13]  /*20a0*/  ISETP.GE.U32.AND P0, PT, R23, UR6, PT ;  /* 0x0000000617007c0c */ /* 0x000fda000bf06070 */
[----:B------:R-:W-:Y:S05]  /*20b0*/  @P0 BRA `(.L_x_88) ;  /* 0x0000000000dc0947 */ /* 0x000fea0003800000 */
[----:B------:R-:W-:Y:S01]  /*20c0*/  IADD3 R23, PT, PT, -R23, UR6, RZ ;  /* 0x0000000617177c10 */ /* 0x000fe2000fffe1ff */
[----:B------:R-:W-:Y:S03]  /*20d0*/  BSSY.RECONVERGENT B1, `(.L_x_88) ;  /* 0x0000035000017945 */ /* 0x000fe60003800200 */
[----:B------:R-:W-:-:S13]  /*20e0*/  ISETP.GE.AND P0, PT, R4, R23, PT ;  /* 0x000000170400720c */ /* 0x000fda0003f06270 */
[----:B------:R-:W-:Y:S05]  /*20f0*/  @P0 BRA `(.L_x_91) ;  /* 0x0000000000c80947 */ /* 0x000fea0003800000 */
[----:B------:R-:W0:Y:S01]  /*2100*/  LDCU UR5, c[0x0][0x3ac] ;  /* 0x00007580ff0577ac */ /* 0x000e220008000800 */
[----:B------:R-:W1:Y:S01]  /*2110*/  LDC R10, c[0x0][0x3ac] ;  /* 0x0000eb00ff0a7b82 */ /* 0x000e620000000800 */
[----:B------:R-:W-:Y:S01]  /*2120*/  LOP3.LUT R6, RZ, R4, RZ, 0x33, !PT ;  /* 0x00000004ff067212 */ /* 0x000fe200078e33ff */
[----:B------:R-:W-:Y:S01]  /*2130*/  IMAD.SHL.U32 R11, R0, 0x1000, RZ ;  /* 0x00001000000b7824 */ /* 0x000fe200078e00ff */
[----:B------:R-:W-:Y:S03]  /*2140*/  BSSY.RECONVERGENT B2, `(.L_x_92) ;  /* 0x0000018000027945 */ /* 0x000fe60003800200 */
[----:B------:R-:W-:Y:S01]  /*2150*/  VIADD R7, R6, UR6 ;  /* 0x0000000606077c36 */ /* 0x000fe20008000000 */
[----:B0-----:R-:W-:-:S06]  /*2160*/  USHF.L.U32 UR5, UR5, 0xc, URZ ;  /* 0x0000000c05057899 */ /* 0x001fcc00080006ff */
[----:B------:R-:W-:-:S04]  /*2170*/  VIADD R6, R11, UR5 ;  /* 0x000000050b067c36 */ /* 0x000fc80008000000 */
[C---:B------:R-:W-:Y:S02]  /*2180*/  IMAD.IADD R11, R7.reuse, 0x1, -R6 ;  /* 0x00000001070b7824 */ /* 0x040fe400078e0a06 */
[----:B-1----:R-:W-:Y:S01]  /*2190*/  IMAD R6, R10, UR4, RZ ;  /* 0x000000040a067c24 */ /* 0x002fe2000f8e02ff */
[C---:B------:R-:W-:Y:S02]  /*21a0*/  LOP3.LUT R10, R7.reuse, 0x300, RZ, 0xc0, !PT ;  /* 0x00000300070a7812 */ /* 0x040fe400078ec0ff */
[----:B------:R-:W-:Y:S01]  /*21b0*/  LEA.HI R7, R7, 0x1, RZ, 0x18 ;  /* 0x0000000107077811 */ /* 0x000fe200078fc0ff */
[----:B------:R-:W-:Y:S01]  /*21c0*/  IMAD R6, R6, -0x1000, R11 ;  /* 0xfffff00006067824 */ /* 0x000fe200078e020b */
[----:B------:R-:W-:Y:S01]  /*21d0*/  ISETP.NE.AND P0, PT, R10, 0x300, PT ;  /* 0x000003000a00780c */ /* 0x000fe20003f05270 */
[----:B------:R-:W-:-:S03]  /*21e0*/  IMAD.MOV.U32 R10, RZ, RZ, R4 ;  /* 0x000000ffff0a7224 */ /* 0x000fc600078e0004 */
[----:B------:R-:W-:-:S09]  /*21f0*/  ISETP.GE.U32.AND P1, PT, R6, 0x300, PT ;  /* 0x000003000600780c */ /* 0x000fd20003f26070 */
[----:B------:R-:W-:Y:S05]  /*2200*/  @!P0 BRA `(.L_x_93) ;  /* 0x00000000002c8947 */ /* 0x000fea0003800000 */
[----:B------:R-:W-:Y:S01]  /*2210*/  LOP3.LUT R7, R7, 0x3, RZ, 0xc0, !PT ;  /* 0x0000000307077812 */ /* 0x000fe200078ec0ff */
[----:B------:R-:W-:-:S04]  /*2220*/  IMAD.MOV.U32 R10, RZ, RZ, R4 ;  /* 0x000000ffff0a7224 */ /* 0x000fc800078e0004 */
[----:B------:R-:W-:-:S07]  /*2230*/  IMAD.MOV R11, RZ, RZ, -R7 ;  /* 0x000000ffff0b7224 */ /* 0x000fce00078e0a07 */
.L_x_94:
        /* <DEDUP_REMOVED lines=8> */
.L_x_93:
[----:B------:R-:W-:Y:S05]  /*22c0*/  BSYNC.RECONVERGENT B2 ;  /* 0x0000000000027941 */ /* 0x000fea0003800200 */
.L_x_92:
[----:B------:R-:W-:Y:S05]  /*22d0*/  @!P1 BRA `(.L_x_91) ;  /* 0x0000000000509947 */ /* 0x000fea0003800000 */
[C---:B------:R-:W-:Y:S02]  /*22e0*/  IMAD.IADD R9, R10.reuse, 0x1, R5 ;  /* 0x000000010a097824 */ /* 0x040fe400078e0205 */
[----:B------:R-:W-:-:S07]  /*22f0*/  VIADD R5, R10, 0x200 ;  /* 0x000002000a057836 */ /* 0x000fce0000000000 */
.L_x_95:
        /* <DEDUP_REMOVED lines=18> */
.L_x_91:
[----:B------:R-:W-:Y:S05]  /*2420*/  BSYNC.RECONVERGENT B1 ;  /* 0x0000000000017941 */ /* 0x000fea0003800200 */
.L_x_88:
        /* <DEDUP_REMOVED lines=24> */
.L_x_69:
[----:B------:R-:W-:Y:S05]  /*25b0*/  BSYNC.RECONVERGENT B0 ;  /* 0x0000000000007941 */ /* 0x000fea0003800200 */
.L_x_57:
[----:B------:R-:W-:Y:S05]  /*25c0*/  @P0 EXIT ;  /* 0x000000000000094d */ /* 0x000fea0003800000 */
[----:B0-----:R-:W0:Y:S02]  /*25d0*/  LDC.64 R4, c[0x0][0x388] ;  /* 0x0000e200ff047b82 */ /* 0x001e240000000a00 */
[----:B0-----:R-:W-:-:S05]  /*25e0*/  IMAD.WIDE.U32 R4, R0, 0x4, R4 ;  /* 0x0000000400047825 */ /* 0x001fca00078e0004 */
[----:B------:R-:W-:Y:S01]  /*25f0*/  STG.E desc[UR8][R4.64], R3 ;  /* 0x0000000304007986 */ /* 0x000fe2000c101908 */
[----:B------:R-:W-:Y:S05]  /*2600*/  EXIT ;  /* 0x000000000000794d */ /* 0x000fea0003800000 */
.L_x_96:
        /* <DEDUP_REMOVED lines=15> */
.L_x_358:


//--------------------- .text._ZN3cub18CUB_300001_SM_10006detail6reduce28DeviceReduceSingleTileKernelINS2_10policy_hubIijN4cuda3__47maximumIvEEE10Policy1000EPiSB_jS8_iiNS5_3std3__410__identityEEEvT0_T1_T2_T3_T4_T6_ --------------------------
	.section	.text._ZN3cub18CUB_300001_SM_10006detail6reduce28DeviceReduceSingleTileKernelINS2_10policy_hubIijN4cuda3__47maximumIvEEE10Policy1000EPiSB_jS8_iiNS5_3std3__410__identityEEEvT0_T1_T2_T3_T4_T6_,"ax",@progbits
	.align	128
        .global         _ZN3cub18CUB_300001_SM_10006detail6reduce28DeviceReduceSingleTileKernelINS2_10policy_hubIijN4cuda3__47maximumIvEEE10Policy1000EPiSB_jS8_iiNS5_3std3__410__identityEEEvT0_T1_T2_T3_T4_T6_
        .type           _ZN3cub18CUB_300001_SM_10006detail6reduce28DeviceReduceSingleTileKernelINS2_10policy_hubIijN4cuda3__47maximumIvEEE10Policy1000EPiSB_jS8_iiNS5_3std3__410__identityEEEvT0_T1_T2_T3_T4_T6_,@function
        .size           _ZN3cub18CUB_300001_SM_10006detail6reduce28DeviceReduceSingleTileKernelINS2_10policy_hubIijN4cuda3__47maximumIvEEE10Policy1000EPiSB_jS8_iiNS5_3std3__410__identityEEEvT0_T1_T2_T3_T4_T6_,(.L_x_359 - _ZN3cub18CUB_300001_SM_10006detail6reduce28DeviceReduceSingleTileKernelINS2_10policy_hubIijN4cuda3__47maximumIvEEE10Policy1000EPiSB_jS8_iiNS5_3std3__410__identityEEEvT0_T1_T2_T3_T4_T6_)
        .other          _ZN3cub18CUB_300001_SM_10006detail6reduce28DeviceReduceSingleTileKernelINS2_10policy_hubIijN4cuda3__47maximumIvEEE10Policy1000EPiSB_jS8_iiNS5_3std3__410__identityEEEvT0_T1_T2_T3_T4_T6_,@"STO_CUDA_ENTRY STV_DEFAULT"
_ZN3cub18CUB_300001_SM_10006detail6reduce28DeviceReduceSingleTileKernelINS2_10policy_hubIijN4cuda3__47maximumIvEEE10Policy1000EPiSB_jS8_iiNS5_3std3__410__identityEEEvT0_T1_T2_T3_T4_T6_:
.text._ZN3cub18CUB_300001_SM_10006detail6reduce28DeviceReduceSingleTileKernelINS2_10policy_hubIijN4cuda3__47maximumIvEEE10Policy1000EPiSB_jS8_iiNS5_3std3__410__identityEEEvT0_T1_T2_T3_T4_T6_:
        /* <DEDUP_REMOVED lines=13> */
.L_x_97:
[----:B------:R-:W0:Y:S01]  /*00d0*/  LDCU UR4, c[0x0][0x380] ;  /* 0x00007000ff0477ac */ /* 0x000e220008000800 */
[----:B------:R-:W-:Y:S01]  /*00e0*/  BSSY.RECONVERGENT B0, `(.L_x_98) ;  /* 0x000029a000007945 */ /* 0x000fe20003800200 */
[----:B0-----:R-:W-:-:S09]  /*00f0*/  ULOP3.LUT UP0, URZ, UR4, 0xf, URZ, 0xc0, !UPT ;  /* 0x0000000f04ff7892 */ /* 0x001fd2000f80c0ff */
[----:B------:R-:W-:Y:S05]  /*0100*/  BRA.U UP0, `(.L_x_99) ;  /* 0x0000001500007547 */ /* 0x000fea000b800000 */
        /* <DEDUP_REMOVED lines=8> */
[----:B------:R-:W0:Y:S02]  /*0190*/  LDC.64 R4, c[0x0][0x380] ;  /* 0x0000e000ff047b82 */ /* 0x000e240000000a00 */
[----:B0-----:R-:W-:-:S05]  /*01a0*/  IMAD.WIDE.U32 R4, R0, 0x4, R4 ;  /* 0x0000000400047825 */ /* 0x001fca00078e0004 */
[----:B------:R0:W5:Y:S01]  /*01b0*/  LDG.E.CONSTANT R2, desc[UR6][R4.64] ;  /* 0x0000000604027981 */ /* 0x000162000c1e9900 */
[----:B------:R-:W-:-:S07]  /*01c0*/  VIADD R6, R0, 0x100 ;  /* 0x0000010000067836 */ /* 0x000fce0000000000 */
.L_x_102:
[----:B------:R-:W-:Y:S05]  /*01d0*/  BSYNC.RECONVERGENT B1 ;  /* 0x0000000000017941 */ /* 0x000fea0003800200 */
.L_x_101:
[----:B------:R-:W-:Y:S01]  /*01e0*/  ISETP.GE.U32.AND P0, PT, R6, R3, PT ;  /* 0x000000030600720c */ /* 0x000fe20003f06070 */
        /* <DEDUP_REMOVED lines=15> */
.L_x_107:
        /* <DEDUP_REMOVED lines=9> */
.L_x_106:
[----:B------:R-:W-:Y:S05]  /*0370*/  BSYNC.RECONVERGENT B2 ;  /* 0x0000000000027941 */ /* 0x000fea0003800200 */
.L_x_105:
[----:B------:R-:W-:Y:S05]  /*0380*/  @!P1 BRA `(.L_x_104) ;  /* 0x00000004001c9947 */ /* 0x000fea0003800000 */
[----:B------:R-:W0:Y:S01]  /*0390*/  LDC.64 R4, c[0x0][0x380] ;  /* 0x0000e000ff047b82 */ /* 0x000e220000000a00 */
[----:B------:R-:W-:Y:S01]  /*03a0*/  IMAD.IADD R7, R3, 0x1, -R6 ;  /* 0x0000000103077824 */ /* 0x000fe200078e0a06 */
[----:B------:R-:W-:Y:S01]  /*03b0*/  BSSY.RECONVERGENT B2, `(.L_x_108) ;  /* 0x0000025000027945 */ /* 0x000fe20003800200 */
[----:B------:R-:W-:-:S03]  /*03c0*/  PLOP3.LUT P0, PT, PT, PT, PT, 0x80, 0x8 ;  /* 0x000000000008781c */ /* 0x000fc60003f0f070 */
[----:B------:R-:W-:Y:S01]  /*03d0*/  ISETP.GT.AND P1, PT, R7, 0xc00, PT ;  /* 0x00000c000700780c */ /* 0x000fe20003f24270 */
[----:B0-----:R-:W-:-:S12]  /*03e0*/  IMAD.WIDE.U32 R4, R6, 0x4, R4 ;  /* 0x0000000406047825 */ /* 0x001fd800078e0004 */
[----:B------:R-:W-:Y:S05]  /*03f0*/  @!P1 BRA `(.L_x_109) ;  /* 0x0000000000809947 */ /* 0x000fea0003800000 */
[----:B------:R-:W-:Y:S01]  /*0400*/  PLOP3.LUT P0, PT, PT, PT, PT, 0x8, 0x80 ;  /* 0x000000000080781c */ /* 0x000fe20003f0e170 */
[----:B------:R-:W-:-:S12]  /*0410*/  VIADD R9, R3, 0xfffff400 ;  /* 0xfffff40003097836 */ /* 0x000fd80000000000 */
.L_x_110:
[----:B------:R-:W2:Y:S04]  /*0420*/  LDG.E.CONSTANT R13, desc[UR6][R4.64] ;  /* 0x00000006040d7981 */ /* 0x000ea8000c1e9900 */
[----:B------:R-:W2:Y:S04]  /*0430*/  LDG.E.CONSTANT R12, desc[UR6][R4.64+0x400] ;  /* 0x00040006040c7981 */ /* 0x000ea8000c1e9900 */
[----:B------:R-:W3:Y:S04]  /*0440*/  LDG.E.CONSTANT R15, desc[UR6][R4.64+0x800] ;  /* 0x00080006040f7981 */ /* 0x000ee8000c1e9900 */
[----:B------:R-:W3:Y:S04]  /*0450*/  LDG.E.CONSTANT R14, desc[UR6][R4.64+0xc00] ;  /* 0x000c0006040e7981 */ /* 0x000ee8000c1e9900 */
[----:B------:R-:W4:Y:S04]  /*0460*/  LDG.E.CONSTANT R17, desc[UR6][R4.64+0x1000] ;  /* 0x0010000604117981 */ /* 0x000f28000c1e9900 */
        /* <DEDUP_REMOVED lines=10> */
[----:B------:R0:W4:Y:S01]  /*0510*/  LDG.E.CONSTANT R7, desc[UR6][R4.64+0x3c00] ;  /* 0x003c000604077981 */ /* 0x000122000c1e9900 */
[----:B------:R-:W-:-:S05]  /*0520*/  VIADD R6, R6, 0x1000 ;  /* 0x0000100006067836 */ /* 0x000fca0000000000 */
[----:B------:R-:W-:Y:S02]  /*0530*/  ISETP.GE.AND P1, PT, R6, R9, PT ;  /* 0x000000090600720c */ /* 0x000fe40003f26270 */
[----:B--2--5:R-:W-:Y:S02]  /*0540*/  VIMNMX3 R12, R2, R13, R12, !PT ;  /* 0x0000000d020c720f */ /* 0x024fe4000780010c */
[----:B------:R-:W-:-:S05]  /*0550*/  IADD3 R13, P2, PT, R4, 0x4000, RZ ;  /* 0x00004000040d7810 */ /* 0x000fca0007f5e0ff */
[----:B0-----:R-:W-:Y:S01]  /*0560*/  IMAD.X R5, RZ, RZ, R5, P2 ;  /* 0x000000ffff057224 */ /* 0x001fe200010e0605 */
[----:B---3--:R-:W-:Y:S01]  /*0570*/  VIMNMX3 R12, R12, R15, R14, !PT ;  /* 0x0000000f0c0c720f */ /* 0x008fe2000780010e */
[----:B------:R-:W-:-:S03]  /*0580*/  IMAD.MOV.U32 R4, RZ, RZ, R13 ;  /* 0x000000ffff047224 */ /* 0x000fc600078e000d */
[----:B----4-:R-:W-:-:S04]  /*0590*/  VIMNMX3 R12, R12, R17, R16, !PT ;  /* 0x000000110c0c720f */ /* 0x010fc80007800110 */
[----:B------:R-:W-:-:S04]  /*05a0*/  VIMNMX3 R12, R12, R19, R18, !PT ;  /* 0x000000130c0c720f */ /* 0x000fc80007800112 */
[----:B------:R-:W-:-:S04]  /*05b0*/  VIMNMX3 R12, R12, R21, R20, !PT ;  /* 0x000000150c0c720f */ /* 0x000fc80007800114 */
[----:B------:R-:W-:-:S04]  /*05c0*/  VIMNMX3 R12, R12, R23, R22, !PT ;  /* 0x000000170c0c720f */ /* 0x000fc80007800116 */
[----:B------:R-:W-:-:S04]  /*05d0*/  VIMNMX3 R10, R12, R10, R11, !PT ;  /* 0x0000000a0c0a720f */ /* 0x000fc8000780010b */
[----:B------:R-:W-:Y:S01]  /*05e0*/  VIMNMX3 R2, R10, R8, R7, !PT ;  /* 0x000000080a02720f */ /* 0x000fe20007800107 */
[----:B------:R-:W-:Y:S06]  /*05f0*/  @!P1 BRA `(.L_x_110) ;  /* 0xfffffffc00889947 */ /* 0x000fec000383ffff */
.L_x_109:
[----:B------:R-:W-:Y:S05]  /*0600*/  BSYNC.RECONVERGENT B2 ;  /* 0x0000000000027941 */ /* 0x000fea0003800200 */
.L_x_108:
[----:B------:R-:W-:Y:S01]  /*0610*/  IMAD.IADD R7, R3, 0x1, -R6 ;  /* 0x0000000103077824 */ /* 0x000fe200078e0a06 */
[----:B------:R-:W-:Y:S04]  /*0620*/  BSSY.RECONVERGENT B2, `(.L_x_111) ;  /* 0x0000015000027945 */ /* 0x000fe80003800200 */
[----:B------:R-:W-:-:S13]  /*0630*/  ISETP.GT.AND P1, PT, R7, 0x400, PT ;  /* 0x000004000700780c */ /* 0x000fda0003f24270 */
[----:B------:R-:W-:Y:S05]  /*0640*/  @!P1 BRA `(.L_x_112) ;  /* 0x0000000000489947 */ /* 0x000fea0003800000 */
[----:B------:R-:W2:Y:S04]  /*0650*/  LDG.E.CONSTANT R7, desc[UR6][R4.64] ;  /* 0x0000000604077981 */ /* 0x000ea8000c1e9900 */
[----:B------:R-:W2:Y:S04]  /*0660*/  LDG.E.CONSTANT R8, desc[UR6][R4.64+0x400] ;  /* 0x0004000604087981 */ /* 0x000ea8000c1e9900 */
[----:B------:R-:W3:Y:S04]  /*0670*/  LDG.E.CONSTANT R10, desc[UR6][R4.64+0x800] ;  /* 0x00080006040a7981 */ /* 0x000ee8000c1e9900 */
[----:B------:R-:W3:Y:S04]  /*0680*/  LDG.E.CONSTANT R9, desc[UR6][R4.64+0xc00] ;  /* 0x000c000604097981 */ /* 0x000ee8000c1e9900 */
[----:B------:R-:W4:Y:S04]  /*0690*/  LDG.E.CONSTANT R12, desc[UR6][R4.64+0x1000] ;  /* 0x00100006040c7981 */ /* 0x000f28000c1e9900 */
[----:B------:R-:W4:Y:S04]  /*06a0*/  LDG.E.CONSTANT R11, desc[UR6][R4.64+0x1400] ;  /* 0x00140006040b7981 */ /* 0x000f28000c1e9900 */
[----:B------:R-:W4:Y:S04]  /*06b0*/  LDG.E.CONSTANT R14, desc[UR6][R4.64+0x1800] ;  /* 0x00180006040e7981 */ /* 0x000f28000c1e9900 */
[----:B------:R0:W4:Y:S01]  /*06c0*/  LDG.E.CONSTANT R13, desc[UR6][R4.64+0x1c00] ;  /* 0x001c0006040d7981 */ /* 0x000122000c1e9900 */
[----:B------:R-:W-:Y:S01]  /*06d0*/  PLOP3.LUT P0, PT, PT, PT, PT, 0x8, 0x80 ;  /* 0x000000000080781c */ /* 0x000fe20003f0e170 */
[----:B------:R-:W-:Y:S01]  /*06e0*/  VIADD R6, R6, 0x800 ;  /* 0x0000080006067836 */ /* 0x000fe20000000000 */
[----:B--2--5:R-:W-:-:S02]  /*06f0*/  VIMNMX3 R7, R2, R7, R8, !PT ;  /* 0x000000070207720f */ /* 0x024fc40007800108 */
[----:B------:R-:W-:-:S05]  /*0700*/  IADD3 R8, P1, PT, R4, 0x2000, RZ ;  /* 0x0000200004087810 */ /* 0x000fca0007f3e0ff */
[----:B0-----:R-:W-:Y:S01]  /*0710*/  IMAD.MOV.U32 R4, RZ, RZ, R8 ;  /* 0x000000ffff047224 */ /* 0x001fe200078e0008 */
[----:B---3--:R-:W-:Y:S01]  /*0720*/  VIMNMX3 R7, R7, R10, R9, !PT ;  /* 0x0000000a0707720f */ /* 0x008fe20007800109 */
[----:B------:R-:W-:-:S04]  /*0730*/  IMAD.X R9, RZ, RZ, R5, P1 ;  /* 0x000000ffff097224 */ /* 0x000fc800008e0605 */
[----:B------:R-:W-:Y:S01]  /*0740*/  IMAD.MOV.U32 R5, RZ, RZ, R9 ;  /* 0x000000ffff057224 */ /* 0x000fe200078e0009 */
[----:B----4-:R-:W-:-:S04]  /*0750*/  VIMNMX3 R7, R7, R12, R11, !PT ;  /* 0x0000000c0707720f */ /* 0x010fc8000780010b */
[----:B------:R-:W-:-:S07]  /*0760*/  VIMNMX3 R2, R7, R14, R13, !PT ;  /* 0x0000000e0702720f */ /* 0x000fce000780010d */
.L_x_112:
[----:B------:R-:W-:Y:S05]  /*0770*/  BSYNC.RECONVERGENT B2 ;  /* 0x0000000000027941 */ /* 0x000fea0003800200 */
.L_x_111:
[----:B------:R-:W-:-:S13]  /*0780*/  ISETP.LT.OR P0, PT, R6, R3, P0 ;  /* 0x000000030600720c */ /* 0x000fda0000701670 */
[----:B------:R-:W-:Y:S05]  /*0790*/  @!P0 BRA `(.L_x_104) ;  /* 0x0000000000188947 */ /* 0x000fea0003800000 */
[----:B------:R-:W2:Y:S04]  /*07a0*/  LDG.E.CONSTANT R7, desc[UR6][R4.64] ;  /* 0x0000000604077981 */ /* 0x000ea8000c1e9900 */
[----:B------:R-:W2:Y:S04]  /*07b0*/  LDG.E.CONSTANT R6, desc[UR6][R4.64+0x400] ;  /* 0x0004000604067981 */ /* 0x000ea8000c1e9900 */
[----:B------:R-:W3:Y:S04]  /*07c0*/  LDG.E.CONSTANT R9, desc[UR6][R4.64+0x800] ;  /* 0x0008000604097981 */ /* 0x000ee8000c1e9900 */
[----:B------:R-:W3:Y:S01]  /*07d0*/  LDG.E.CONSTANT R8, desc[UR6][R4.64+0xc00] ;  /* 0x000c000604087981 */ /* 0x000ee2000c1e9900 */
[----:B--2--5:R-:W-:-:S04]  /*07e0*/  VIMNMX3 R2, R2, R7, R6, !PT ;  /* 0x000000070202720f */ /* 0x024fc80007800106 */
[----:B---3--:R-:W-:-:S07]  /*07f0*/  VIMNMX3 R2, R2, R9, R8, !PT ;  /* 0x000000090202720f */ /* 0x008fce0007800108 */
.L_x_104:
[----:B------:R-:W-:Y:S05]  /*0800*/  BSYNC.RECONVERGENT B1 ;  /* 0x0000000000017941 */ /* 0x000fea0003800200 */
.L_x_103:
[----:B------:R-:W-:Y:S01]  /*0810*/  ISETP.GE.U32.AND P0, PT, R3, 0x100, PT ;  /* 0x000001000300780c */ /* 0x000fe20003f06070 */
        /* <DEDUP_REMOVED lines=27> */
.L_x_113:
[----:B------:R-:W1:Y:S01]  /*09d0*/  S2R R9, SR_LANEID ;  /* 0x0000000000097919 */ /* 0x000e620000000000 */
[----:B------:R-:W-:-:S05]  /*09e0*/  LOP3.LUT R2, R0, 0x3e0, RZ, 0xc0, !PT ;  /* 0x000003e000027812 */ /* 0x000fca00078ec0ff */
[----:B0-----:R-:W-:Y:S01]  /*09f0*/  VIADD R4, R2, 0x20 ;  /* 0x0000002002047836 */ /* 0x001fe20000000000 */
[----:B------:R-:W-:-:S04]  /*0a00*/  LOP3.LUT R2, RZ, R2, RZ, 0x33, !PT ;  /* 0x00000002ff027212 */ /* 0x000fc800078e33ff */
[----:B------:R-:W-:Y:S01]  /*0a10*/  ISETP.GT.U32.AND P0, PT, R4, R3, PT ;  /* 0x000000030400720c */ /* 0x000fe20003f04070 */
[----:B------:R-:W-:-:S05]  /*0a20*/  IMAD.IADD R2, R2, 0x1, R3 ;  /* 0x0000000102027824 */ /* 0x000fca00078e0203 */
[----:B------:R-:W-:-:S05]  /*0a30*/  SEL R2, R2, 0x1f, P0 ;  /* 0x0000001f02027807 */ /* 0x000fca0000000000 */
[----:B------:R-:W0:Y:S01]  /*0a40*/  SHFL.DOWN PT, R4, R7, 0x1, R2 ;  /* 0x0820000007047989 */ /* 0x000e2200000e0002 */
[C---:B-1----:R-:W-:Y:S01]  /*0a50*/  ISETP.GE.AND P0, PT, R9.reuse, R2, PT ;  /* 0x000000020900720c */ /* 0x042fe20003f06270 */
[C---:B------:R-:W-:Y:S01]  /*0a60*/  VIADD R5, R9.reuse, 0x2 ;  /* 0x0000000209057836 */ /* 0x040fe20000000000 */
[----:B------:R-:W-:-:S11]  /*0a70*/  ISETP.NE.AND P1, PT, R9, RZ, PT ;  /* 0x000000ff0900720c */ /* 0x000fd60003f25270 */
[----:B0-----:R-:W-:Y:S02]  /*0a80*/  @!P0 VIMNMX R7, PT, PT, R4, R7, !PT ;  /* 0x0000000704078248 */ /* 0x001fe40007fe0100 */
[----:B------:R-:W0:Y:S01]  /*0a90*/  @!P1 S2R R11, SR_CgaCtaId ;  /* 0x00000000000b9919 */ /* 0x000e220000008800 */
[----:B------:R-:W-:Y:S01]  /*0aa0*/  ISETP.GT.AND P0, PT, R5, R2, PT ;  /* 0x000000020500720c */ /* 0x000fe20003f04270 */
[----:B------:R-:W-:Y:S01]  /*0ab0*/  VIADD R5, R9, 0x4 ;  /* 0x0000000409057836 */ /* 0x000fe20000000000 */
[----:B------:R-:W-:Y:S01]  /*0ac0*/  @!P1 MOV R6, 0x400 ;  /* 0x0000040000069802 */ /* 0x000fe20000000f00 */
[----:B------:R-:W1:Y:S10]  /*0ad0*/  SHFL.DOWN PT, R4, R7, 0x2, R2 ;  /* 0x0840000007047989 */ /* 0x000e7400000e0002 */
        /* <DEDUP_REMOVED lines=29> */
[----:B------:R-:W2:Y:S04]  /*0cb0*/  LDS.128 R8, [UR4+0x10] ;  /* 0x00001004ff087984 */ /* 0x000ea80008000c00 */
[----:B0-----:R-:W0:Y:S01]  /*0cc0*/  LDS.64 R6, [UR4+0x20] ;  /* 0x00002004ff067984 */ /* 0x001e220008000a00 */
[----:B-1----:R-:W-:Y:S02]  /*0cd0*/  @P2 VIMNMX R5, PT, PT, R5, R0, !PT ;  /* 0x0000000005052248 */ /* 0x002fe40007fe0100 */
[----:B------:R-:W-:-:S02]  /*0ce0*/  ISETP.GT.U32.AND P2, PT, R3, 0xa0, PT ;  /* 0x000000a00300780c */ /* 0x000fc40003f44070 */
[----:B--2---:R-:W-:Y:S02]  /*0cf0*/  @P4 VIMNMX R5, PT, PT, R5, R8, !PT ;  /* 0x0000000805054248 */ /* 0x004fe40007fe0100 */
[----:B------:R-:W-:Y:S02]  /*0d00*/  ISETP.GT.U32.AND P4, PT, R3, 0xc0, PT ;  /* 0x000000c00300780c */ /* 0x000fe40003f84070 */
[----:B------:R-:W-:Y:S02]  /*0d10*/  @P3 VIMNMX R5, PT, PT, R5, R9, !PT ;  /* 0x0000000905053248 */ /* 0x000fe40007fe0100 */
[----:B------:R-:W-:Y:S02]  /*0d20*/  ISETP.GT.U32.AND P3, PT, R3, 0xe0, PT ;  /* 0x000000e00300780c */ /* 0x000fe40003f64070 */
[----:B------:R-:W-:-:S04]  /*0d30*/  @P1 VIMNMX R5, PT, PT, R5, R10, !PT ;  /* 0x0000000a05051248 */ /* 0x000fc80007fe0100 */
[----:B------:R-:W-:-:S04]  /*0d40*/  @P2 VIMNMX R5, PT, PT, R5, R11, !PT ;  /* 0x0000000b05052248 */ /* 0x000fc80007fe0100 */
[----:B0-----:R-:W-:-:S04]  /*0d50*/  @P4 VIMNMX R5, PT, PT, R5, R6, !PT ;  /* 0x0000000605054248 */ /* 0x001fc80007fe0100 */
[----:B------:R-:W-:Y:S01]  /*0d60*/  @P3 VIMNMX R5, PT, PT, R5, R7, !PT ;  /* 0x0000000705053248 */ /* 0x000fe20007fe0100 */
[----:B------:R-:W-:Y:S06]  /*0d70*/  BRA `(.L_x_114) ;  /* 0x0000001c00407947 */ /* 0x000fec0003800000 */
.L_x_100:
[----:B------:R-:W0:Y:S01]  /*0d80*/  S2R R0, SR_TID.X ;  /* 0x0000000000007919 */ /* 0x000e220000002100 */
[----:B------:R-:W1:Y:S02]  /*0d90*/  LDCU.64 UR4, c[0x0][0x380] ;  /* 0x00007000ff0477ac */ /* 0x000e640008000a00 */
[----:B-1----:R-:W-:Y:S02]  /*0da0*/  IMAD.U32 R22, RZ, RZ, UR4 ;  /* 0x00000004ff167e24 */ /* 0x002fe4000f8e00ff */
[----:B------:R-:W-:Y:S02]  /*0db0*/  IMAD.U32 R23, RZ, RZ, UR5 ;  /* 0x00000005ff177e24 */ /* 0x000fe4000f8e00ff */
[----:B0-----:R-:W-:-:S04]  /*0dc0*/  IMAD.SHL.U32 R2, R0, 0x4, RZ ;  /* 0x0000000400027824 */ /* 0x001fc800078e00ff */
[----:B------:R-:W-:-:S05]  /*0dd0*/  IMAD.WIDE.U32 R24, R2, 0x4, R22 ;  /* 0x0000000402187825 */ /* 0x000fca00078e0016 */
[----:B------:R-:W2:Y:S04]  /*0de0*/  LDG.E.128.CONSTANT R4, desc[UR6][R24.64] ;  /* 0x0000000618047981 */ /* 0x000ea8000c1e9d00 */
[----:B------:R-:W3:Y:S04]  /*0df0*/  LDG.E.128.CONSTANT R8, desc[UR6][R24.64+0x1000] ;  /* 0x0010000618087981 */ /* 0x000ee8000c1e9d00 */
[----:B------:R-:W4:Y:S04]  /*0e00*/  LDG.E.128.CONSTANT R12, desc[UR6][R24.64+0x2000] ;  /* 0x00200006180c7981 */ /* 0x000f28000c1e9d00 */
[----:B------:R-:W5:Y:S01]  /*0e10*/  LDG.E.128.CONSTANT R16, desc[UR6][R24.64+0x3000] ;  /* 0x0030000618107981 */ /* 0x000f62000c1e9d00 */
[----:B------:R-:W-:Y:S01]  /*0e20*/  VIADD R20, R3, 0xfffff000 ;  /* 0xfffff00003147836 */ /* 0x000fe20000000000 */
[----:B------:R-:W-:-:S04]  /*0e30*/  UMOV UR4, 0x1000 ;  /* 0x0000100000047882 */ /* 0x000fc80000000000 */
[----:B------:R-:W-:Y:S02]  /*0e40*/  ISETP.GE.U32.AND P0, PT, R20, 0x1000, PT ;  /* 0x000010001400780c */ /* 0x000fe40003f06070 */
[----:B--2---:R-:W-:Y:S02]  /*0e50*/  VIMNMX3 R4, R4, R5, R6, !PT ;  /* 0x000000050404720f */ /* 0x004fe40007800106 */
[----:B---3--:R-:W-:Y:S02]  /*0e60*/  VIMNMX3 R7, R7, R8, R9, !PT ;  /* 0x000000080707720f */ /* 0x008fe40007800109 */
[----:B----4-:R-:W-:Y:S02]  /*0e70*/  VIMNMX3 R10, R10, R11, R12, !PT ;  /* 0x0000000b0a0a720f */ /* 0x010fe4000780010c */
[----:B------:R-:W-:Y:S02]  /*0e80*/  VIMNMX3 R13, R13, R14, R15, !PT ;  /* 0x0000000e0d0d720f */ /* 0x000fe4000780010f */
[----:B-----5:R-:W-:-:S02]  /*0e90*/  VIMNMX3 R18, R16, R17, R18, !PT ;  /* 0x000000111012720f */ /* 0x020fc40007800112 */
[----:B------:R-:W-:Y:S02]  /*0ea0*/  VIMNMX3 R4, R4, R7, R10, !PT ;  /* 0x000000070404720f */ /* 0x000fe4000780010a */
[----:B------:R-:W-:-:S04]  /*0eb0*/  VIMNMX3 R13, R13, R18, R19, !PT ;  /* 0x000000120d0d720f */ /* 0x000fc80007800113 */
[----:B------:R-:W-:Y:S01]  /*0ec0*/  VIMNMX R21, PT, PT, R4, R13, !PT ;  /* 0x0000000d04157248 */ /* 0x000fe20007fe0100 */
[----:B------:R-:W-:Y:S06]  /*0ed0*/  @!P0 BRA `(.L_x_115) ;  /* 0x0000000000608947 */ /* 0x000fec0003800000 */
[----:B------:R-:W0:Y:S01]  /*0ee0*/  LDC R3, c[0x0][0x390] ;  /* 0x0000e400ff037b82 */ /* 0x000e220000000800 */
[----:B------:R-:W-:-:S07]  /*0ef0*/  UMOV UR4, 0x1000 ;  /* 0x0000100000047882 */ /* 0x000fce0000000000 */
[----:B------:R-:W1:Y:S02]  /*0f00*/  LDC.64 R22, c[0x0][0x380] ;  /* 0x0000e000ff167b82 */ /* 0x000e640000000a00 */
.L_x_117:
[----:B------:R-:W-:-:S04]  /*0f10*/  VIADD R25, R2, UR4 ;  /* 0x0000000402197c36 */ /* 0x000fc80008000000 */
[----:B-1----:R-:W-:-:S05]  /*0f20*/  IMAD.WIDE.U32 R24, R25, 0x4, R22 ;  /* 0x0000000419187825 */ /* 0x002fca00078e0016 */
[----:B------:R-:W2:Y:S04]  /*0f30*/  LDG.E.128.CONSTANT R4, desc[UR6][R24.64] ;  /* 0x0000000618047981 */ /* 0x000ea8000c1e9d00 */
[----:B------:R-:W3:Y:S04]  /*0f40*/  LDG.E.128.CONSTANT R8, desc[UR6][R24.64+0x1000] ;  /* 0x0010000618087981 */ /* 0x000ee8000c1e9d00 */
[----:B------:R-:W4:Y:S04]  /*0f50*/  LDG.E.128.CONSTANT R12, desc[UR6][R24.64+0x2000] ;  /* 0x00200006180c7981 */ /* 0x000f28000c1e9d00 */
[----:B------:R-:W5:Y:S01]  /*0f60*/  LDG.E.128.CONSTANT R16, desc[UR6][R24.64+0x3000] ;  /* 0x0030000618107981 */ /* 0x000f62000c1e9d00 */
[----:B--2---:R-:W-:Y:S01]  /*0f70*/  VIMNMX3 R4, R21, R4, R5, !PT ;  /* 0x000000041504720f */ /* 0x004fe20007800105 */
[----:B0-----:R-:W-:Y:S01]  /*0f80*/  VIADD R5, R3, -UR4 ;  /* 0x8000000403057c36 */ /* 0x001fe20008000000 */
[----:B---3--:R-:W-:-:S04]  /*0f90*/  VIMNMX3 R7, R6, R7, R8, !PT ;  /* 0x000000070607720f */ /* 0x008fc80007800108 */
[----:B------:R-:W-:Y:S02]  /*0fa0*/  ISETP.GE.U32.AND P0, PT, R5, 0x1000, PT ;  /* 0x000010000500780c */ /* 0x000fe40003f06070 */
        /* <DEDUP_REMOVED lines=8> */
[----:B------:R-:W-:-:S06]  /*1030*/  UIADD3 UR4, UPT, UPT, UR4, 0x1000, URZ ;  /* 0x0000100004047890 */ /* 0x000fcc000fffe0ff */
[----:B------:R-:W-:-:S13]  /*1040*/  ISETP.LT.U32.AND P0, PT, R20, UR4, PT ;  /* 0x0000000414007c0c */ /* 0x000fda000bf01070 */
[----:B------:R-:W-:Y:S05]  /*1050*/  @!P0 BRA `(.L_x_117) ;  /* 0xfffffffc00ac8947 */ /* 0x000fea000383ffff */
.L_x_115:
[----:B------:R-:W-:-:S13]  /*1060*/  ISETP.LE.U32.AND P0, PT, R3, UR4, PT ;  /* 0x0000000403007c0c */ /* 0x000fda000bf03070 */
[----:B------:R-:W-:Y:S05]  /*1070*/  @P0 BRA `(.L_x_116) ;  /* 0x0000000000c00947 */ /* 0x000fea0003800000 */
[----:B------:R-:W-:Y:S01]  /*1080*/  VIADD R5, R3, -UR4 ;  /* 0x8000000403057c36 */ /* 0x000fe20008000000 */
[----:B------:R-:W-:Y:S04]  /*1090*/  BSSY.RECONVERGENT B1, `(.L_x_116) ;  /* 0x000002e000017945 */ /* 0x000fe80003800200 */
[----:B------:R-:W-:-:S13]  /*10a0*/  ISETP.GE.AND P0, PT, R0, R5, PT ;  /* 0x000000050000720c */ /* 0x000fda0003f06270 */
[----:B------:R-:W-:Y:S05]  /*10b0*/  @P0 BRA `(.L_x_118) ;  /* 0x0000000000ac0947 */ /* 0x000fea0003800000 */
[----:B------:R-:W-:Y:S01]  /*10c0*/  LOP3.LUT R2, RZ, R0, RZ, 0x33, !PT ;  /* 0x00000000ff027212 */ /* 0x000fe200078e33ff */
[----:B------:R-:W-:Y:S01]  /*10d0*/  BSSY.RECONVERGENT B2, `(.L_x_119) ;  /* 0x0000014000027945 */ /* 0x000fe20003800200 */
[----:B------:R-:W-:Y:S02]  /*10e0*/  IMAD.MOV.U32 R4, RZ, RZ, R0 ;  /* 0x000000ffff047224 */ /* 0x000fe400078e0000 */
[----:B------:R-:W-:-:S04]  /*10f0*/  IADD3 R2, PT, PT, R3, -UR4, R2 ;  /* 0x8000000403027c10 */ /* 0x000fc8000fffe002 */
[C---:B------:R-:W-:Y:S02]  /*1100*/  LOP3.LUT R3, R2.reuse, 0x300, RZ, 0xc0, !PT ;  /* 0x0000030002037812 */ /* 0x040fe400078ec0ff */
[----:B------:R-:W-:Y:S02]  /*1110*/  ISETP.GE.U32.AND P1, PT, R2, 0x300, PT ;  /* 0x000003000200780c */ /* 0x000fe40003f26070 */
[----:B------:R-:W-:-:S13]  /*1120*/  ISETP.NE.AND P0, PT, R3, 0x300, PT ;  /* 0x000003000300780c */ /* 0x000fda0003f05270 */
[----:B------:R-:W-:Y:S05]  /*1130*/  @!P0 BRA `(.L_x_120) ;  /* 0x0000000000348947 */ /* 0x000fea0003800000 */
[----:B------:R-:W-:Y:S01]  /*1140*/  LEA.HI R2, R2, 0x1, RZ, 0x18 ;  /* 0x0000000102027811 */ /* 0x000fe200078fc0ff */
[----:B------:R-:W-:Y:S02]  /*1150*/  VIADD R7, R0, UR4 ;  /* 0x0000000400077c36 */ /* 0x000fe40008000000 */
[----:B------:R-:W-:Y:S01]  /*1160*/  IMAD.MOV.U32 R4, RZ, RZ, R0 ;  /* 0x000000ffff047224 */ /* 0x000fe200078e0000 */
[----:B------:R-:W-:-:S05]  /*1170*/  LOP3.LUT R2, R2, 0x3, RZ, 0xc0, !PT ;  /* 0x0000000302027812 */ /* 0x000fca00078ec0ff */
[----:B------:R-:W-:-:S07]  /*1180*/  IMAD.MOV R6, RZ, RZ, -R2 ;  /* 0x000000ffff067224 */ /* 0x000fce00078e0a02 */
.L_x_121:
        /* <DEDUP_REMOVED lines=8> */
.L_x_120:
[----:B------:R-:W-:Y:S05]  /*1210*/  BSYNC.RECONVERGENT B2 ;  /* 0x0000000000027941 */ /* 0x000fea0003800200 */
.L_x_119:
[----:B------:R-:W-:Y:S05]  /*1220*/  @!P1 BRA `(.L_x_118) ;  /* 0x0000000000509947 */ /* 0x000fea0003800000 */
[C---:B------:R-:W-:Y:S02]  /*1230*/  VIADD R12, R4.reuse, 0x200 ;  /* 0x00000200040c7836 */ /* 0x040fe40000000000 */
[----:B------:R-:W-:-:S07]  /*1240*/  VIADD R13, R4, UR4 ;  /* 0x00000004040d7c36 */ /* 0x000fce0008000000 */
.L_x_122:
        /* <DEDUP_REMOVED lines=18> */
.L_x_118:
[----:B------:R-:W-:Y:S05]  /*1370*/  BSYNC.RECONVERGENT B1 ;  /* 0x0000000000017941 */ /* 0x000fea0003800200 */
.L_x_116:
        /* <DEDUP_REMOVED lines=25> */
.L_x_99:
        /* <DEDUP_REMOVED lines=12> */
.L_x_125:
[----:B------:R-:W-:Y:S05]  /*15d0*/  BSYNC.RECONVERGENT B1 ;  /* 0x0000000000017941 */ /* 0x000fea0003800200 */
.L_x_124:
        /* <DEDUP_REMOVED lines=16> */
.L_x_130:
        /* <DEDUP_REMOVED lines=9> */
.L_x_129:
[----:B------:R-:W-:Y:S05]  /*1770*/  BSYNC.RECONVERGENT B2 ;  /* 0x0000000000027941 */ /* 0x000fea0003800200 */
.L_x_128:
        /* <DEDUP_REMOVED lines=10> */
.L_x_133:
        /* <DEDUP_REMOVED lines=30> */
.L_x_132:
[----:B------:R-:W-:Y:S05]  /*1a00*/  BSYNC.RECONVERGENT B2 ;  /* 0x0000000000027941 */ /* 0x000fea0003800200 */
.L_x_131:
        /* <DEDUP_REMOVED lines=22> */
.L_x_135:
[----:B------:R-:W-:Y:S05]  /*1b70*/  BSYNC.RECONVERGENT B2 ;  /* 0x0000000000027941 */ /* 0x000fea0003800200 */
.L_x_134:
        /* <DEDUP_REMOVED lines=8> */
.L_x_127:
[----:B------:R-:W-:Y:S05]  /*1c00*/  BSYNC.RECONVERGENT B1 ;  /* 0x0000000000017941 */ /* 0x000fea0003800200 */
.L_x_126:
        /* <DEDUP_REMOVED lines=28> */
.L_x_136:
[----:B0-----:R-:W0:Y:S01]  /*1dd0*/  S2R R4, SR_LANEID ;  /* 0x0000000000047919 */ /* 0x001e220000000000 */
[----:B------:R-:W-:-:S05]  /*1de0*/  LOP3.LUT R2, R0, 0x3e0, RZ, 0xc0, !PT ;  /* 0x000003e000027812 */ /* 0x000fca00078ec0ff */
[----:B------:R-:W-:Y:S01]  /*1df0*/  VIADD R6, R2, 0x20 ;  /* 0x0000002002067836 */ /* 0x000fe20000000000 */
[----:B------:R-:W-:-:S04]  /*1e00*/  LOP3.LUT R2, RZ, R2, RZ, 0x33, !PT ;  /* 0x00000002ff027212 */ /* 0x000fc800078e33ff */
[----:B------:R-:W-:Y:S01]  /*1e10*/  ISETP.GT.U32.AND P0, PT, R6, R3, PT ;  /* 0x000000030600720c */ /* 0x000fe20003f04070 */
[----:B------:R-:W-:-:S05]  /*1e20*/  IMAD.IADD R2, R2, 0x1, R3 ;  /* 0x0000000102027824 */ /* 0x000fca00078e0203 */
[----:B------:R-:W-:-:S05]  /*1e30*/  SEL R6, R2, 0x1f, P0 ;  /* 0x0000001f02067807 */ /* 0x000fca0000000000 */
[----:B------:R-:W1:Y:S01]  /*1e40*/  SHFL.DOWN PT, R2, R7, 0x1, R6 ;  /* 0x0820000007027989 */ /* 0x000e6200000e0006 */
[C---:B0-----:R-:W-:Y:S01]  /*1e50*/  ISETP.GE.AND P0, PT, R4.reuse, R6, PT ;  /* 0x000000060400720c */ /* 0x041fe20003f06270 */
[C---:B------:R-:W-:Y:S01]  /*1e60*/  VIADD R5, R4.reuse, 0x2 ;  /* 0x0000000204057836 */ /* 0x040fe20000000000 */
[----:B------:R-:W-:-:S11]  /*1e70*/  ISETP.NE.AND P1, PT, R4, RZ, PT ;  /* 0x000000ff0400720c */ /* 0x000fd60003f25270 */
[----:B-1----:R-:W-:Y:S02]  /*1e80*/  @!P0 VIMNMX R7, PT, PT, R2, R7, !PT ;  /* 0x0000000702078248 */ /* 0x002fe40007fe0100 */
[----:B------:R-:W0:Y:S01]  /*1e90*/  @!P1 S2R R8, SR_CgaCtaId ;  /* 0x0000000000089919 */ /* 0x000e220000008800 */
[----:B------:R-:W-:Y:S01]  /*1ea0*/  ISETP.GT.AND P0, PT, R5, R6, PT ;  /* 0x000000060500720c */ /* 0x000fe20003f04270 */
[----:B------:R-:W-:Y:S01]  /*1eb0*/  VIADD R5, R4, 0x4 ;  /* 0x0000000404057836 */ /* 0x000fe20000000000 */
[----:B------:R-:W1:Y:S11]  /*1ec0*/  SHFL.DOWN PT, R2, R7, 0x2, R6 ;  /* 0x0840000007027989 */ /* 0x000e7600000e0006 */
        /* <DEDUP_REMOVED lines=29> */
[----:B------:R-:W1:Y:S04]  /*20a0*/  LDS R0, [UR4+0xc] ;  /* 0x00000c04ff007984 */ /* 0x000e680008000800 */
[----:B------:R-:W0:Y:S04]  /*20b0*/  LDS.128 R8, [UR4+0x10] ;  /* 0x00001004ff087984 */ /* 0x000e280008000c00 */
[----:B------:R-:W2:Y:S01]  /*20c0*/  LDS.64 R6, [UR4+0x20] ;  /* 0x00002004ff067984 */ /* 0x000ea20008000a00 */
[----:B-1----:R-:W-:Y:S02]  /*20d0*/  @P2 VIMNMX R5, PT, PT, R5, R0, !PT ;  /* 0x0000000005052248 */ /* 0x002fe40007fe0100 */
[----:B------:R-:W-:-:S02]  /*20e0*/  ISETP.GT.U32.AND P2, PT, R3, 0xa0, PT ;  /* 0x000000a00300780c */ /* 0x000fc40003f44070 */
[----:B0-----:R-:W-:Y:S02]  /*20f0*/  @P4 VIMNMX R5, PT, PT, R5, R8, !PT ;  /* 0x0000000805054248 */ /* 0x001fe40007fe0100 */
        /* <DEDUP_REMOVED lines=8> */
.L_x_123:
[----:B------:R-:W0:Y:S01]  /*2180*/  S2R R11, SR_TID.X ;  /* 0x00000000000b7919 */ /* 0x000e220000002100 */
[----:B------:R-:W1:Y:S02]  /*2190*/  LDCU.64 UR4, c[0x0][0x380] ;  /* 0x00007000ff0477ac */ /* 0x000e640008000a00 */
[----:B-1----:R-:W-:Y:S02]  /*21a0*/  IMAD.U32 R6, RZ, RZ, UR4 ;  /* 0x00000004ff067e24 */ /* 0x002fe4000f8e00ff */
[----:B------:R-:W-:Y:S02]  /*21b0*/  IMAD.U32 R7, RZ, RZ, UR5 ;  /* 0x00000005ff077e24 */ /* 0x000fe4000f8e00ff */
        /* <DEDUP_REMOVED lines=18> */
[----:B------:R-:W-:-:S05]  /*22e0*/  VIADD R2, R3, 0xfffff000 ;  /* 0xfffff00003027836 */ /* 0x000fca0000000000 */
[----:B------:R-:W-:Y:S02]  /*22f0*/  ISETP.GE.U32.AND P0, PT, R2, 0x1000, PT ;  /* 0x000010000200780c */ /* 0x000fe40003f06070 */
[----:B---3--:R-:W-:Y:S02]  /*2300*/  VIMNMX3 R0, R22, R0, R9, !PT ;  /* 0x000000001600720f */ /* 0x008fe40007800109 */
[----:B----4-:R-:W-:-:S04]  /*2310*/  VIMNMX3 R10, R10, R15, R12, !PT ;  /* 0x0000000f0a0a720f */ /* 0x010fc8000780010c */
[----:B------:R-:W-:Y:S02]  /*2320*/  VIMNMX3 R0, R0, R13, R10, !PT ;  /* 0x0000000d0000720f */ /* 0x000fe4000780010a */
[----:B-----5:R-:W-:Y:S01]  /*2330*/  VIMNMX3 R14, R14, R17, R16, !PT ;  /* 0x000000110e0e720f */ /* 0x020fe20007800110 */
[----:B------:R-:W-:Y:S01]  /*2340*/  IMAD.MOV.U32 R10, RZ, RZ, 0x1000 ;  /* 0x00001000ff0a7424 */ /* 0x000fe200078e00ff */
[----:B------:R-:W-:-:S04]  /*2350*/  VIMNMX3 R18, R18, R19, R20, !PT ;  /* 0x000000131212720f */ /* 0x000fc80007800114 */
[----:B------:R-:W-:-:S04]  /*2360*/  VIMNMX3 R21, R14, R18, R21, !PT ;  /* 0x000000120e15720f */ /* 0x000fc80007800115 */
[----:B------:R-:W-:Y:S01]  /*2370*/  VIMNMX R24, PT, PT, R0, R21, !PT ;  /* 0x0000001500187248 */ /* 0x000fe20007fe0100 */
[----:B------:R-:W-:Y:S06]  /*2380*/  @!P0 BRA `(.L_x_137) ;  /* 0x0000000000948947 */ /* 0x000fec0003800000 */
[----:B------:R-:W0:Y:S01]  /*2390*/  LDC R3, c[0x0][0x390] ;  /* 0x0000e400ff037b82 */ /* 0x000e220000000800 */
[----:B------:R-:W-:-:S07]  /*23a0*/  IMAD.MOV.U32 R10, RZ, RZ, 0x1000 ;  /* 0x00001000ff0a7424 */ /* 0x000fce00078e00ff */
[----:B------:R-:W1:Y:S02]  /*23b0*/  LDC.64 R6, c[0x0][0x380] ;  /* 0x0000e000ff067b82 */ /* 0x000e640000000a00 */
.L_x_139:
[----:B------:R-:W-:-:S04]  /*23c0*/  IMAD.WIDE.U32 R8, R10, 0x4, R4 ;  /* 0x000000040a087825 */ /* 0x000fc800078e0004 */
[----:B------:R-:W-:Y:S01]  /*23d0*/  IMAD.IADD R27, R11, 0x1, R10 ;  /* 0x000000010b1b7824 */ /* 0x000fe200078e020a */
[----:B------:R-:W2:Y:S03]  /*23e0*/  LDG.E.CONSTANT R19, desc[UR6][R8.64+0x2c00] ;  /* 0x002c000608137981 */ /* 0x000ea6000c1e9900 */
[----:B-1----:R-:W-:Y:S01]  /*23f0*/  IMAD.WIDE.U32 R26, R27, 0x4, R6 ;  /* 0x000000041b1a7825 */ /* 0x002fe200078e0006 */
[----:B------:R-:W2:Y:S04]  /*2400*/  LDG.E.CONSTANT R18, desc[UR6][R8.64+0x3000] ;  /* 0x0030000608127981 */ /* 0x000ea8000c1e9900 */
[----:B------:R-:W2:Y:S04]  /*2410*/  LDG.E.CONSTANT R14, desc[UR6][R8.64+0x3400] ;  /* 0x00340006080e7981 */ /* 0x000ea8000c1e9900 */
        /* <DEDUP_REMOVED lines=14> */
[----:B0-----:R-:W-:-:S05]  /*2500*/  IMAD.IADD R18, R3, 0x1, -R10 ;  /* 0x0000000103127824 */ /* 0x001fca00078e0a0a */
[----:B------:R-:W-:Y:S02]  /*2510*/  ISETP.GE.U32.AND P0, PT, R18, 0x1000, PT ;  /* 0x000010001200780c */ /* 0x000fe40003f06070 */
[----:B---3--:R-:W-:Y:S02]  /*2520*/  VIMNMX3 R25, R24, R27, R25, !PT ;  /* 0x0000001b1819720f */ /* 0x008fe40007800119 */
[----:B----4-:R-:W-:Y:S02]  /*2530*/  VIMNMX3 R0, R23, R22, R0, !PT ;  /* 0x000000161700720f */ /* 0x010fe40007800100 */
[----:B-----5:R-:W-:Y:S02]  /*2540*/  VIMNMX3 R13, R20, R21, R13, !PT ;  /* 0x00000015140d720f */ /* 0x020fe4000780010d */
[----:B------:R-:W-:Y:S02]  /*2550*/  VIMNMX R12, PT, PT, R15, R12, !PT ;  /* 0x0000000c0f0c7248 */ /* 0x000fe40007fe0100 */
[----:B------:R-:W-:-:S02]  /*2560*/  VIMNMX3 R16, R16, R17, R26, !PT ;  /* 0x000000111010720f */ /* 0x000fc4000780011a */
[----:B------:R-:W-:Y:S02]  /*2570*/  VIMNMX3 R13, R13, R14, R12, !PT ;  /* 0x0000000e0d0d720f */ /* 0x000fe4000780010c */
[----:B------:R-:W-:-:S04]  /*2580*/  VIMNMX3 R0, R25, R0, R16, !PT ;  /* 0x000000001900720f */ /* 0x000fc80007800110 */
[----:B------:R-:W-:Y:S01]  /*2590*/  VIMNMX R24, PT, PT, R0, R13, !PT ;  /* 0x0000000d00187248 */ /* 0x000fe20007fe0100 */
[----:B------:R-:W-:Y:S06]  /*25a0*/  @!P0 BRA `(.L_x_138) ;  /* 0x0000000000d48947 */ /* 0x000fec0003800000 */
[----:B------:R-:W-:-:S05]  /*25b0*/  VIADD R10, R10, 0x1000 ;  /* 0x000010000a0a7836 */ /* 0x000fca0000000000 */
[----:B------:R-:W-:-:S13]  /*25c0*/  ISETP.GT.U32.AND P0, PT, R10, R2, PT ;  /* 0x000000020a00720c */ /* 0x000fda0003f04070 */
[----:B------:R-:W-:Y:S05]  /*25d0*/  @!P0 BRA `(.L_x_139) ;  /* 0xfffffffc00788947 */ /* 0x000fea000383ffff */
.L_x_137:
[----:B------:R-:W-:-:S13]  /*25e0*/  ISETP.GE.U32.AND P0, PT, R10, R3, PT ;  /* 0x000000030a00720c */ /* 0x000fda0003f06070 */
        /* <DEDUP_REMOVED lines=13> */
[----:B------:R-:W-:Y:S01]  /*26c0*/  LEA.HI R2, R2, 0x1, RZ, 0x18 ;  /* 0x0000000102027811 */ /* 0x000fe200078fc0ff */
[----:B------:R-:W-:Y:S02]  /*26d0*/  IMAD.IADD R9, R11, 0x1, R10 ;  /* 0x000000010b097824 */ /* 0x000fe400078e020a */
[----:B------:R-:W-:Y:S01]  /*26e0*/  IMAD.MOV.U32 R5, RZ, RZ, R11 ;  /* 0x000000ffff057224 */ /* 0x000fe200078e000b */
[----:B------:R-:W-:-:S05]  /*26f0*/  LOP3.LUT R2, R2, 0x3, RZ, 0xc0, !PT ;  /* 0x0000000302027812 */ /* 0x000fca00078ec0ff */
[----:B------:R-:W-:-:S07]  /*2700*/  IMAD.MOV R4, RZ, RZ, -R2 ;  /* 0x000000ffff047224 */ /* 0x000fce00078e0a02 */
.L_x_143:
        /* <DEDUP_REMOVED lines=8> */
.L_x_142:
[----:B------:R-:W-:Y:S05]  /*2790*/  BSYNC.RECONVERGENT B2 ;  /* 0x0000000000027941 */ /* 0x000fea0003800200 */
.L_x_141:
[----:B------:R-:W-:Y:S05]  /*27a0*/  @!P1 BRA `(.L_x_140) ;  /* 0x0000000000509947 */ /* 0x000fea0003800000 */
[C---:B------:R-:W-:Y:S02]  /*27b0*/  IMAD.IADD R15, R5.reuse, 0x1, R10 ;  /* 0x00000001050f7824 */ /* 0x040fe400078e020a */
[----:B------:R-:W-:-:S07]  /*27c0*/  VIADD R10, R5, 0x200 ;  /* 0x00000200050a7836 */ /* 0x000fce0000000000 */
.L_x_144:
        /* <DEDUP_REMOVED lines=18> */
.L_x_140:
[----:B------:R-:W-:Y:S05]  /*28f0*/  BSYNC.RECONVERGENT B1 ;  /* 0x0000000000017941 */ /* 0x000fea0003800200 */
.L_x_138:
        /* <DEDUP_REMOVED lines=24> */
.L_x_114:
[----:B------:R-:W-:Y:S05]  /*2a80*/  BSYNC.RECONVERGENT B0 ;  /* 0x0000000000007941 */ /* 0x000fea0003800200 */
.L_x_98:
[----:B------:R-:W-:Y:S05]  /*2a90*/  @P0 EXIT ;  /* 0x000000000000094d */ /* 0x000fea0003800000 */
[----:B------:R-:W2:Y:S01]  /*2aa0*/  LDC.64 R2, c[0x0][0x388] ;  /* 0x0000e200ff027b82 */ /* 0x000ea20000000a00 */
[----:B------:R-:W0:Y:S02]  /*2ab0*/  LDCU UR4, c[0x0][0x398] ;  /* 0x00007300ff0477ac */ /* 0x000e240008000800 */
[----:B01----:R-:W-:-:S05]  /*2ac0*/  VIMNMX R5, PT, PT, R5, UR4, !PT ;  /* 0x0000000405057c48 */ /* 0x003fca000ffe0100 */
[----:B--2---:R-:W-:Y:S01]  /*2ad0*/  STG.E desc[UR6][R2.64], R5 ;  /* 0x0000000502007986 */ /* 0x004fe2000c101906 */
[----:B------:R-:W-:Y:S05]  /*2ae0*/  EXIT ;  /* 0x000000000000794d */ /* 0x000fea0003800000 */
.L_x_145:
        /* <DEDUP_REMOVED lines=9> */
.L_x_359:


//--------------------- .text._ZN3cub18CUB_300001_SM_10006detail4scan16DeviceScanKernelINS2_10policy_hubIiiijN4cuda3std3__44plusIvEEE10Policy1000EPiSC_NS0_13ScanTileStateIiLb1EEES9_NS1_10InputValueIiSC_EEjiLb0EiEEvT0_T1_T2_iT3_T4_T5_ --------------------------
	.section	.text._ZN3cub18CUB_300001_SM_10006detail4scan16DeviceScanKernelINS2_10policy_hubIiiijN4cuda3std3__44plusIvEEE10Policy1000EPiSC_NS0_13ScanTileStateIiLb1EEES9_NS1_10InputValueIiSC_EEjiLb0EiEEvT0_T1_T2_iT3_T4_T5_,"ax",@progbits
	.align	128
        .global         _ZN3cub18CUB_300001_SM_10006detail4scan16DeviceScanKernelINS2_10policy_hubIiiijN4cuda3std3__44plusIvEEE10Policy1000EPiSC_NS0_13ScanTileStateIiLb1EEES9_NS1_10InputValueIiSC_EEjiLb0EiEEvT0_T1_T2_iT3_T4_T5_
        .type           _ZN3cub18CUB_300001_SM_10006detail4scan16DeviceScanKernelINS2_10policy_hubIiiijN4cuda3std3__44plusIvEEE10Policy1000EPiSC_NS0_13ScanTileStateIiLb1EEES9_NS1_10InputValueIiSC_EEjiLb0EiEEvT0_T1_T2_iT3_T4_T5_,@function
        .size           _ZN3cub18CUB_300001_SM_10006detail4scan16DeviceScanKernelINS2_10policy_hubIiiijN4cuda3std3__44plusIvEEE10Policy1000EPiSC_NS0_13ScanTileStateIiLb1EEES9_NS1_10InputValueIiSC_EEjiLb0EiEEvT0_T1_T2_iT3_T4_T5_,(.L_x_360 - _ZN3cub18CUB_300001_SM_10006detail4scan16DeviceScanKernelINS2_10policy_hubIiiijN4cuda3std3__44plusIvEEE10Policy1000EPiSC_NS0_13ScanTileStateIiLb1EEES9_NS1_10InputValueIiSC_EEjiLb0EiEEvT0_T1_T2_iT3_T4_T5_)
        .other          _ZN3cub18CUB_300001_SM_10006detail4scan16DeviceScanKernelINS2_10policy_hubIiiijN4cuda3std3__44plusIvEEE10Policy1000EPiSC_NS0_13ScanTileStateIiLb1EEES9_NS1_10InputValueIiSC_EEjiLb0EiEEvT0_T1_T2_iT3_T4_T5_,@"STO_CUDA_ENTRY STV_DEFAULT"
_ZN3cub18CUB_300001_SM_10006detail4scan16DeviceScanKernelINS2_10policy_hubIiiijN4cuda3std3__44plusIvEEE10Policy1000EPiSC_NS0_13ScanTileStateIiLb1EEES9_NS1_10InputValueIiSC_EEjiLb0EiEEvT0_T1_T2_iT3_T4_T5_:
.text._ZN3cub18CUB_300001_SM_10006detail4scan16DeviceScanKernelINS2_10policy_hubIiiijN4cuda3std3__44plusIvEEE10Policy1000EPiSC_NS0_13ScanTileStateIiLb1EEES9_NS1_10InputValueIiSC_EEjiLb0EiEEvT0_T1_T2_iT3_T4_T5_:
[----:B------:R-:W-:Y:S01]  /*0000*/  LDC R1, c[0x0][0x37c] ;  /* 0x0000df00ff017b82 */ /* 0x000fe20000000800 */
[----:B------:R-:W0:Y:S07]  /*0010*/  LDCU UR4, c[0x0][0x3a0] ;  /* 0x00007400ff0477ac */ /* 0x000e2e0008000800 */
[----:B------:R-:W1:Y:S01]  /*0020*/  LDC R38, c[0x0][0x398] ;  /* 0x0000e600ff267b82 */ /* 0x000e620000000800 */
[----:B------:R-:W2:Y:S01]  /*0030*/  LDCU.64 UR8, c[0x0][0x358] ;  /* 0x00006b00ff0877ac */ /* 0x000ea20008000a00 */
[----:B------:R-:W3:Y:S01]  /*0040*/  LDCU UR5, c[0x0][0x3b0] ;  /* 0x00007600ff0577ac */ /* 0x000ee20008000800 */
[----:B0-----:R-:W-:-:S06]  /*0050*/  UPRMT UR4, UR4, 0x7770, URZ ;  /* 0x0000777004047896 */ /* 0x001fcc00080000ff */
[----:B------:R-:W-:-:S13]  /*0060*/  ISETP.NE.AND P0, PT, RZ, UR4, PT ;  /* 0x00000004ff007c0c */ /* 0x000fda000bf05270 */
[----:B------:R-:W2:Y:S02]  /*0070*/  @P0 LDC.64 R2, c[0x0][0x3a8] ;  /* 0x0000ea00ff020b82 */ /* 0x000ea40000000a00 */
[----:B--2---:R0:W5:Y:S06]  /*0080*/  @P0 LDG.E R39, desc[UR8][R2.64] ;  /* 0x0000000802270981 */ /* 0x00416c000c1e1900 */
[----:B------:R-:W1:Y:S02]  /*0090*/  S2UR UR4, SR_CTAID.X ;  /* 0x00000000000479c3 */ /* 0x000e640000002500 */
[----:B-1----:R-:W-:-:S04]  /*00a0*/  VIADD R38, R38, UR4 ;  /* 0x0000000426267c36 */ /* 0x002fc80008000000 */
[----:B------:R-:W-:-:S05]  /*00b0*/  IMAD R5, R38, 0x2100, RZ ;  /* 0x0000210026057824 */ /* 0x000fca00078e02ff */
[----:B---3--:R-:W-:Y:S01]  /*00c0*/  IADD3 R0, PT, PT, -R5, UR5, RZ ;  /* 0x0000000505007c10 */ /* 0x008fe2000fffe1ff */
[----:B------:R-:W1:Y:S03]  /*00d0*/  @!P0 LDC R39, c[0x0][0x3a8] ;  /* 0x0000ea00ff278b82 */ /* 0x000e660000000800 */
[----:B------:R-:W-:-:S13]  /*00e0*/  ISETP.GE.U32.AND P0, PT, R0, 0x2101, PT ;  /* 0x000021010000780c */ /* 0x000fda0003f06070 */
[----:B0-----:R-:W-:Y:S05]  /*00f0*/  @!P0 BRA `(.L_x_146) ;  /* 0x0000001c00848947 */ /* 0x001fea0003800000 */
[----:B------:R-:W0:Y:S01]  /*0100*/  S2R R49, SR_TID.X ;  /* 0x0000000000317919 */ /* 0x000e220000002100 */
[----:B------:R-:W2:Y:S01]  /*0110*/  LDCU.64 UR4, c[0x0][0x380] ;  /* 0x00007000ff0477ac */ /* 0x000ea20008000a00 */
[C---:B0-----:R-:W-:Y:S02]  /*0120*/  LOP3.LUT R0, R49.reuse, 0x1f, RZ, 0xc0, !PT ;  /* 0x0000001f31007812 */ /* 0x041fe400078ec0ff */
[----:B------:R-:W-:-:S05]  /*0130*/  LOP3.LUT R3, R49, 0x3e0, RZ, 0xc0, !PT ;  /* 0x000003e031037812 */ /* 0x000fca00078ec0ff */
[----:B------:R-:W-:-:S05]  /*0140*/  IMAD R0, R3, 0x16, R0 ;  /* 0x0000001603007824 */ /* 0x000fca00078e0200 */
[----:B------:R-:W-:-:S05]  /*0150*/  IADD3 R0, P0, PT, R5, R0, RZ ;  /* 0x0000000005007210 */ /* 0x000fca0007f1e0ff */
[----:B------:R-:W-:Y:S02]  /*0160*/  IMAD.X R3, RZ, RZ, RZ, P0 ;  /* 0x000000ffff037224 */ /* 0x000fe400000e06ff */
[----:B------:R-:W-:-:S03]  /*0170*/  IMAD.SHL.U32 R45, R0, 0x4, RZ ;  /* 0x00000004002d7824 */ /* 0x000fc600078e00ff */
[----:B------:R-:W-:Y:S02]  /*0180*/  SHF.L.U64.HI R3, R0, 0x2, R3 ;  /* 0x0000000200037819 */ /* 0x000fe40000010203 */
[----:B--2---:R-:W-:-:S04]  /*0190*/  IADD3 R4, P0, PT, R45, UR4, RZ ;  /* 0x000000042d047c10 */ /* 0x004fc8000ff1e0ff */
[----:B------:R-:W-:-:S05]  /*01a0*/  IADD3.X R5, PT, PT, R3, UR5, RZ, P0, !PT ;  /* 0x0000000503057c10 */ /* 0x000fca00087fe4ff */
[----:B------:R-:W2:Y:S04]  /*01b0*/  LDG.E R7, desc[UR8][R4.64] ;  /* 0x0000000804077981 */ /* 0x000ea8000c1e1900 */
[----:B------:R-:W3:Y:S04]  /*01c0*/  LDG.E R9, desc[UR8][R4.64+0x80] ;  /* 0x0000800804097981 */ /* 0x000ee8000c1e1900 */
[----:B------:R-:W4:Y:S04]  /*01d0*/  LDG.E R11, desc[UR8][R4.64+0x100] ;  /* 0x00010008040b7981 */ /* 0x000f28000c1e1900 */
        /* <DEDUP_REMOVED lines=18> */
[----:B------:R-:W4:Y:S01]  /*0300*/  LDG.E R18, desc[UR8][R4.64+0xa80] ;  /* 0x000a800804127981 */ /* 0x000f22000c1e1900 */
[----:B------:R-:W0:Y:S01]  /*0310*/  S2UR UR5, SR_CgaCtaId ;  /* 0x00000000000579c3 */ /* 0x000e220000008800 */
[----:B------:R-:W-:Y:S01]  /*0320*/  SHF.R.U32.HI R40, RZ, 0x5, R49 ;  /* 0x00000005ff287819 */ /* 0x000fe20000011631 */
[----:B------:R-:W-:Y:S01]  /*0330*/  UMOV UR4, 0x400 ;  /* 0x0000040000047882 */ /* 0x000fe20000000000 */
[----:B------:R-:W1:Y:S01]  /*0340*/  S2R R47, SR_LANEID ;  /* 0x00000000002f7919 */ /* 0x000e620000000000 */
[----:B------:R-:W-:Y:S01]  /*0350*/  ISETP.NE.AND P0, PT, R38, RZ, PT ;  /* 0x000000ff2600720c */ /* 0x000fe20003f05270 */
[----:B------:R-:W-:Y:S01]  /*0360*/  BSSY.RECONVERGENT B0, `(.L_x_147) ;  /* 0x0000168000007945 */ /* 0x000fe20003800200 */
[----:B0-----:R-:W-:Y:S01]  /*0370*/  ULEA UR4, UR5, UR4, 0x18 ;  /* 0x0000000405047291 */ /* 0x001fe2000f8ec0ff */
[----:B-1----:R-:W-:-:S05]  /*0380*/  IMAD R2, R40, 0x2c0, R47 ;  /* 0x000002c028027824 */ /* 0x002fca00078e022f */
[----:B------:R-:W-:-:S05]  /*0390*/  LEA R2, R2, UR4, 0x2 ;  /* 0x0000000402027c11 */ /* 0x000fca000f8e10ff */
[----:B------:R-:W-:Y:S01]  /*03a0*/  IMAD R0, R47, 0x54, R2 ;  /* 0x000000542f007824 */ /* 0x000fe200078e0202 */
[----:B--2---:R0:W-:Y:S04]  /*03b0*/  STS [R2], R7 ;  /* 0x0000000702007388 */ /* 0x0041e80000000800 */
[----:B---3--:R0:W-:Y:S04]  /*03c0*/  STS [R2+0x80], R9 ;  /* 0x0000800902007388 */ /* 0x0081e80000000800 */
[----:B----4-:R0:W-:Y:S04]  /*03d0*/  STS [R2+0x100], R11 ;  /* 0x0001000b02007388 */ /* 0x0101e80000000800 */
[----:B------:R0:W-:Y:S04]  /*03e0*/  STS [R2+0x180], R13 ;  /* 0x0001800d02007388 */ /* 0x0001e80000000800 */
        /* <DEDUP_REMOVED lines=17> */
[----:B------:R0:W-:Y:S01]  /*0500*/  STS [R2+0xa80], R18 ;  /* 0x000a801202007388 */ /* 0x0001e20000000800 */
[----:B------:R-:W-:-:S03]  /*0510*/  NOP ;  /* 0x0000000000007918 */ /* 0x000fc60000000000 */
[----:B------:R0:W1:Y:S04]  /*0520*/  LDS.64 R4, [R0] ;  /* 0x0000000000047984 */ /* 0x0000680000000a00 */
[----:B------:R0:W2:Y:S04]  /*0530*/  LDS.64 R6, [R0+0x8] ;  /* 0x0000080000067984 */ /* 0x0000a80000000a00 */
[----:B------:R0:W3:Y:S04]  /*0540*/  LDS.64 R8, [R0+0x10] ;  /* 0x0000100000087984 */ /* 0x0000e80000000a00 */
[----:B------:R0:W4:Y:S04]  /*0550*/  LDS.64 R10, [R0+0x18] ;  /* 0x00001800000a7984 */ /* 0x0001280000000a00 */
[----:B------:R0:W0:Y:S04]  /*0560*/  LDS.64 R12, [R0+0x20] ;  /* 0x00002000000c7984 */ /* 0x0000280000000a00 */
[----:B------:R0:W0:Y:S04]  /*0570*/  LDS.64 R14, [R0+0x28] ;  /* 0x00002800000e7984 */ /* 0x0000280000000a00 */
[----:B------:R0:W0:Y:S04]  /*0580*/  LDS.64 R28, [R0+0x30] ;  /* 0x00003000001c7984 */ /* 0x0000280000000a00 */
[----:B------:R0:W0:Y:S04]  /*0590*/  LDS.64 R30, [R0+0x38] ;  /* 0x00003800001e7984 */ /* 0x0000280000000a00 */
[----:B------:R0:W0:Y:S04]  /*05a0*/  LDS.64 R32, [R0+0x40] ;  /* 0x0000400000207984 */ /* 0x0000280000000a00 */
[----:B------:R0:W0:Y:S04]  /*05b0*/  LDS.64 R34, [R0+0x48] ;  /* 0x0000480000227984 */ /* 0x0000280000000a00 */
[----:B------:R0:W0:Y:S01]  /*05c0*/  LDS.64 R36, [R0+0x50] ;  /* 0x0000500000247984 */ /* 0x0000220000000a00 */
[----:B------:R-:W-:Y:S06]  /*05d0*/  BAR.SYNC.DEFER_BLOCKING 0x0 ;  /* 0x0000000000007b1d */ /* 0x000fec0000010000 */
[----:B-1----:R-:W-:Y:S05]  /*05e0*/  @P0 BRA `(.L_x_148) ;  /* 0x00000004001c0947 */ /* 0x002fea0003800000 */
[----:B0-2---:R-:W-:Y:S02]  /*05f0*/  IADD3 R16, PT, PT, R6, R5, R4 ;  /* 0x0000000506107210 */ /* 0x005fe40007ffe004 */
[C---:B------:R-:W-:Y:S02]  /*0600*/  ISETP.NE.AND P1, PT, R47.reuse, 0x1f, PT ;  /* 0x0000001f2f00780c */ /* 0x040fe40003f25270 */
[----:B---3--:R-:W-:Y:S02]  /*0610*/  IADD3 R16, PT, PT, R8, R7, R16 ;  /* 0x0000000708107210 */ /* 0x008fe40007ffe010 */
[----:B------:R-:W-:Y:S02]  /*0620*/  ISETP.NE.AND P2, PT, R47, RZ, PT ;  /* 0x000000ff2f00720c */ /* 0x000fe40003f45270 */
[----:B----4-:R-:W-:-:S04]  /*0630*/  IADD3 R16, PT, PT, R10, R9, R16 ;  /* 0x000000090a107210 */ /* 0x010fc80007ffe010 */
[----:B------:R-:W-:-:S03]  /*0640*/  IADD3 R16, PT, PT, R12, R11, R16 ;  /* 0x0000000b0c107210 */ /* 0x000fc60007ffe010 */
[----:B------:R-:W-:Y:S02]  /*0650*/  @!P1 LEA R43, R40, UR4, 0x2 ;  /* 0x00000004282b9c11 */ /* 0x000fe4000f8e10ff */
[----:B------:R-:W-:-:S04]  /*0660*/  IADD3 R16, PT, PT, R14, R13, R16 ;  /* 0x0000000d0e107210 */ /* 0x000fc80007ffe010 */
[----:B------:R-:W-:-:S04]  /*0670*/  IADD3 R16, PT, PT, R28, R15, R16 ;  /* 0x0000000f1c107210 */ /* 0x000fc80007ffe010 */
[----:B------:R-:W-:-:S04]  /*0680*/  IADD3 R16, PT, PT, R30, R29, R16 ;  /* 0x0000001d1e107210 */ /* 0x000fc80007ffe010 */
[----:B------:R-:W-:-:S04]  /*0690*/  IADD3 R16, PT, PT, R32, R31, R16 ;  /* 0x0000001f20107210 */ /* 0x000fc80007ffe010 */
[----:B------:R-:W-:-:S04]  /*06a0*/  IADD3 R16, PT, PT, R34, R33, R16 ;  /* 0x0000002122107210 */ /* 0x000fc80007ffe010 */
[----:B------:R-:W-:-:S05]  /*06b0*/  IADD3 R16, PT, PT, R36, R35, R16 ;  /* 0x0000002324107210 */ /* 0x000fca0007ffe010 */
[----:B------:R-:W-:-:S05]  /*06c0*/  IMAD.IADD R37, R37, 0x1, R16 ;  /* 0x0000000125257824 */ /* 0x000fca00078e0210 */
[----:B------:R-:W0:Y:S02]  /*06d0*/  SHFL.UP P0, R16, R37, 0x1, RZ ;  /* 0x0420000025107989 */ /* 0x000e2400000000ff */
[----:B0-----:R-:W-:-:S05]  /*06e0*/  @P0 IMAD.IADD R16, R37, 0x1, R16 ;  /* 0x0000000125100824 */ /* 0x001fca00078e0210 */
[----:B------:R-:W0:Y:S02]  /*06f0*/  SHFL.UP P0, R21, R16, 0x2, RZ ;  /* 0x0440000010157989 */ /* 0x000e2400000000ff */
[----:B0-----:R-:W-:-:S05]  /*0700*/  @P0 IMAD.IADD R21, R16, 0x1, R21 ;  /* 0x0000000110150824 */ /* 0x001fca00078e0215 */
[----:B------:R-:W0:Y:S02]  /*0710*/  SHFL.UP P0, R24, R21, 0x4, RZ ;  /* 0x0480000015187989 */ /* 0x000e2400000000ff */
[----:B0-----:R-:W-:-:S05]  /*0720*/  @P0 IMAD.IADD R24, R21, 0x1, R24 ;  /* 0x0000000115180824 */ /* 0x001fca00078e0218 */
[----:B------:R-:W0:Y:S02]  /*0730*/  SHFL.UP P0, R41, R24, 0x8, RZ ;  /* 0x0500000018297989 */ /* 0x000e2400000000ff */
[----:B0-----:R-:W-:-:S05]  /*0740*/  @P0 IMAD.IADD R41, R24, 0x1, R41 ;  /* 0x0000000118290824 */ /* 0x001fca00078e0229 */
[----:B------:R-:W0:Y:S02]  /*0750*/  SHFL.UP P0, R38, R41, 0x10, RZ ;  /* 0x0600000029267989 */ /* 0x000e2400000000ff */
[----:B0-----:R-:W-:Y:S01]  /*0760*/  @P0 IMAD.IADD R38, R41, 0x1, R38 ;  /* 0x0000000129260824 */ /* 0x001fe200078e0226 */
[----:B------:R-:W-:-:S03]  /*0770*/  ISETP.NE.AND P0, PT, R40, 0x2, PT ;  /* 0x000000022800780c */ /* 0x000fc60003f05270 */
[----:B------:R-:W-:Y:S01]  /*0780*/  IMAD.IADD R37, R38, 0x1, -R37 ;  /* 0x0000000126257824 */ /* 0x000fe200078e0a25 */
[----:B------:R-:W-:Y:S01]  /*0790*/  @!P1 STS [R43+0x10], R38 ;  /* 0x000010262b009388 */ /* 0x000fe20000000800 */
[----:B------:R-:W-:Y:S01]  /*07a0*/  BAR.SYNC.DEFER_BLOCKING 0x0 ;  /* 0x0000000000007b1d */ /* 0x000fe20000010000 */
[----:B------:R-:W-:Y:S02]  /*07b0*/  ISETP.NE.AND P1, PT, R40, 0x9, PT ;  /* 0x000000092800780c */ /* 0x000fe40003f25270 */
[----:B------:R-:W-:-:S03]  /*07c0*/  SEL R37, R37, RZ, P2 ;  /* 0x000000ff25257207 */ /* 0x000fc60001000000 */
[----:B------:R-:W0:Y:S04]  /*07d0*/  LDS.128 R16, [UR4+0x10] ;  /* 0x00001004ff107984 */ /* 0x000e280008000c00 */
[----:B------:R-:W1:Y:S04]  /*07e0*/  LDS.128 R20, [UR4+0x20] ;  /* 0x00002004ff147984 */ /* 0x000e680008000c00 */
[----:B------:R-:W2:Y:S01]  /*07f0*/  LDS.128 R24, [UR4+0x30] ;  /* 0x00003004ff187984 */ /* 0x000ea20008000c00 */
[----:B0-----:R-:W-:-:S04]  /*0800*/  IMAD.IADD R17, R16, 0x1, R17 ;  /* 0x0000000110117824 */ /* 0x001fc800078e0211 */
[----:B------:R-:W-:Y:S01]  /*0810*/  IMAD.IADD R18, R18, 0x1, R17 ;  /* 0x0000000112127824 */ /* 0x000fe200078e0211 */
[----:B------:R-:W-:Y:S02]  /*0820*/  SEL R16, R17, R16, !P0 ;  /* 0x0000001011107207 */ /* 0x000fe40004000000 */
[----:B------:R-:W-:Y:S01]  /*0830*/  ISETP.NE.AND P0, PT, R40, 0x3, PT ;  /* 0x000000032800780c */ /* 0x000fe20003f05270 */
[----:B------:R-:W-:-:S03]  /*0840*/  IMAD.IADD R19, R19, 0x1, R18 ;  /* 0x0000000113137824 */ /* 0x000fc600078e0212 */
[----:B------:R-:W-:Y:S01]  /*0850*/  SEL R16, R18, R16, !P0 ;  /* 0x0000001012107207 */ /* 0x000fe20004000000 */
[----:B-1----:R-:W-:Y:S01]  /*0860*/  IMAD.IADD R20, R19, 0x1, R20 ;  /* 0x0000000113147824 */ /* 0x002fe200078e0214 */
[----:B------:R-:W-:-:S03]  /*0870*/  ISETP.NE.AND P0, PT, R40, 0x4, PT ;  /* 0x000000042800780c */ /* 0x000fc60003f05270 */
[----:B------:R-:W-:Y:S01]  /*0880*/  IMAD.IADD R21, R21, 0x1, R20 ;  /* 0x0000000115157824 */ /* 0x000fe200078e0214 */
[----:B------:R-:W-:Y:S02]  /*0890*/  SEL R16, R19, R16, !P0 ;  /* 0x0000001013107207 */ /* 0x000fe40004000000 */
[----:B------:R-:W-:Y:S01]  /*08a0*/  ISETP.NE.AND P0, PT, R40, 0x5, PT ;  /* 0x000000052800780c */ /* 0x000fe20003f05270 */
[----:B------:R-:W-:-:S03]  /*08b0*/  IMAD.IADD R22, R22, 0x1, R21 ;  /* 0x0000000116167824 */ /* 0x000fc600078e0215 */
[----:B------:R-:W-:Y:S01]  /*08c0*/  SEL R16, R20, R16, !P0 ;  /* 0x0000001014107207 */ /* 0x000fe20004000000 */
[----:B------:R-:W-:Y:S01]  /*08d0*/  IMAD.IADD R23, R23, 0x1, R22 ;  /* 0x0000000117177824 */ /* 0x000fe200078e0216 */
[----:B------:R-:W-:-:S03]  /*08e0*/  ISETP.NE.AND P0, PT, R40, 0x6, PT ;  /* 0x000000062800780c */ /* 0x000fc60003f05270 */
[----:B--2---:R-:W-:Y:S01]  /*08f0*/  IMAD.IADD R24, R23, 0x1, R24 ;  /* 0x0000000117187824 */ /* 0x004fe200078e0218 */
[----:B------:R-:W-:Y:S02]  /*0900*/  SEL R16, R21, R16, !P0 ;  /* 0x0000001015107207 */ /* 0x000fe40004000000 */
[----:B------:R-:W-:Y:S01]  /*0910*/  ISETP.NE.AND P0, PT, R40, 0x7, PT ;  /* 0x000000072800780c */ /* 0x000fe20003f05270 */
[----:B------:R-:W-:-:S03]  /*0920*/  IMAD.IADD R25, R25, 0x1, R24 ;  /* 0x0000000119197824 */ /* 0x000fc600078e0218 */
[----:B------:R-:W-:Y:S01]  /*0930*/  SEL R16, R22, R16, !P0 ;  /* 0x0000001016107207 */ /* 0x000fe20004000000 */
[----:B------:R-:W-:Y:S01]  /*0940*/  IMAD.IADD R26, R26, 0x1, R25 ;  /* 0x000000011a1a7824 */ /* 0x000fe200078e0219 */
[----:B------:R-:W-:-:S04]  /*0950*/  ISETP.NE.AND P0, PT, R40, 0x8, PT ;  /* 0x000000082800780c */ /* 0x000fc80003f05270 */
[----:B------:R-:W-:Y:S02]  /*0960*/  SEL R16, R23, R16, !P0 ;  /* 0x0000001017107207 */ /* 0x000fe40004000000 */
[----:B------:R-:W-:Y:S02]  /*0970*/  ISETP.NE.AND P0, PT, R40, 0xa, PT ;  /* 0x0000000a2800780c */ /* 0x000fe40003f05270 */
[----:B------:R-:W-:Y:S02]  /*0980*/  SEL R16, R24, R16, !P1 ;  /* 0x0000001018107207 */ /* 0x000fe40004800000 */
[----:B------:R-:W-:Y:S02]  /*0990*/  ISETP.NE.AND P1, PT, R40, 0xb, PT ;  /* 0x0000000b2800780c */ /* 0x000fe40003f25270 */
[----:B------:R-:W-:Y:S02]  /*09a0*/  SEL R16, R25, R16, !P0 ;  /* 0x0000001019107207 */ /* 0x000fe40004000000 */
[----:B------:R-:W-:-:S02]  /*09b0*/  ISETP.GE.U32.AND P0, PT, R49, 0x20, PT ;  /* 0x000000203100780c */ /* 0x000fc40003f06070 */
[----:B------:R-:W-:Y:S02]  /*09c0*/  SEL R16, R26, R16, !P1 ;  /* 0x000000101a107207 */ /* 0x000fe40004800000 */
[----:B------:R-:W-:Y:S02]  /*09d0*/  ISETP.NE.AND P1, PT, R49, RZ, PT ;  /* 0x000000ff3100720c */ /* 0x000fe40003f25270 */
[----:B------:R-:W-:Y:S02]  /*09e0*/  SEL R16, R16, RZ, P0 ;  /* 0x000000ff10107207 */ /* 0x000fe40000000000 */
[--C-:B-----5:R-:W-:Y:S02]  /*09f0*/  IADD3 R27, PT, PT, R26, R27, R39.reuse ;  /* 0x0000001b1a1b7210 */ /* 0x120fe40007ffe027 */
[----:B------:R-:W-:-:S07]  /*0a00*/  IADD3 R16, PT, PT, R16, R37, R39 ;  /* 0x0000002510107210 */ /* 0x000fce0007ffe027 */
[----:B------:R-:W-:Y:S05]  /*0a10*/  @P1 BRA `(.L_x_149) ;  /* 0x0000000c00f01947 */ /* 0x000fea0003800000 */
[----:B------:R-:W0:Y:S01]  /*0a20*/  LDC.64 R18, c[0x0][0x390] ;  /* 0x0000e400ff127b82 */ /* 0x000e220000000a00 */
[----:B------:R-:W-:-:S05]  /*0a30*/  IMAD.MOV.U32 R26, RZ, RZ, 0x65 ;  /* 0x00000065ff1a7424 */ /* 0x000fca00078e00ff */
[----:B0-----:R0:W-:Y:S01]  /*0a40*/  ST.E.64.STRONG.GPU desc[UR8][R18.64+0x100], R26 ;  /* 0x0001001a12007985 */ /* 0x0011e2000c10fb08 */
[----:B------:R-:W-:Y:S05]  /*0a50*/  BRA `(.L_x_149) ;  /* 0x0000000c00e07947 */ /* 0x000fea0003800000 */
.L_x_148:
        /* <DEDUP_REMOVED lines=20> */
[----:B-----5:R-:W0:Y:S02]  /*0ba0*/  SHFL.UP P0, R39, R24, 0x8, RZ ;  /* 0x0500000018277989 */ /* 0x020e2400000000ff */
[----:B0-----:R-:W-:-:S05]  /*0bb0*/  @P0 IMAD.IADD R39, R24, 0x1, R39 ;  /* 0x0000000118270824 */ /* 0x001fca00078e0227 */
[----:B------:R-:W0:Y:S02]  /*0bc0*/  SHFL.UP P0, R42, R39, 0x10, RZ ;  /* 0x06000000272a7989 */ /* 0x000e2400000000ff */
[----:B0-----:R-:W-:Y:S01]  /*0bd0*/  @P0 IMAD.IADD R42, R39, 0x1, R42 ;  /* 0x00000001272a0824 */ /* 0x001fe200078e022a */
[----:B------:R-:W-:-:S03]  /*0be0*/  ISETP.NE.AND P0, PT, R40, 0x2, PT ;  /* 0x000000022800780c */ /* 0x000fc60003f05270 */
[----:B------:R-:W-:Y:S01]  /*0bf0*/  IMAD.IADD R37, R42, 0x1, -R37 ;  /* 0x000000012a257824 */ /* 0x000fe200078e0a25 */
[----:B------:R-:W-:Y:S01]  /*0c00*/  @!P1 STS [R41+0x10], R42 ;  /* 0x0000102a29009388 */ /* 0x000fe20000000800 */
[----:B------:R-:W-:Y:S01]  /*0c10*/  BAR.SYNC.DEFER_BLOCKING 0x0 ;  /* 0x0000000000007b1d */ /* 0x000fe20000010000 */
[----:B------:R-:W-:-:S05]  /*0c20*/  ISETP.NE.AND P1, PT, R40, 0x9, PT ;  /* 0x000000092800780c */ /* 0x000fca0003f25270 */
[----:B------:R-:W0:Y:S04]  /*0c30*/  LDS.128 R16, [UR4+0x10] ;  /* 0x00001004ff107984 */ /* 0x000e280008000c00 */
[----:B------:R-:W1:Y:S04]  /*0c40*/  LDS.128 R20, [UR4+0x20] ;  /* 0x00002004ff147984 */ /* 0x000e680008000c00 */
[----:B------:R-:W2:Y:S01]  /*0c50*/  LDS.128 R24, [UR4+0x30] ;  /* 0x00003004ff187984 */ /* 0x000ea20008000c00 */
[----:B0-----:R-:W-:-:S04]  /*0c60*/  IMAD.IADD R17, R16, 0x1, R17 ;  /* 0x0000000110117824 */ /* 0x001fc800078e0211 */
[----:B------:R-:W-:Y:S01]  /*0c70*/  IMAD.IADD R18, R18, 0x1, R17 ;  /* 0x0000000112127824 */ /* 0x000fe200078e0211 */
[----:B------:R-:W-:Y:S02]  /*0c80*/  SEL R16, R17, R16, !P0 ;  /* 0x0000001011107207 */ /* 0x000fe40004000000 */
[----:B------:R-:W-:Y:S01]  /*0c90*/  ISETP.NE.AND P0, PT, R40, 0x3, PT ;  /* 0x000000032800780c */ /* 0x000fe20003f05270 */
[----:B------:R-:W-:Y:S01]  /*0ca0*/  IMAD.IADD R19, R19, 0x1, R18 ;  /* 0x0000000113137824 */ /* 0x000fe200078e0212 */
[----:B------:R-:W-:Y:S02]  /*0cb0*/  SEL R17, R37, RZ, P2 ;  /* 0x000000ff25117207 */ /* 0x000fe40001000000 */
        /* <DEDUP_REMOVED lines=16> */
[----:B------:R-:W-:-:S03]  /*0dc0*/  ISETP.NE.AND P0, PT, R40, 0x8, PT ;  /* 0x000000082800780c */ /* 0x000fc60003f05270 */
[----:B------:R-:W-:Y:S01]  /*0dd0*/  IMAD.IADD R27, R27, 0x1, R26 ;  /* 0x000000011b1b7824 */ /* 0x000fe200078e021a */
[----:B------:R-:W-:Y:S02]  /*0de0*/  SEL R16, R23, R16, !P0 ;  /* 0x0000001017107207 */ /* 0x000fe40004000000 */
[----:B------:R-:W-:Y:S02]  /*0df0*/  ISETP.NE.AND P0, PT, R40, 0xa, PT ;  /* 0x0000000a2800780c */ /* 0x000fe40003f05270 */
[----:B------:R-:W-:Y:S02]  /*0e00*/  SEL R16, R24, R16, !P1 ;  /* 0x0000001018107207 */ /* 0x000fe40004800000 */
[----:B------:R-:W-:Y:S02]  /*0e10*/  ISETP.NE.AND P1, PT, R40, 0xb, PT ;  /* 0x0000000b2800780c */ /* 0x000fe40003f25270 */
[----:B------:R-:W-:Y:S02]  /*0e20*/  SEL R16, R25, R16, !P0 ;  /* 0x0000001019107207 */ /* 0x000fe40004000000 */
[----:B------:R-:W-:-:S02]  /*0e30*/  ISETP.GT.U32.AND P0, PT, R49, 0x1f, PT ;  /* 0x0000001f3100780c */ /* 0x000fc40003f04070 */
[----:B------:R-:W-:Y:S02]  /*0e40*/  SEL R16, R26, R16, !P1 ;  /* 0x000000101a107207 */ /* 0x000fe40004800000 */
[----:B------:R-:W-:-:S03]  /*0e50*/  ISETP.GE.U32.AND P1, PT, R49, 0x20, PT ;  /* 0x000000203100780c */ /* 0x000fc60003f26070 */
[----:B------:R-:W-:-:S05]  /*0e60*/  IMAD.IADD R16, R16, 0x1, R17 ;  /* 0x0000000110107824 */ /* 0x000fca00078e0211 */
[----:B------:R-:W-:Y:S01]  /*0e70*/  SEL R46, R37, R16, !P1 ;  /* 0x00000010252e7207 */ /* 0x000fe20004800000 */
[----:B------:R-:W-:Y:S06]  /*0e80*/  @P0 BRA `(.L_x_150) ;  /* 0x0000000800b00947 */ /* 0x000fec0003800000 */
[----:B------:R-:W0:Y:S01]  /*0e90*/  LDC.64 R16, c[0x0][0x390] ;  /* 0x0000e400ff107b82 */ /* 0x000e220000000a00 */
[----:B------:R-:W-:Y:S02]  /*0ea0*/  ISETP.NE.AND P1, PT, R49, RZ, PT ;  /* 0x000000ff3100720c */ /* 0x000fe40003f25270 */
[----:B------:R-:W-:-:S05]  /*0eb0*/  LOP3.LUT R21, RZ, R49, RZ, 0x33, !PT ;  /* 0x00000031ff157212 */ /* 0x000fca00078e33ff */
[----:B------:R-:W-:-:S06]  /*0ec0*/  IMAD.IADD R21, R38, 0x1, R21 ;  /* 0x0000000126157824 */ /* 0x000fcc00078e0215 */
[----:B------:R-:W-:Y:S01]  /*0ed0*/  @!P1 IMAD.MOV.U32 R26, RZ, RZ, 0x64 ;  /* 0x00000064ff1a9424 */ /* 0x000fe200078e00ff */
[----:B------:R1:W-:Y:S01]  /*0ee0*/  @!P1 STS [UR4+0xc], R27 ;  /* 0x00000c1bff009988 */ /* 0x0003e20008000804 */
[----:B0-----:R-:W-:-:S04]  /*0ef0*/  IMAD.WIDE R24, R38, 0x8, R16 ;  /* 0x0000000826187825 */ /* 0x001fc800078e0210 */
[----:B------:R-:W-:Y:S01]  /*0f00*/  IMAD.WIDE R16, R21, 0x8, R16 ;  /* 0x0000000815107825 */ /* 0x000fe200078e0210 */
[----:B------:R1:W-:Y:S01]  /*0f10*/  @!P1 ST.E.64.STRONG.GPU desc[UR8][R24.64+0x100], R26 ;  /* 0x0001001a18009985 */ /* 0x0003e2000c10fb08 */
[----:B------:R-:W-:Y:S05]  /*0f20*/  NANOSLEEP 0x33e ;  /* 0x0000033e0000795d */ /* 0x000fea0003800000 */
[----:B------:R-:W2:Y:S01]  /*0f30*/  LD.E.64.STRONG.GPU R40, desc[UR8][R16.64+0x100] ;  /* 0x0001000810287980 */ /* 0x000ea2000c10fb00 */
[----:B------:R-:W-:Y:S01]  /*0f40*/  UMOV UR5, 0xffffffff ;  /* 0xffffffff00057882 */ /* 0x000fe20000000000 */
[----:B--2---:R-:W-:Y:S02]  /*0f50*/  ISETP.NE.AND P0, PT, R40, 0x63, PT ;  /* 0x000000632800780c */ /* 0x004fe40003f05270 */
[----:B-1----:R-:W-:Y:S11]  /*0f60*/  BRA.DIV UR5, `(.L_x_151) ;  /* 0x00000036053c7947 */ /* 0x002ff6000b800000 */
[----:B------:R-:W-:-:S13]  /*0f70*/  VOTE.ANY P0, !P0 ;  /* 0x0000000000ff7806 */ /* 0x000fda0004000100 */
.L_x_180:
[----:B------:R-:W-:Y:S05]  /*0f80*/  @!P0 BRA `(.L_x_152) ;  /* 0x0000000000748947 */ /* 0x000fea0003800000 */
[----:B------:R-:W-:-:S07]  /*0f90*/  IMAD.MOV.U32 R20, RZ, RZ, 0x3b8 ;  /* 0x000003b8ff147424 */ /* 0x000fce00078e00ff */
.L_x_154:
[----:B------:R-:W-:Y:S02]  /*0fa0*/  VIADD R23, R20, 0x1 ;  /* 0x0000000114177836 */ /* 0x000fe40000000000 */
[----:B------:R-:W-:Y:S02]  /*0fb0*/  IMAD R38, R38, 0x41a7, RZ ;  /* 0x000041a726267824 */ /* 0x000fe400078e02ff */
[----:B------:R-:W0:Y:S01]  /*0fc0*/  I2F.U32.RP R22, R23 ;  /* 0x0000001700167306 */ /* 0x000e220000209000 */
[----:B------:R-:W-:Y:S01]  /*0fd0*/  IMAD.MOV R37, RZ, RZ, -R23 ;  /* 0x000000ffff257224 */ /* 0x000fe200078e0a17 */
[----:B------:R-:W-:Y:S02]  /*0fe0*/  ISETP.NE.U32.AND P2, PT, R23, RZ, PT ;  /* 0x000000ff1700720c */ /* 0x000fe40003f45070 */
[----:B------:R-:W-:-:S04]  /*0ff0*/  LOP3.LUT R38, R38, 0x7fffffff, RZ, 0xc0, !PT ;  /* 0x7fffffff26267812 */ /* 0x000fc800078ec0ff */
[----:B0-----:R-:W0:Y:S02]  /*1000*/  MUFU.RCP R22, R22 ;  /* 0x0000001600167308 */ /* 0x001e240000001000 */
[----:B0-----:R-:W-:-:S06]  /*1010*/  VIADD R18, R22, 0xffffffe ;  /* 0x0ffffffe16127836 */ /* 0x001fcc0000000000 */
[----:B------:R0:W1:Y:S02]  /*1020*/  F2I.FTZ.U32.TRUNC.NTZ R19, R18 ;  /* 0x0000001200137305 */ /* 0x000064000021f000 */
[----:B0-----:R-:W-:Y:S02]  /*1030*/  IMAD.MOV.U32 R18, RZ, RZ, RZ ;  /* 0x000000ffff127224 */ /* 0x001fe400078e00ff */
[----:B-1----:R-:W-:-:S04]  /*1040*/  IMAD R37, R37, R19, RZ ;  /* 0x0000001325257224 */ /* 0x002fc800078e02ff */
[----:B------:R-:W-:-:S06]  /*1050*/  IMAD.HI.U32 R19, R19, R37, R18 ;  /* 0x0000002513137227 */ /* 0x000fcc00078e0012 */
[----:B------:R-:W-:-:S04]  /*1060*/  IMAD.HI.U32 R19, R19, R38, RZ ;  /* 0x0000002613137227 */ /* 0x000fc800078e00ff */
[----:B------:R-:W-:-:S04]  /*1070*/  IMAD.MOV R19, RZ, RZ, -R19 ;  /* 0x000000ffff137224 */ /* 0x000fc800078e0a13 */
[----:B------:R-:W-:-:S05]  /*1080*/  IMAD R22, R23, R19, R38 ;  /* 0x0000001317167224 */ /* 0x000fca00078e0226 */
[----:B------:R-:W-:-:S13]  /*1090*/  ISETP.GE.U32.AND P0, PT, R22, R23, PT ;  /* 0x000000171600720c */ /* 0x000fda0003f06070 */
[----:B------:R-:W-:-:S05]  /*10a0*/  @P0 IMAD.IADD R22, R22, 0x1, -R23 ;  /* 0x0000000116160824 */ /* 0x000fca00078e0a17 */
[----:B------:R-:W-:-:S13]  /*10b0*/  ISETP.GE.U32.AND P0, PT, R22, R23, PT ;  /* 0x000000171600720c */ /* 0x000fda0003f06070 */
[----:B------:R-:W-:Y:S01]  /*10c0*/  @P0 IMAD.IADD R22, R22, 0x1, -R23 ;  /* 0x0000000116160824 */ /* 0x000fe200078e0a17 */
[----:B------:R-:W-:-:S04]  /*10d0*/  @!P2 LOP3.LUT R22, RZ, R23, RZ, 0x33, !PT ;  /* 0x00000017ff16a212 */ /* 0x000fc800078e33ff */
[----:B------:R-:W-:Y:S05]  /*10e0*/  NANOSLEEP R22 ;  /* 0x000000160000735d */ /* 0x000fea0003800000 */
[----:B------:R-:W2:Y:S01]  /*10f0*/  LD.E.64.STRONG.GPU R40, desc[UR8][R16.64+0x100] ;  /* 0x0001000810287980 */ /* 0x000ea2000c10fb00 */
[----:B------:R-:W-:Y:S01]  /*1100*/  UMOV UR5, 0xffffffff ;  /* 0xffffffff00057882 */ /* 0x000fe20000000000 */
[----:B------:R-:W-:Y:S02]  /*1110*/  SHF.R.U32.HI R20, RZ, 0x1, R20 ;  /* 0x00000001ff147819 */ /* 0x000fe40000011614 */
[----:B--2---:R-:W-:Y:S01]  /*1120*/  ISETP.NE.AND P0, PT, R40, 0x63, PT ;  /* 0x000000632800780c */ /* 0x004fe20003f05270 */
[----:B------:R-:W-:-:S12]  /*1130*/  BRA.DIV UR5, `(.L_x_153) ;  /* 0x0000003205e87947 */ /* 0x000fd8000b800000 */
[----:B------:R-:W-:-:S13]  /*1140*/  VOTE.ANY P0, !P0 ;  /* 0x0000000000ff7806 */ /* 0x000fda0004000100 */
.L_x_183:
[----:B------:R-:W-:Y:S05]  /*1150*/  @P0 BRA `(.L_x_154) ;  /* 0xfffffffc00900947 */ /* 0x000fea000383ffff */
.L_x_152:
[----:B------:R-:W-:Y:S01]  /*1160*/  UMOV UR5, 0xffffffff ;  /* 0xffffffff00057882 */ /* 0x000fe20000000000 */
[----:B------:R-:W-:Y:S02]  /*1170*/  ISETP.NE.AND P0, PT, R40, 0x65, PT ;  /* 0x000000652800780c */ /* 0x000fe40003f05270 */
[----:B------:R-:W-:Y:S11]  /*1180*/  BRA.DIV UR5, `(.L_x_155) ;  /* 0x0000003205f47947 */ /* 0x000ff6000b800000 */
[----:B------:R-:W0:Y:S01]  /*1190*/  S2R R48, SR_GEMASK ;  /* 0x0000000000307919 */ /* 0x000e220000003c00 */
[----:B------:R-:W-:Y:S01]  /*11a0*/  VOTE.ANY R19, PT, !P0 ;  /* 0x0000000000137806 */ /* 0x000fe200040e0100 */
[C---:B------:R-:W-:Y:S01]  /*11b0*/  VIADD R22, R47.reuse, 0x2 ;  /* 0x000000022f167836 */ /* 0x040fe20000000000 */
[----:B------:R-:W1:Y:S01]  /*11c0*/  LDC.64 R42, c[0x0][0x390] ;  /* 0x0000e400ff2a7b82 */ /* 0x000e620000000a00 */
[C---:B------:R-:W-:Y:S02]  /*11d0*/  VIADD R23, R47.reuse, 0x4 ;  /* 0x000000042f177836 */ /* 0x040fe40000000000 */
[----:B------:R-:W-:Y:S01]  /*11e0*/  VIADD R26, R47, 0x8 ;  /* 0x000000082f1a7836 */ /* 0x000fe20000000000 */
[----:B-1----:R-:W-:Y:S02]  /*11f0*/  IADD3 R42, P3, PT, R42, 0x100, RZ ;  /* 0x000001002a2a7810 */ /* 0x002fe40007f7e0ff */
[----:B0-----:R-:W-:-:S03]  /*1200*/  LOP3.LUT R19, R19, 0x80000000, R48, 0xec, !PT ;  /* 0x8000000013137812 */ /* 0x001fc600078eec30 */
[----:B------:R-:W-:Y:S02]  /*1210*/  IMAD.X R43, RZ, RZ, R43, P3 ;  /* 0x000000ffff2b7224 */ /* 0x000fe400018e062b */
[----:B------:R-:W-:-:S05]  /*1220*/  VIADD R16, R19, 0xffffffff ;  /* 0xffffffff13107836 */ /* 0x000fca0000000000 */
[----:B------:R-:W-:-:S06]  /*1230*/  LOP3.LUT R16, R19, R16, RZ, 0xc, !PT ;  /* 0x0000001013107212 */ /* 0x000fcc00078e0cff */
[----:B------:R-:W0:Y:S02]  /*1240*/  POPC R16, R16 ;  /* 0x0000001000107309 */ /* 0x000e240000000000 */
[----:B0-----:R-:W0:Y:S01]  /*1250*/  SHFL.DOWN PT, R20, R41, 0x1, R16 ;  /* 0x0820000029147989 */ /* 0x001e2200000e0010 */
[----:B------:R-:W-:-:S04]  /*1260*/  ISETP.GE.AND P0, PT, R47, R16, PT ;  /* 0x000000102f00720c */ /* 0x000fc80003f06270 */
[----:B0-----:R-:W-:Y:S02]  /*1270*/  SEL R20, R20, RZ, !P0 ;  /* 0x000000ff14147207 */ /* 0x001fe40004000000 */
[----:B------:R-:W-:-:S03]  /*1280*/  ISETP.GT.AND P0, PT, R22, R16, PT ;  /* 0x000000101600720c */ /* 0x000fc60003f04270 */
[----:B------:R-:W-:-:S05]  /*1290*/  IMAD.IADD R37, R20, 0x1, R41 ;  /* 0x0000000114257824 */ /* 0x000fca00078e0229 */
[----:B------:R-:W0:Y:S02]  /*12a0*/  SHFL.DOWN PT, R20, R37, 0x2, R16 ;  /* 0x0840000025147989 */ /* 0x000e2400000e0010 */
[----:B0-----:R-:W-:Y:S02]  /*12b0*/  SEL R20, R20, RZ, !P0 ;  /* 0x000000ff14147207 */ /* 0x001fe40004000000 */
[----:B------:R-:W-:-:S03]  /*12c0*/  ISETP.GT.AND P0, PT, R23, R16, PT ;  /* 0x000000101700720c */ /* 0x000fc60003f04270 */
[----:B------:R-:W-:Y:S02]  /*12d0*/  IMAD.IADD R39, R37, 0x1, R20 ;  /* 0x0000000125277824 */ /* 0x000fe400078e0214 */
[----:B------:R-:W-:-:S03]  /*12e0*/  VIADD R37, R47, 0x10 ;  /* 0x000000102f257836 */ /* 0x000fc60000000000 */
[----:B------:R-:W0:Y:S02]  /*12f0*/  SHFL.DOWN PT, R20, R39, 0x4, R16 ;  /* 0x0880000027147989 */ /* 0x000e2400000e0010 */
[-C--:B------:R-:W-:Y:S02]  /*1300*/  ISETP.GT.AND P2, PT, R37, R16.reuse, PT ;  /* 0x000000102500720c */ /* 0x080fe40003f44270 */
[----:B0-----:R-:W-:Y:S02]  /*1310*/  SEL R20, R20, RZ, !P0 ;  /* 0x000000ff14147207 */ /* 0x001fe40004000000 */
[----:B------:R-:W-:-:S03]  /*1320*/  ISETP.GT.AND P0, PT, R26, R16, PT ;  /* 0x000000101a00720c */ /* 0x000fc60003f04270 */
[----:B------:R-:W-:-:S05]  /*1330*/  IMAD.IADD R51, R39, 0x1, R20 ;  /* 0x0000000127337824 */ /* 0x000fca00078e0214 */
[----:B------:R-:W0:Y:S02]  /*1340*/  SHFL.DOWN PT, R20, R51, 0x8, R16 ;  /* 0x0900000033147989 */ /* 0x000e2400000e0010 */
[----:B0-----:R-:W-:Y:S02]  /*1350*/  SEL R20, R20, RZ, !P0 ;  /* 0x000000ff14147207 */ /* 0x001fe40004000000 */
[----:B------:R-:W-:-:S03]  /*1360*/  ISETP.NE.AND P0, PT, R40, 0x65, PT ;  /* 0x000000652800780c */ /* 0x000fc60003f05270 */
[----:B------:R-:W-:-:S05]  /*1370*/  IMAD.IADD R41, R51, 0x1, R20 ;  /* 0x0000000133297824 */ /* 0x000fca00078e0214 */
[----:B------:R-:W0:Y:S05]  /*1380*/  SHFL.DOWN PT, R20, R41, 0x10, R16 ;  /* 0x0a00000029147989 */ /* 0x000e2a00000e0010 */
[----:B------:R-:W-:Y:S02]  /*1390*/  VOTE.ALL P0, P0 ;  /* 0x0000000000ff7806 */ /* 0x000fe40000000000 */
[----:B0-----:R-:W-:-:S05]  /*13a0*/  SEL R20, R20, RZ, !P2 ;  /* 0x000000ff14147207 */ /* 0x001fca0005000000 */
[----:B------:R-:W-:-:S07]  /*13b0*/  IMAD.IADD R39, R41, 0x1, R20 ;  /* 0x0000000129277824 */ /* 0x000fce00078e0214 */
.L_x_192:
[----:B------:R-:W-:Y:S05]  /*13c0*/  @!P0 BRA `(.L_x_156) ;  /* 0x0000000400248947 */ /* 0x000fea0003800000 */
[----:B------:R-:W-:-:S07]  /*13d0*/  IMAD.MOV.U32 R44, RZ, RZ, 0x3b8 ;  /* 0x000003b8ff2c7424 */ /* 0x000fce00078e00ff */
.L_x_162:
[----:B------:R-:W-:Y:S02]  /*13e0*/  IMAD.MOV.U32 R16, RZ, RZ, R42 ;  /* 0x000000ffff107224 */ /* 0x000fe400078e002a */
[----:B------:R-:W-:Y:S02]  /*13f0*/  IMAD.MOV.U32 R17, RZ, RZ, R43 ;  /* 0x000000ffff117224 */ /* 0x000fe400078e002b */
[----:B------:R-:W-:-:S05]  /*1400*/  IMAD.WIDE R16, R21, 0x8, R16 ;  /* 0x0000000815107825 */ /* 0x000fca00078e0210 */
[----:B------:R-:W2:Y:S01]  /*1410*/  LD.E.64.STRONG.GPU R40, desc[UR8][R16.64+-0x100] ;  /* 0xffff000810287980 */ /* 0x000ea2000c10fb00 */
[----:B------:R-:W-:Y:S05]  /*1420*/  YIELD ;  /* 0x0000000000007946 */ /* 0x000fea0003800000 */
[----:B------:R-:W-:Y:S01]  /*1430*/  UMOV UR5, 0xffffffff ;  /* 0xffffffff00057882 */ /* 0x000fe20000000000 */
[----:B------:R-:W-:Y:S02]  /*1440*/  SHF.R.U32.HI R44, RZ, 0x1, R44 ;  /* 0x00000001ff2c7819 */ /* 0x000fe4000001162c */
[----:B--2---:R-:W-:Y:S01]  /*1450*/  ISETP.NE.AND P0, PT, R40, 0x63, PT ;  /* 0x000000632800780c */ /* 0x004fe20003f05270 */
[----:B------:R-:W-:-:S12]  /*1460*/  BRA.DIV UR5, `(.L_x_157) ;  /* 0x0000003605407947 */ /* 0x000fd8000b800000 */
[----:B------:R-:W-:-:S13]  /*1470*/  VOTE.ANY P0, !P0 ;  /* 0x0000000000ff7806 */ /* 0x000fda0004000100 */
.L_x_195:
[----:B------:R-:W-:Y:S05]  /*1480*/  @!P0 BRA `(.L_x_158) ;  /* 0x0000000000748947 */ /* 0x000fea0003800000 */
[----:B------:R-:W-:-:S07]  /*1490*/  IMAD.MOV.U32 R20, RZ, RZ, R44 ;  /* 0x000000ffff147224 */ /* 0x000fce00078e002c */
.L_x_160:
        /* <DEDUP_REMOVED lines=27> */
.L_x_198:
[----:B------:R-:W-:Y:S05]  /*1650*/  @P0 BRA `(.L_x_160) ;  /* 0xfffffffc00900947 */ /* 0x000fea000383ffff */
.L_x_158:
[----:B------:R-:W-:Y:S01]  /*1660*/  UMOV UR5, 0xffffffff ;  /* 0xffffffff00057882 */ /* 0x000fe20000000000 */
[----:B------:R-:W-:Y:S02]  /*1670*/  ISETP.NE.AND P0, PT, R40, 0x65, PT ;  /* 0x000000652800780c */ /* 0x000fe40003f05270 */
[----:B------:R-:W-:Y:S11]  /*1680*/  BRA.DIV UR5, `(.L_x_161) ;  /* 0x0000003205f87947 */ /* 0x000ff6000b800000 */
[----:B------:R-:W-:Y:S01]  /*1690*/  VOTE.ANY R19, PT, !P0 ;  /* 0x0000000000137806 */ /* 0x000fe200040e0100 */
[----:B------:R-:W-:-:S03]  /*16a0*/  VIADD R21, R21, 0xffffffe0 ;  /* 0xffffffe015157836 */ /* 0x000fc60000000000 */
[----:B------:R-:W-:-:S05]  /*16b0*/  LOP3.LUT R19, R19, 0x80000000, R48, 0xec, !PT ;  /* 0x8000000013137812 */ /* 0x000fca00078eec30 */
[----:B------:R-:W-:-:S05]  /*16c0*/  VIADD R16, R19, 0xffffffff ;  /* 0xffffffff13107836 */ /* 0x000fca0000000000 */
[----:B------:R-:W-:-:S06]  /*16d0*/  LOP3.LUT R16, R19, R16, RZ, 0xc, !PT ;  /* 0x0000001013107212 */ /* 0x000fcc00078e0cff */
[----:B------:R-:W0:Y:S02]  /*16e0*/  POPC R16, R16 ;  /* 0x0000001000107309 */ /* 0x000e240000000000 */
[----:B0-----:R-:W0:Y:S01]  /*16f0*/  SHFL.DOWN PT, R20, R41, 0x1, R16 ;  /* 0x0820000029147989 */ /* 0x001e2200000e0010 */
[-C--:B------:R-:W-:Y:S02]  /*1700*/  ISETP.GE.AND P0, PT, R47, R16.reuse, PT ;  /* 0x000000102f00720c */ /* 0x080fe40003f06270 */
[-C--:B------:R-:W-:Y:S02]  /*1710*/  ISETP.GT.AND P2, PT, R37, R16.reuse, PT ;  /* 0x000000102500720c */ /* 0x080fe40003f44270 */
[----:B0-----:R-:W-:Y:S02]  /*1720*/  SEL R20, R20, RZ, !P0 ;  /* 0x000000ff14147207 */ /* 0x001fe40004000000 */
[----:B------:R-:W-:-:S03]  /*1730*/  ISETP.GT.AND P0, PT, R22, R16, PT ;  /* 0x000000101600720c */ /* 0x000fc60003f04270 */
[----:B------:R-:W-:-:S05]  /*1740*/  IMAD.IADD R51, R20, 0x1, R41 ;  /* 0x0000000114337824 */ /* 0x000fca00078e0229 */
[----:B------:R-:W0:Y:S02]  /*1750*/  SHFL.DOWN PT, R20, R51, 0x2, R16 ;  /* 0x0840000033147989 */ /* 0x000e2400000e0010 */
        /* <DEDUP_REMOVED lines=13> */
[----:B0-----:R-:W-:-:S04]  /*1830*/  SEL R20, R20, RZ, !P2 ;  /* 0x000000ff14147207 */ /* 0x001fc80005000000 */
[----:B------:R-:W-:-:S07]  /*1840*/  IADD3 R39, PT, PT, R50, R20, R39 ;  /* 0x0000001432277210 */ /* 0x000fce0007ffe027 */
.L_x_207:
[----:B------:R-:W-:Y:S05]  /*1850*/  @P0 BRA `(.L_x_162) ;  /* 0xfffffff800e00947 */ /* 0x000fea000383ffff */
.L_x_156:
[----:B------:R-:W-:Y:S01]  /*1860*/  ISETP.NE.AND P0, PT, R47, RZ, PT ;  /* 0x000000ff2f00720c */ /* 0x000fe20003f05270 */
[----:B------:R-:W0:Y:S01]  /*1870*/  @!P1 S2R R17, SR_CgaCtaId ;  /* 0x0000000000119919 */ /* 0x000e220000008800 */
[----:B------:R-:W-:Y:S01]  /*1880*/  @!P1 MOV R16, 0x400 ;  /* 0x0000040000109802 */ /* 0x000fe20000000f00 */
[----:B------:R-:W-:Y:S02]  /*1890*/  @!P1 IMAD.IADD R27, R27, 0x1, R39 ;  /* 0x000000011b1b9824 */ /* 0x000fe400078e0227 */
[----:B------:R-:W-:-:S05]  /*18a0*/  @!P1 IMAD.MOV.U32 R26, RZ, RZ, 0x65 ;  /* 0x00000065ff1a9424 */ /* 0x000fca00078e00ff */
[----:B------:R1:W-:Y:S03]  /*18b0*/  @!P1 ST.E.64.STRONG.GPU desc[UR8][R24.64+0x100], R26 ;  /* 0x0001001a18009985 */ /* 0x0003e6000c10fb08 */
[----:B------:R-:W-:Y:S01]  /*18c0*/  @!P0 MOV R19, 0x400 ;  /* 0x0000040000138802 */ /* 0x000fe20000000f00 */
[----:B------:R-:W2:Y:S01]  /*18d0*/  @!P0 S2R R20, SR_CgaCtaId ;  /* 0x0000000000148919 */ /* 0x000ea20000008800 */
[----:B0-----:R-:W-:Y:S01]  /*18e0*/  @!P1 LEA R18, R17, R16, 0x18 ;  /* 0x0000001011129211 */ /* 0x001fe200078ec0ff */
[----:B------:R-:W-:Y:S02]  /*18f0*/  IMAD.MOV.U32 R16, RZ, RZ, R46 ;  /* 0x000000ffff107224 */ /* 0x000fe400078e002e */
[----:B------:R-:W-:Y:S02]  /*1900*/  @!P0 IMAD.MOV.U32 R16, RZ, RZ, R39 ;  /* 0x000000ffff108224 */ /* 0x000fe400078e0027 */
[----:B------:R1:W-:Y:S04]  /*1910*/  @!P1 STS [R18+0x8], R27 ;  /* 0x0000081b12009388 */ /* 0x0003e80000000800 */
[----:B------:R1:W-:Y:S01]  /*1920*/  @!P1 STS [R18+0x4], R39 ;  /* 0x0000042712009388 */ /* 0x0003e20000000800 */
[----:B--2---:R-:W-:-:S05]  /*1930*/  @!P0 LEA R20, R20, R19, 0x18 ;  /* 0x0000001314148211 */ /* 0x004fca00078ec0ff */
[----:B------:R1:W-:Y:S02]  /*1940*/  @!P0 STS [R20+0x4c], R39 ;  /* 0x00004c2714008388 */ /* 0x0003e40000000800 */
.L_x_150:
[----:B------:R-:W-:Y:S05]  /*1950*/  WARPSYNC.ALL ;  /* 0x0000000000007948 */ /* 0x000fea0003800000 */
[----:B------:R-:W0:Y:S08]  /*1960*/  S2UR UR6, SR_CgaCtaId ;  /* 0x00000000000679c3 */ /* 0x000e300000008800 */
[----:B------:R-:W-:Y:S01]  /*1970*/  BAR.SYNC.DEFER_BLOCKING 0x0 ;  /* 0x0000000000007b1d */ /* 0x000fe20000010000 */
[----:B------:R-:W-:-:S05]  /*1980*/  ISETP.NE.AND P0, PT, R49, RZ, PT ;  /* 0x000000ff3100720c */ /* 0x000fca0003f05270 */
[----:B------:R-:W-:Y:S02]  /*1990*/  UMOV UR5, 0x400 ;  /* 0x0000040000057882 */ /* 0x000fe40000000000 */
[----:B0-----:R-:W-:-:S09]  /*19a0*/  ULEA UR5, UR6, UR5, 0x18 ;  /* 0x0000000506057291 */ /* 0x001fd2000f8ec0ff */
[----:B------:R-:W0:Y:S02]  /*19b0*/  LDS R17, [UR5+0x4c] ;  /* 0x00004c05ff117984 */ /* 0x000e240008000800 */
[----:B0-----:R-:W-:-:S05]  /*19c0*/  SEL R17, R17, RZ, P0 ;  /* 0x000000ff11117207 */ /* 0x001fca0000000000 */
[----:B------:R-:W-:-:S07]  /*19d0*/  IMAD.IADD R16, R17, 0x1, R16 ;  /* 0x0000000111107824 */ /* 0x000fce00078e0210 */
.L_x_149:
[----:B------:R-:W-:Y:S05]  /*19e0*/  BSYNC.RECONVERGENT B0 ;  /* 0x0000000000007941 */ /* 0x000fea0003800200 */
.L_x_147:
[----:B------:R-:W-:Y:S01]  /*19f0*/  IMAD.IADD R17, R4, 0x1, R16 ;  /* 0x0000000104117824 */ /* 0x000fe200078e0210 */
[----:B------:R-:W-:Y:S03]  /*1a00*/  BAR.SYNC.DEFER_BLOCKING 0x0 ;  /* 0x0000000000007b1d */ /* 0x000fe60000010000 */
[----:B------:R-:W-:-:S03]  /*1a10*/  IMAD.IADD R4, R5, 0x1, R17 ;  /* 0x0000000105047824 */ /* 0x000fc600078e0211 */
[----:B------:R-:W2:Y:S01]  /*1a20*/  LDCU.64 UR6, c[0x0][0x388] ;  /* 0x00007100ff0677ac */ /* 0x000ea20008000a00 */
[----:B------:R-:W-:-:S04]  /*1a30*/  IMAD.IADD R5, R6, 0x1, R4 ;  /* 0x0000000106057824 */ /* 0x000fc800078e0204 */
[----:B------:R-:W-:-:S04]  /*1a40*/  IMAD.IADD R6, R7, 0x1, R5 ;  /* 0x0000000107067824 */ /* 0x000fc800078e0205 */
[----:B------:R-:W-:-:S04]  /*1a50*/  IMAD.IADD R7, R8, 0x1, R6 ;  /* 0x0000000108077824 */ /* 0x000fc800078e0206 */
[----:B------:R-:W-:-:S04]  /*1a60*/  IMAD.IADD R8, R9, 0x1, R7 ;  /* 0x0000000109087824 */ /* 0x000fc800078e0207 */
[----:B------:R-:W-:Y:S01]  /*1a70*/  IMAD.IADD R9, R10, 0x1, R8 ;  /* 0x000000010a097824 */ /* 0x000fe200078e0208 */
[----:B------:R-:W-:Y:S03]  /*1a80*/  STS.64 [R0], R16 ;  /* 0x0000001000007388 */ /* 0x000fe60000000a00 */
[----:B------:R-:W-:Y:S01]  /*1a90*/  IMAD.IADD R10, R11, 0x1, R9 ;  /* 0x000000010b0a7824 */ /* 0x000fe200078e0209 */
[----:B------:R2:W-:Y:S03]  /*1aa0*/  STS.64 [R0+0x8], R4 ;  /* 0x0000080400007388 */ /* 0x0005e60000000a00 */
[----:B------:R-:W-:Y:S01]  /*1ab0*/  IMAD.IADD R11, R12, 0x1, R10 ;  /* 0x000000010c0b7824 */ /* 0x000fe200078e020a */
[----:B------:R-:W-:Y:S03]  /*1ac0*/  STS.64 [R0+0x10], R6 ;  /* 0x0000100600007388 */ /* 0x000fe60000000a00 */
[----:B------:R-:W-:Y:S01]  /*1ad0*/  IMAD.IADD R12, R13, 0x1, R11 ;  /* 0x000000010d0c7824 */ /* 0x000fe200078e020b */
[----:B------:R-:W-:Y:S03]  /*1ae0*/  STS.64 [R0+0x18], R8 ;  /* 0x0000180800007388 */ /* 0x000fe60000000a00 */
[----:B------:R-:W-:Y:S01]  /*1af0*/  IMAD.IADD R13, R14, 0x1, R12 ;  /* 0x000000010e0d7824 */ /* 0x000fe200078e020c */
[----:B------:R-:W-:Y:S01]  /*1b00*/  STS.64 [R0+0x20], R10 ;  /* 0x0000200a00007388 */ /* 0x000fe20000000a00 */
[----:B--2---:R-:W-:-:S02]  /*1b10*/  IADD3 R4, P0, PT, R45, UR6, RZ ;  /* 0x000000062d047c10 */ /* 0x004fc4000ff1e0ff */
[----:B------:R-:W-:Y:S01]  /*1b20*/  IMAD.IADD R14, R15, 0x1, R13 ;  /* 0x000000010f0e7824 */ /* 0x000fe200078e020d */
[----:B------:R-:W-:Y:S01]  /*1b30*/  STS.64 [R0+0x28], R12 ;  /* 0x0000280c00007388 */ /* 0x000fe20000000a00 */
[----:B------:R-:W-:Y:S02]  /*1b40*/  IADD3.X R5, PT, PT, R3, UR7, RZ, P0, !PT ;  /* 0x0000000703057c10 */ /* 0x000fe400087fe4ff */
[----:B------:R-:W-:-:S04]  /*1b50*/  IMAD.IADD R15, R28, 0x1, R14 ;  /* 0x000000011c0f7824 */ /* 0x000fc800078e020e */
[----:B01----:R-:W-:Y:S01]  /*1b60*/  IMAD.IADD R18, R29, 0x1, R15 ;  /* 0x000000011d127824 */ /* 0x003fe200078e020f */
[----:B------:R-:W-:Y:S03]  /*1b70*/  STS.64 [R0+0x30], R14 ;  /* 0x0000300e00007388 */ /* 0x000fe60000000a00 */
[----:B------:R-:W-:-:S04]  /*1b80*/  IMAD.IADD R19, R30, 0x1, R18 ;  /* 0x000000011e137824 */ /* 0x000fc800078e0212 */
[----:B------:R-:W-:Y:S01]  /*1b90*/  IMAD.IADD R20, R31, 0x1, R19 ;  /* 0x000000011f147824 */ /* 0x000fe200078e0213 */
[----:B------:R-:W-:Y:S03]  /*1ba0*/  STS.64 [R0+0x38], R18 ;  /* 0x0000381200007388 */ /* 0x000fe60000000a00 */
[----:B------:R-:W-:-:S04]  /*1bb0*/  IMAD.IADD R21, R32, 0x1, R20 ;  /* 0x0000000120157824 */ /* 0x000fc800078e0214 */
[----:B------:R-:W-:Y:S01]  /*1bc0*/  IMAD.IADD R22, R33, 0x1, R21 ;  /* 0x0000000121167824 */ /* 0x000fe200078e0215 */
[----:B------:R-:W-:Y:S03]  /*1bd0*/  STS.64 [R0+0x40], R20 ;  /* 0x0000401400007388 */ /* 0x000fe60000000a00 */
[----:B------:R-:W-:-:S04]  /*1be0*/  IMAD.IADD R23, R34, 0x1, R22 ;  /* 0x0000000122177824 */ /* 0x000fc800078e0216 */
[----:B------:R-:W-:Y:S01]  /*1bf0*/  IMAD.IADD R24, R35, 0x1, R23 ;  /* 0x0000000123187824 */ /* 0x000fe200078e0217 */
[----:B------:R-:W-:Y:S03]  /*1c00*/  STS.64 [R0+0x48], R22 ;  /* 0x0000481600007388 */ /* 0x000fe60000000a00 */
[----:B------:R-:W-:-:S05]  /*1c10*/  IMAD.IADD R25, R36, 0x1, R24 ;  /* 0x0000000124197824 */ /* 0x000fca00078e0218 */
[----:B------:R-:W-:Y:S01]  /*1c20*/  STS.64 [R0+0x50], R24 ;  /* 0x0000501800007388 */ /* 0x000fe20000000a00 */
[----:B------:R-:W-:-:S03]  /*1c30*/  NOP ;  /* 0x0000000000007918 */ /* 0x000fc60000000000 */
[----:B------:R-:W0:Y:S04]  /*1c40*/  LDS R7, [R2] ;  /* 0x0000000002077984 */ /* 0x000e280000000800 */
[----:B------:R-:W1:Y:S04]  /*1c50*/  LDS R9, [R2+0x80] ;  /* 0x0000800002097984 */ /* 0x000e680000000800 */
[----:B------:R-:W2:Y:S04]  /*1c60*/  LDS R11, [R2+0x100] ;  /* 0x00010000020b7984 */ /* 0x000ea80000000800 */
[----:B------:R-:W3:Y:S04]  /*1c70*/  LDS R13, [R2+0x180] ;  /* 0x00018000020d7984 */ /* 0x000ee80000000800 */
[----:B------:R-:W4:Y:S04]  /*1c80*/  LDS R15, [R2+0x200] ;  /* 0x00020000020f7984 */ /* 0x000f280000000800 */
[----:B------:R-:W5:Y:S04]  /*1c90*/  LDS R17, [R2+0x280] ;  /* 0x0002800002117984 */ /* 0x000f680000000800 */
        /* <DEDUP_REMOVED lines=16> */
[----:B0-----:R-:W-:Y:S04]  /*1da0*/  STG.E desc[UR8][R4.64], R7 ;  /* 0x0000000704007986 */ /* 0x001fe8000c101908 */
[----:B-1----:R-:W-:Y:S04]  /*1db0*/  STG.E desc[UR8][R4.64+0x80], R9 ;  /* 0x0000800904007986 */ /* 0x002fe8000c101908 */
[----:B--2---:R-:W-:Y:S04]  /*1dc0*/  STG.E desc[UR8][R4.64+0x100], R11 ;  /* 0x0001000b04007986 */ /* 0x004fe8000c101908 */
[----:B---3--:R-:W-:Y:S04]  /*1dd0*/  STG.E desc[UR8][R4.64+0x180], R13 ;  /* 0x0001800d04007986 */ /* 0x008fe8000c101908 */
[----:B----4-:R-:W-:Y:S04]  /*1de0*/  STG.E desc[UR8][R4.64+0x200], R15 ;  /* 0x0002000f04007986 */ /* 0x010fe8000c101908 */
[----:B-----5:R-:W-:Y:S04]  /*1df0*/  STG.E desc[UR8][R4.64+0x280], R17 ;  /* 0x0002801104007986 */ /* 0x020fe8000c101908 */
[----:B------:R-:W-:Y:S04]  /*1e00*/  STG.E desc[UR8][R4.64+0x300], R19 ;  /* 0x0003001304007986 */ /* 0x000fe8000c101908 */
        /* <DEDUP_REMOVED lines=14> */
[----:B------:R-:W-:Y:S01]  /*1ef0*/  STG.E desc[UR8][R4.64+0xa80], R51 ;  /* 0x000a803304007986 */ /* 0x000fe2000c101908 */
[----:B------:R-:W-:Y:S05]  /*1f00*/  EXIT ;  /* 0x000000000000794d */ /* 0x000fea0003800000 */
.L_x_146:
[----:B------:R-:W-:-:S13]  /*1f10*/  ISETP.NE.AND P0, PT, R0, RZ, PT ;  /* 0x000000ff0000720c */ /* 0x000fda0003f05270 */
[----:B------:R-:W-:Y:S05]  /*1f20*/  @!P0 EXIT ;  /* 0x000000000000894d */ /* 0x000fea0003800000 */
[----:B------:R-:W0:Y:S02]  /*1f30*/  LDC.64 R2, c[0x0][0x380] ;  /* 0x0000e000ff027b82 */ /* 0x000e240000000a00 */
[----:B0-----:R-:W-:-:S05]  /*1f40*/  IMAD.WIDE.U32 R2, R5, 0x4, R2 ;  /* 0x0000000405027825 */ /* 0x001fca00078e0002 */
[----:B------:R0:W2:Y:S01]  /*1f50*/  LDG.E R4, desc[UR8][R2.64] ;  /* 0x0000000802047981 */ /* 0x0000a2000c1e1900 */
[----:B------:R-:W3:Y:S02]  /*1f60*/  S2R R13, SR_TID.X ;  /* 0x00000000000d7919 */ /* 0x000ee40000002100 */
[C---:B---3--:R-:W-:Y:S02]  /*1f70*/  LOP3.LUT R5, R13.reuse, 0x1f, RZ, 0xc0, !PT ;  /* 0x0000001f0d057812 */ /* 0x048fe400078ec0ff */
[----:B------:R-:W-:-:S05]  /*1f80*/  LOP3.LUT R6, R13, 0x3e0, RZ, 0xc0, !PT ;  /* 0x000003e00d067812 */ /* 0x000fca00078ec0ff */
[----:B------:R-:W-:-:S04]  /*1f90*/  IMAD R11, R6, 0x16, R5 ;  /* 0x00000016060b7824 */ /* 0x000fc800078e0205 */
[C---:B------:R-:W-:Y:S01]  /*1fa0*/  VIADD R5, R11.reuse, 0x20 ;  /* 0x000000200b057836 */ /* 0x040fe20000000000 */
[C---:B------:R-:W-:Y:S01]  /*1fb0*/  ISETP.GE.U32.AND P6, PT, R11.reuse, R0, PT ;  /* 0x000000000b00720c */ /* 0x040fe20003fc6070 */
[C---:B------:R-:W-:Y:S01]  /*1fc0*/  VIADD R9, R11.reuse, 0xa0 ;  /* 0x000000a00b097836 */ /* 0x040fe20000000000 */
[C---:B0-----:R-:W-:Y:S01]  /*1fd0*/  LEA R2, P1, R11.reuse, R2, 0x2 ;  /* 0x000000020b027211 */ /* 0x041fe200078210ff */
[----:B------:R-:W-:Y:S01]  /*1fe0*/  VIADD R7, R11, 0x80 ;  /* 0x000000800b077836 */ /* 0x000fe20000000000 */
[-C--:B------:R-:W-:Y:S01]  /*1ff0*/  ISETP.GE.U32.AND P5, PT, R5, R0.reuse, PT ;  /* 0x000000000500720c */ /* 0x080fe20003fa6070 */
[----:B------:R-:W-:Y:S01]  /*2000*/  VIADD R5, R11, 0xe0 ;  /* 0x000000e00b057836 */ /* 0x000fe20000000000 */
[-C--:B------:R-:W-:Y:S01]  /*2010*/  ISETP.GE.U32.AND P4, PT, R9, R0.reuse, PT ;  /* 0x000000000900720c */ /* 0x080fe20003f86070 */
[----:B------:R-:W-:Y:S01]  /*2020*/  IMAD.X R3, RZ, RZ, R3, P1 ;  /* 0x000000ffff037224 */ /* 0x000fe200008e0603 */
[-C--:B------:R-:W-:Y:S01]  /*2030*/  ISETP.GE.U32.AND P0, PT, R7, R0.reuse, PT ;  /* 0x000000000700720c */ /* 0x080fe20003f06070 */
[----:B------:R-:W-:Y:S01]  /*2040*/  VIADD R7, R11, 0x120 ;  /* 0x000001200b077836 */ /* 0x000fe20000000000 */
[----:B------:R-:W-:Y:S01]  /*2050*/  ISETP.GE.U32.AND P3, PT, R5, R0, PT ;  /* 0x000000000500720c */ /* 0x000fe20003f66070 */
[----:B------:R-:W-:-:S02]  /*2060*/  VIADD R5, R11, 0x200 ;  /* 0x000002000b057836 */ /* 0x000fc40000000000 */
[----:B------:R-:W-:Y:S01]  /*2070*/  VIADD R9, R11, 0x1c0 ;  /* 0x000001c00b097836 */ /* 0x000fe20000000000 */
[----:B------:R-:W-:-:S04]  /*2080*/  ISETP.GE.U32.AND P2, PT, R7, R0, PT ;  /* 0x000000000700720c */ /* 0x000fc80003f46070 */
[----:B------:R-:W-:Y:S01]  /*2090*/  ISETP.GE.U32.AND P1, PT, R9, R0, PT ;  /* 0x000000000900720c */ /* 0x000fe20003f26070 */
[C---:B------:R-:W-:Y:S02]  /*20a0*/  VIADD R7, R11.reuse, 0x260 ;  /* 0x000002600b077836 */ /* 0x040fe40000000000 */
[C---:B------:R-:W-:Y:S02]  /*20b0*/  VIADD R51, R11.reuse, 0x40 ;  /* 0x000000400b337836 */ /* 0x040fe40000000000 */
[C---:B------:R-:W-:Y:S02]  /*20c0*/  VIADD R50, R11.reuse, 0x60 ;  /* 0x000000600b327836 */ /* 0x040fe40000000000 */
[C---:B------:R-:W-:Y:S02]  /*20d0*/  VIADD R49, R11.reuse, 0xc0 ;  /* 0x000000c00b317836 */ /* 0x040fe40000000000 */
[C---:B------:R-:W-:Y:S02]  /*20e0*/  VIADD R48, R11.reuse, 0x100 ;  /* 0x000001000b307836 */ /* 0x040fe40000000000 */
[----:B------:R-:W-:-:S02]  /*20f0*/  VIADD R47, R11, 0x140 ;  /* 0x000001400b2f7836 */ /* 0x000fc40000000000 */
[C---:B------:R-:W-:Y:S02]  /*2100*/  VIADD R46, R11.reuse, 0x160 ;  /* 0x000001600b2e7836 */ /* 0x040fe40000000000 */
[C---:B------:R-:W-:Y:S02]  /*2110*/  VIADD R45, R11.reuse, 0x180 ;  /* 0x000001800b2d7836 */ /* 0x040fe40000000000 */
[C---:B------:R-:W-:Y:S02]  /*2120*/  VIADD R43, R11.reuse, 0x1a0 ;  /* 0x000001a00b2b7836 */ /* 0x040fe40000000000 */
[C---:B------:R-:W-:Y:S02]  /*2130*/  VIADD R42, R11.reuse, 0x1e0 ;  /* 0x000001e00b2a7836 */ /* 0x040fe40000000000 */
[C---:B------:R-:W-:Y:S02]  /*2140*/  VIADD R41, R11.reuse, 0x240 ;  /* 0x000002400b297836 */ /* 0x040fe40000000000 */
[----:B------:R-:W-:-:S02]  /*2150*/  VIADD R40, R11, 0x2a0 ;  /* 0x000002a00b287836 */ /* 0x000fc40000000000 */
[----:B--2---:R-:W-:Y:S02]  /*2160*/  IMAD.MOV.U32 R16, RZ, RZ, R4 ;  /* 0x000000ffff107224 */ /* 0x004fe400078e0004 */
[----:B------:R-:W2:Y:S01]  /*2170*/  @!P6 LDG.E R4, desc[UR8][R2.64] ;  /* 0x000000080204e981 */ /* 0x000ea2000c1e1900 */
[-C--:B------:R-:W-:Y:S01]  /*2180*/  ISETP.GE.U32.AND P6, PT, R5, R0.reuse, PT ;  /* 0x000000000500720c */ /* 0x080fe20003fc6070 */
[--C-:B------:R-:W-:Y:S02]  /*2190*/  IMAD.MOV.U32 R6, RZ, RZ, R16.reuse ;  /* 0x000000ffff067224 */ /* 0x100fe400078e0010 */
[----:B------:R-:W-:Y:S02]  /*21a0*/  VIADD R5, R11, 0x220 ;  /* 0x000002200b057836 */ /* 0x000fe40000000000 */
[----:B------:R-:W-:Y:S02]  /*21b0*/  IMAD.MOV.U32 R14, RZ, RZ, R16 ;  /* 0x000000ffff0e7224 */ /* 0x000fe400078e0010 */
[----:B------:R-:W3:Y:S01]  /*21c0*/  @!P5 LDG.E R6, desc[UR8][R2.64+0x80] ;  /* 0x000080080206d981 */ /* 0x000ee2000c1e1900 */
[----:B------:R-:W-:Y:S01]  /*21d0*/  ISETP.GE.U32.AND P5, PT, R5, R0, PT ;  /* 0x000000000500720c */ /* 0x000fe20003fa6070 */
[----:B------:R-:W-:-:S02]  /*21e0*/  VIADD R5, R11, 0x280 ;  /* 0x000002800b057836 */ /* 0x000fc40000000000 */
[----:B------:R-:W4:Y:S01]  /*21f0*/  @!P4 LDG.E R14, desc[UR8][R2.64+0x280] ;  /* 0x00028008020ec981 */ /* 0x000f22000c1e1900 */
[--C-:B------:R-:W-:Y:S02]  /*2200*/  IMAD.MOV.U32 R12, RZ, RZ, R16.reuse ;  /* 0x000000ffff0c7224 */ /* 0x100fe400078e0010 */
[-C--:B------:R-:W-:Y:S01]  /*2210*/  ISETP.GE.U32.AND P4, PT, R5, R0.reuse, PT ;  /* 0x000000000500720c */ /* 0x080fe20003f86070 */
[--C-:B------:R-:W-:Y:S02]  /*2220*/  IMAD.MOV.U32 R20, RZ, RZ, R16.reuse ;  /* 0x000000ffff147224 */ /* 0x100fe400078e0010 */
[--C-:B------:R-:W-:Y:S01]  /*2230*/  IMAD.MOV.U32 R24, RZ, RZ, R16.reuse ;  /* 0x000000ffff187224 */ /* 0x100fe200078e0010 */
[----:B------:R-:W4:Y:S01]  /*2240*/  @!P0 LDG.E R12, desc[UR8][R2.64+0x200] ;  /* 0x00020008020c8981 */ /* 0x000f22000c1e1900 */
[--C-:B------:R-:W-:Y:S02]  /*2250*/  IMAD.MOV.U32 R34, RZ, RZ, R16.reuse ;  /* 0x000000ffff227224 */ /* 0x100fe400078e0010 */
[----:B------:R-:W-:Y:S01]  /*2260*/  IMAD.MOV.U32 R5, RZ, RZ, R16 ;  /* 0x000000ffff057224 */ /* 0x000fe200078e0010 */
[----:B------:R-:W4:Y:S01]  /*2270*/  @!P3 LDG.E R20, desc[UR8][R2.64+0x380] ;  /* 0x000380080214b981 */ /* 0x000f22000c1e1900 */
[----:B------:R-:W-:-:S02]  /*2280*/  ISETP.GE.U32.AND P0, PT, R7, R0, PT ;  /* 0x000000000700720c */ /* 0x000fc40003f06070 */
[-C--:B------:R-:W-:Y:S01]  /*2290*/  ISETP.GE.U32.AND P3, PT, R51, R0.reuse, PT ;  /* 0x000000003300720c */ /* 0x080fe20003f66070 */
[----:B------:R-:W4:Y:S01]  /*22a0*/  @!P2 LDG.E R24, desc[UR8][R2.64+0x480] ;  /* 0x000480080218a981 */ /* 0x000f22000c1e1900 */
[----:B------:R-:W-:-:S03]  /*22b0*/  ISETP.GE.U32.AND P2, PT, R50, R0, PT ;  /* 0x000000003200720c */ /* 0x000fc60003f46070 */
[----:B------:R-:W4:Y:S01]  /*22c0*/  @!P1 LDG.E R34, desc[UR8][R2.64+0x700] ;  /* 0x0007000802229981 */ /* 0x000f22000c1e1900 */
[----:B------:R-:W-:-:S03]  /*22d0*/  ISETP.GE.U32.AND P1, PT, R49, R0, PT ;  /* 0x000000003100720c */ /* 0x000fc60003f26070 */
[----:B------:R-:W4:Y:S01]  /*22e0*/  @!P6 LDG.E R5, desc[UR8][R2.64+0x800] ;  /* 0x000800080205e981 */ /* 0x000f22000c1e1900 */
[----:B------:R-:W-:Y:S01]  /*22f0*/  ISETP.GE.U32.AND P6, PT, R48, R0, PT ;  /* 0x000000003000720c */ /* 0x000fe20003fc6070 */
[--C-:B------:R-:W-:Y:S02]  /*2300*/  IMAD.MOV.U32 R7, RZ, RZ, R16.reuse ;  /* 0x000000ffff077224 */ /* 0x100fe400078e0010 */
[--C-:B------:R-:W-:Y:S02]  /*2310*/  IMAD.MOV.U32 R9, RZ, RZ, R16.reuse ;  /* 0x000000ffff097224 */ /* 0x100fe400078e0010 */
[--C-:B------:R-:W-:Y:S02]  /*2320*/  IMAD.MOV.U32 R11, RZ, RZ, R16.reuse ;  /* 0x000000ffff0b7224 */ /* 0x100fe400078e0010 */
[--C-:B------:R-:W-:Y:S01]  /*2330*/  IMAD.MOV.U32 R8, RZ, RZ, R16.reuse ;  /* 0x000000ffff087224 */ /* 0x100fe200078e0010 */
[----:B------:R-:W4:Y:S01]  /*2340*/  @!P5 LDG.E R7, desc[UR8][R2.64+0x880] ;  /* 0x000880080207d981 */ /* 0x000f22000c1e1900 */
[----:B------:R-:W-:-:S02]  /*2350*/  IMAD.MOV.U32 R10, RZ, RZ, R16 ;  /* 0x000000ffff0a7224 */ /* 0x000fc400078e0010 */
[--C-:B------:R-:W-:Y:S01]  /*2360*/  IMAD.MOV.U32 R18, RZ, RZ, R16.reuse ;  /* 0x000000ffff127224 */ /* 0x100fe200078e0010 */
[----:B------:R-:W4:Y:S01]  /*2370*/  @!P0 LDG.E R9, desc[UR8][R2.64+0x980] ;  /* 0x0009800802098981 */ /* 0x000f22000c1e1900 */
[----:B------:R-:W-:Y:S01]  /*2380*/  IMAD.MOV.U32 R22, RZ, RZ, R16 ;  /* 0x000000ffff167224 */ /* 0x000fe200078e0010 */
[-C--:B------:R-:W-:Y:S02]  /*2390*/  ISETP.GE.U32.AND P5, PT, R47, R0.reuse, PT ;  /* 0x000000002f00720c */ /* 0x080fe40003fa6070 */
[----:B------:R-:W4:Y:S01]  /*23a0*/  @!P4 LDG.E R11, desc[UR8][R2.64+0xa00] ;  /* 0x000a0008020bc981 */ /* 0x000f22000c1e1900 */
[-C--:B------:R-:W-:Y:S02]  /*23b0*/  ISETP.GE.U32.AND P0, PT, R46, R0.reuse, PT ;  /* 0x000000002e00720c */ /* 0x080fe40003f06070 */
[-C--:B------:R-:W-:Y:S01]  /*23c0*/  ISETP.GE.U32.AND P4, PT, R45, R0.reuse, PT ;  /* 0x000000002d00720c */ /* 0x080fe20003f86070 */
[----:B------:R-:W4:Y:S01]  /*23d0*/  @!P3 LDG.E R8, desc[UR8][R2.64+0x100] ;  /* 0x000100080208b981 */ /* 0x000f22000c1e1900 */
[----:B------:R-:W-:-:S03]  /*23e0*/  ISETP.GE.U32.AND P3, PT, R43, R0, PT ;  /* 0x000000002b00720c */ /* 0x000fc60003f66070 */
        /* <DEDUP_REMOVED lines=12> */
[----:B------:R-:W-:Y:S01]  /*24b0*/  IMAD.MOV.U32 R17, RZ, RZ, R16 ;  /* 0x000000ffff117224 */ /* 0x000fe200078e0010 */
[----:B------:R-:W4:Y:S04]  /*24c0*/  @!P0 LDG.E R28, desc[UR8][R2.64+0x580] ;  /* 0x00058008021c8981 */ /* 0x000f28000c1e1900 */
[----:B------:R-:W4:Y:S04]  /*24d0*/  @!P4 LDG.E R30, desc[UR8][R2.64+0x600] ;  /* 0x00060008021ec981 */ /* 0x000f28000c1e1900 */
[----:B------:R-:W4:Y:S04]  /*24e0*/  @!P3 LDG.E R32, desc[UR8][R2.64+0x680] ;  /* 0x000680080220b981 */ /* 0x000f28000c1e1900 */
[----:B------:R-:W4:Y:S04]  /*24f0*/  @!P2 LDG.E R52, desc[UR8][R2.64+0x780] ;  /* 0x000780080234a981 */ /* 0x000f28000c1e1900 */
[----:B------:R-:W4:Y:S04]  /*2500*/  @!P1 LDG.E R17, desc[UR8][R2.64+0x900] ;  /* 0x0009000802119981 */ /* 0x000f28000c1e1900 */
[----:B------:R-:W4:Y:S01]  /*2510*/  @!P6 LDG.E R16, desc[UR8][R2.64+0xa80] ;  /* 0x000a80080210e981 */ /* 0x000f22000c1e1900 */
[----:B------:R-:W0:Y:S01]  /*2520*/  S2R R36, SR_LANEID ;  /* 0x0000000000247919 */ /* 0x000e220000000000 */
[----:B------:R-:W1:Y:S01]  /*2530*/  S2UR UR5, SR_CgaCtaId ;  /* 0x00000000000579c3 */ /* 0x000e620000008800 */
[----:B------:R-:W-:Y:S01]  /*2540*/  SHF.R.U32.HI R44, RZ, 0x5, R13 ;  /* 0x00000005ff2c7819 */ /* 0x000fe2000001160d */
[----:B------:R-:W-:Y:S01]  /*2550*/  UMOV UR4, 0x400 ;  /* 0x0000040000047882 */ /* 0x000fe20000000000 */
[----:B------:R-:W-:Y:S01]  /*2560*/  ISETP.NE.AND P0, PT, R38, RZ, PT ;  /* 0x000000ff2600720c */ /* 0x000fe20003f05270 */
[----:B-1----:R-:W-:-:S02]  /*2570*/  ULEA UR4, UR5, UR4, 0x18 ;  /* 0x0000000405047291 */ /* 0x002fc4000f8ec0ff */
[----:B0-----:R-:W-:-:S05]  /*2580*/  IMAD R37, R44, 0x2c0, R36 ;  /* 0x000002c02c257824 */ /* 0x001fca00078e0224 */
        /* <DEDUP_REMOVED lines=39> */
[----:B------:R-:W-:Y:S02]  /*2800*/  ISETP.NE.AND P1, PT, R36, 0x1f, PT ;  /* 0x0000001f2400780c */ /* 0x000fe40003f25270 */
[----:B---3--:R-:W-:Y:S02]  /*2810*/  IADD3 R16, PT, PT, R6, R5, R16 ;  /* 0x0000000506107210 */ /* 0x008fe40007ffe010 */
[----:B------:R-:W-:Y:S02]  /*2820*/  ISETP.NE.AND P2, PT, R44, 0xb, PT ;  /* 0x0000000b2c00780c */ /* 0x000fe40003f45270 */
        /* <DEDUP_REMOVED lines=20> */
[----:B------:R-:W-:Y:S01]  /*2970*/  ISETP.NE.AND P0, PT, R44, 0x2, PT ;  /* 0x000000022c00780c */ /* 0x000fe20003f05270 */
[----:B------:R-:W0:Y:S02]  /*2980*/  S2R R53, SR_TID.X ;  /* 0x0000000000357919 */ /* 0x000e240000002100 */
[----:B------:R-:W-:Y:S01]  /*2990*/  IMAD.IADD R35, R38, 0x1, -R35 ;  /* 0x0000000126237824 */ /* 0x000fe200078e0a23 */
[----:B------:R-:W-:Y:S01]  /*29a0*/  @!P1 STS [R52+0x10], R38 ;  /* 0x0000102634009388 */ /* 0x000fe20000000800 */
[----:B------:R-:W-:Y:S01]  /*29b0*/  BAR.SYNC.DEFER_BLOCKING 0x0 ;  /* 0x0000000000007b1d */ /* 0x000fe20000010000 */
[----:B------:R-:W-:-:S05]  /*29c0*/  ISETP.NE.AND P1, PT, R44, 0x9, PT ;  /* 0x000000092c00780c */ /* 0x000fca0003f25270 */
[----:B------:R-:W1:Y:S04]  /*29d0*/  LDS.128 R16, [UR4+0x10] ;  /* 0x00001004ff107984 */ /* 0x000e680008000c00 */
[----:B------:R-:W2:Y:S04]  /*29e0*/  LDS.128 R20, [UR4+0x20] ;  /* 0x00002004ff147984 */ /* 0x000ea80008000c00 */
[----:B------:R-:W3:Y:S01]  /*29f0*/  LDS.128 R24, [UR4+0x30] ;  /* 0x00003004ff187984 */ /* 0x000ee20008000c00 */
[----:B-1----:R-:W-:-:S04]  /*2a00*/  IMAD.IADD R17, R16, 0x1, R17 ;  /* 0x0000000110117824 */ /* 0x002fc800078e0211 */
[----:B------:R-:W-:Y:S01]  /*2a10*/  IMAD.IADD R18, R18, 0x1, R17 ;  /* 0x0000000112127824 */ /* 0x000fe200078e0211 */
[----:B------:R-:W-:Y:S02]  /*2a20*/  SEL R16, R17, R16, !P0 ;  /* 0x0000001011107207 */ /* 0x000fe40004000000 */
[----:B------:R-:W-:Y:S01]  /*2a30*/  ISETP.NE.AND P0, PT, R44, 0x3, PT ;  /* 0x000000032c00780c */ /* 0x000fe20003f05270 */
[----:B------:R-:W-:-:S03]  /*2a40*/  IMAD.IADD R19, R19, 0x1, R18 ;  /* 0x0000000113137824 */ /* 0x000fc600078e0212 */
[----:B------:R-:W-:Y:S01]  /*2a50*/  SEL R16, R18, R16, !P0 ;  /* 0x0000001012107207 */ /* 0x000fe20004000000 */
[----:B--2---:R-:W-:Y:S01]  /*2a60*/  IMAD.IADD R20, R19, 0x1, R20 ;  /* 0x0000000113147824 */ /* 0x004fe200078e0214 */
        /* <DEDUP_REMOVED lines=8> */
[----:B---3--:R-:W-:Y:S01]  /*2af0*/  IMAD.IADD R24, R23, 0x1, R24 ;  /* 0x0000000117187824 */ /* 0x008fe200078e0218 */
[----:B------:R-:W-:Y:S02]  /*2b00*/  SEL R16, R21, R16, !P0 ;  /* 0x0000001015107207 */ /* 0x000fe40004000000 */
[----:B------:R-:W-:Y:S01]  /*2b10*/  ISETP.NE.AND P0, PT, R44, 0x7, PT ;  /* 0x000000072c00780c */ /* 0x000fe20003f05270 */
[----:B------:R-:W-:-:S03]  /*2b20*/  IMAD.IADD R25, R25, 0x1, R24 ;  /* 0x0000000119197824 */ /* 0x000fc600078e0218 */
[----:B------:R-:W-:Y:S02]  /*2b30*/  SEL R16, R22, R16, !P0 ;  /* 0x0000001016107207 */ /* 0x000fe40004000000 */
[----:B------:R-:W-:-:S04]  /*2b40*/  ISETP.NE.AND P0, PT, R44, 0x8, PT ;  /* 0x000000082c00780c */ /* 0x000fc80003f05270 */
[----:B------:R-:W-:Y:S02]  /*2b50*/  SEL R16, R23, R16, !P0 ;  /* 0x0000001017107207 */ /* 0x000fe40004000000 */
[----:B------:R-:W-:Y:S02]  /*2b60*/  ISETP.NE.AND P0, PT, R44, 0xa, PT ;  /* 0x0000000a2c00780c */ /* 0x000fe40003f05270 */
[----:B------:R-:W-:Y:S02]  /*2b70*/  SEL R16, R24, R16, !P1 ;  /* 0x0000001018107207 */ /* 0x000fe40004800000 */
[----:B------:R-:W-:Y:S02]  /*2b80*/  ISETP.NE.AND P1, PT, R36, RZ, PT ;  /* 0x000000ff2400720c */ /* 0x000fe40003f25270 */
[----:B------:R-:W-:Y:S01]  /*2b90*/  SEL R16, R25, R16, !P0 ;  /* 0x0000001019107207 */ /* 0x000fe20004000000 */
[----:B------:R-:W-:Y:S01]  /*2ba0*/  @!P2 IMAD.IADD R16, R26, 0x1, R25 ;  /* 0x000000011a10a824 */ /* 0x000fe200078e0219 */
[----:B0-----:R-:W-:-:S02]  /*2bb0*/  ISETP.GE.U32.AND P0, PT, R53, 0x20, PT ;  /* 0x000000203500780c */ /* 0x001fc40003f06070 */
[----:B------:R-:W-:Y:S02]  /*2bc0*/  SEL R35, R35, RZ, P1 ;  /* 0x000000ff23237207 */ /* 0x000fe40000800000 */
[----:B------:R-:W-:-:S04]  /*2bd0*/  SEL R16, R16, RZ, P0 ;  /* 0x000000ff10107207 */ /* 0x000fc80000000000 */
[----:B-----5:R-:W-:Y:S01]  /*2be0*/  IADD3 R16, PT, PT, R16, R35, R39 ;  /* 0x0000002310107210 */ /* 0x020fe20007ffe027 */
[----:B------:R-:W-:Y:S06]  /*2bf0*/  BRA `(.L_x_164) ;  /* 0x0000000c00f87947 */ /* 0x000fec0003800000 */
.L_x_163:
[----:B0-2---:R-:W-:Y:S02]  /*2c00*/  IADD3 R16, PT, PT, R4, R3, R2 ;  /* 0x0000000304107210 */ /* 0x005fe40007ffe002 */
[----:B------:R-:W-:Y:S02]  /*2c10*/  ISETP.NE.AND P1, PT, R36, 0x1f, PT ;  /* 0x0000001f2400780c */ /* 0x000fe40003f25270 */
        /* <DEDUP_REMOVED lines=22> */
[C---:B------:R-:W-:Y:S01]  /*2d80*/  ISETP.NE.AND P0, PT, R44.reuse, 0x2, PT ;  /* 0x000000022c00780c */ /* 0x040fe20003f05270 */
[----:B------:R-:W0:Y:S03]  /*2d90*/  S2R R39, SR_TID.X ;  /* 0x0000000000277919 */ /* 0x000e260000002100 */
[----:B------:R1:W-:Y:S01]  /*2da0*/  @!P1 STS [R53+0x10], R52 ;  /* 0x0000103435009388 */ /* 0x0003e20000000800 */
[----:B------:R-:W-:Y:S01]  /*2db0*/  BAR.SYNC.DEFER_BLOCKING 0x0 ;  /* 0x0000000000007b1d */ /* 0x000fe20000010000 */
[----:B------:R-:W-:Y:S01]  /*2dc0*/  ISETP.NE.AND P1, PT, R44, 0x9, PT ;  /* 0x000000092c00780c */ /* 0x000fe20003f25270 */
[----:B-1----:R-:W-:-:S04]  /*2dd0*/  IMAD.IADD R52, R52, 0x1, -R35 ;  /* 0x0000000134347824 */ /* 0x002fc800078e0a23 */
[----:B------:R-:W1:Y:S04]  /*2de0*/  LDS.128 R16, [UR4+0x10] ;  /* 0x00001004ff107984 */ /* 0x000e680008000c00 */
[----:B------:R-:W2:Y:S04]  /*2df0*/  LDS.128 R20, [UR4+0x20] ;  /* 0x00002004ff147984 */ /* 0x000ea80008000c00 */
[----:B------:R-:W3:Y:S01]  /*2e00*/  LDS.128 R24, [UR4+0x30] ;  /* 0x00003004ff187984 */ /* 0x000ee20008000c00 */
[----:B-1----:R-:W-:-:S04]  /*2e10*/  IMAD.IADD R17, R16, 0x1, R17 ;  /* 0x0000000110117824 */ /* 0x002fc800078e0211 */
[----:B------:R-:W-:Y:S01]  /*2e20*/  IMAD.IADD R18, R18, 0x1, R17 ;  /* 0x0000000112127824 */ /* 0x000fe200078e0211 */
[----:B------:R-:W-:Y:S02]  /*2e30*/  SEL R16, R17, R16, !P0 ;  /* 0x0000001011107207 */ /* 0x000fe40004000000 */
[----:B------:R-:W-:Y:S01]  /*2e40*/  ISETP.NE.AND P0, PT, R44, 0x3, PT ;  /* 0x000000032c00780c */ /* 0x000fe20003f05270 */
[----:B------:R-:W-:Y:S01]  /*2e50*/  IMAD.IADD R19, R19, 0x1, R18 ;  /* 0x0000000113137824 */ /* 0x000fe200078e0212 */
[----:B------:R-:W-:Y:S02]  /*2e60*/  SEL R17, R52, RZ, P2 ;  /* 0x000000ff34117207 */ /* 0x000fe40001000000 */
        /* <DEDUP_REMOVED lines=23> */
[----:B0-----:R-:W-:-:S02]  /*2fe0*/  ISETP.GT.U32.AND P0, PT, R39, 0x1f, PT ;  /* 0x0000001f2700780c */ /* 0x001fc40003f04070 */
        /* <DEDUP_REMOVED lines=20> */
.L_x_210:
[----:B------:R-:W-:Y:S05]  /*3130*/  @!P0 BRA `(.L_x_167) ;  /* 0x0000000000748947 */ /* 0x000fea0003800000 */
[----:B------:R-:W-:-:S07]  /*3140*/  IMAD.MOV.U32 R20, RZ, RZ, 0x3b8 ;  /* 0x000003b8ff147424 */ /* 0x000fce00078e00ff */
.L_x_169:
        /* <DEDUP_REMOVED lines=27> */
.L_x_213:
[----:B------:R-:W-:Y:S05]  /*3300*/  @P0 BRA `(.L_x_169) ;  /* 0xfffffffc00900947 */ /* 0x000fea000383ffff */
.L_x_167:
[----:B------:R-:W-:Y:S01]  /*3310*/  UMOV UR5, 0xffffffff ;  /* 0xffffffff00057882 */ /* 0x000fe20000000000 */
[----:B------:R-:W-:Y:S02]  /*3320*/  ISETP.NE.AND P0, PT, R24, 0x65, PT ;  /* 0x000000651800780c */ /* 0x000fe40003f05270 */
[----:B------:R-:W-:Y:S11]  /*3330*/  BRA.DIV UR5, `(.L_x_170) ;  /* 0x0000001a05f47947 */ /* 0x000ff6000b800000 */
[----:B------:R-:W0:Y:S01]  /*3340*/  S2R R53, SR_GEMASK ;  /* 0x0000000000357919 */ /* 0x000e220000003c00 */
[----:B------:R-:W-:Y:S01]  /*3350*/  VOTE.ANY R19, PT, !P0 ;  /* 0x0000000000137806 */ /* 0x000fe200040e0100 */
[----:B------:R-:W-:-:S03]  /*3360*/  VIADD R17, R36, 0x2 ;  /* 0x0000000224117836 */ /* 0x000fc60000000000 */
[----:B0-----:R-:W-:-:S05]  /*3370*/  LOP3.LUT R19, R19, 0x80000000, R53, 0xec, !PT ;  /* 0x8000000013137812 */ /* 0x001fca00078eec35 */
[----:B------:R-:W-:-:S05]  /*3380*/  VIADD R16, R19, 0xffffffff ;  /* 0xffffffff13107836 */ /* 0x000fca0000000000 */
[----:B------:R-:W-:Y:S01]  /*3390*/  LOP3.LUT R16, R19, R16, RZ, 0xc, !PT ;  /* 0x0000001013107212 */ /* 0x000fe200078e0cff */
[----:B------:R-:W-:-:S03]  /*33a0*/  VIADD R19, R36, 0x10 ;  /* 0x0000001024137836 */ /* 0x000fc60000000000 */
[----:B------:R-:W0:Y:S02]  /*33b0*/  POPC R44, R16 ;  /* 0x00000010002c7309 */ /* 0x000e240000000000 */
[----:B0-----:R-:W0:Y:S01]  /*33c0*/  SHFL.DOWN PT, R20, R25, 0x1, R44 ;  /* 0x0820000019147989 */ /* 0x001e2200000e002c */
[-C--:B------:R-:W-:Y:S02]  /*33d0*/  ISETP.GE.AND P0, PT, R36, R44.reuse, PT ;  /* 0x0000002c2400720c */ /* 0x080fe40003f06270 */
[-C--:B------:R-:W-:Y:S02]  /*33e0*/  ISETP.GT.AND P2, PT, R19, R44.reuse, PT ;  /* 0x0000002c1300720c */ /* 0x080fe40003f44270 */
[----:B0-----:R-:W-:Y:S02]  /*33f0*/  SEL R20, R20, RZ, !P0 ;  /* 0x000000ff14147207 */ /* 0x001fe40004000000 */
[----:B------:R-:W-:Y:S01]  /*3400*/  ISETP.GT.AND P0, PT, R17, R44, PT ;  /* 0x0000002c1100720c */ /* 0x000fe20003f04270 */
[----:B------:R-:W-:-:S02]  /*3410*/  VIADD R17, R36, 0x4 ;  /* 0x0000000424117836 */ /* 0x000fc40000000000 */
[----:B------:R-:W-:-:S05]  /*3420*/  IMAD.IADD R35, R20, 0x1, R25 ;  /* 0x0000000114237824 */ /* 0x000fca00078e0219 */
[----:B------:R-:W0:Y:S02]  /*3430*/  SHFL.DOWN PT, R20, R35, 0x2, R44 ;  /* 0x0840000023147989 */ /* 0x000e2400000e002c */
[----:B0-----:R-:W-:Y:S02]  /*3440*/  SEL R20, R20, RZ, !P0 ;  /* 0x000000ff14147207 */ /* 0x001fe40004000000 */
[----:B------:R-:W-:Y:S01]  /*3450*/  ISETP.GT.AND P0, PT, R17, R44, PT ;  /* 0x0000002c1100720c */ /* 0x000fe20003f04270 */
[----:B------:R-:W-:Y:S02]  /*3460*/  VIADD R17, R36, 0x8 ;  /* 0x0000000824117836 */ /* 0x000fe40000000000 */
[----:B------:R-:W-:-:S05]  /*3470*/  IMAD.IADD R39, R35, 0x1, R20 ;  /* 0x0000000123277824 */ /* 0x000fca00078e0214 */
[----:B------:R-:W0:Y:S02]  /*3480*/  SHFL.DOWN PT, R20, R39, 0x4, R44 ;  /* 0x0880000027147989 */ /* 0x000e2400000e002c */
[----:B0-----:R-:W-:Y:S02]  /*3490*/  SEL R20, R20, RZ, !P0 ;  /* 0x000000ff14147207 */ /* 0x001fe40004000000 */
[----:B------:R-:W-:Y:S02]  /*34a0*/  ISETP.GT.AND P0, PT, R17, R44, PT ;  /* 0x0000002c1100720c */ /* 0x000fe40003f04270 */
[----:B------:R-:W0:Y:S01]  /*34b0*/  LDC.64 R16, c[0x0][0x390] ;  /* 0x0000e400ff107b82 */ /* 0x000e220000000a00 */
[----:B------:R-:W-:-:S05]  /*34c0*/  IMAD.IADD R25, R39, 0x1, R20 ;  /* 0x0000000127197824 */ /* 0x000fca00078e0214 */
[----:B------:R-:W1:Y:S01]  /*34d0*/  SHFL.DOWN PT, R20, R25, 0x8, R44 ;  /* 0x0900000019147989 */ /* 0x000e6200000e002c */
[----:B0-----:R-:W-:-:S05]  /*34e0*/  IADD3 R35, P3, PT, R16, 0x100, RZ ;  /* 0x0000010010237810 */ /* 0x001fca0007f7e0ff */
[----:B------:R-:W-:Y:S01]  /*34f0*/  IMAD.X R39, RZ, RZ, R17, P3 ;  /* 0x000000ffff277224 */ /* 0x000fe200018e0611 */
[----:B-1----:R-:W-:Y:S02]  /*3500*/  SEL R20, R20, RZ, !P0 ;  /* 0x000000ff14147207 */ /* 0x002fe40004000000 */
[----:B------:R-:W-:-:S03]  /*3510*/  ISETP.NE.AND P0, PT, R24, 0x65, PT ;  /* 0x000000651800780c */ /* 0x000fc60003f05270 */
[----:B------:R-:W-:-:S05]  /*3520*/  IMAD.IADD R26, R25, 0x1, R20 ;  /* 0x00000001191a7824 */ /* 0x000fca00078e0214 */
[----:B------:R-:W0:Y:S05]  /*3530*/  SHFL.DOWN PT, R20, R26, 0x10, R44 ;  /* 0x0a0000001a147989 */ /* 0x000e2a00000e002c */
[----:B------:R-:W-:Y:S02]  /*3540*/  VOTE.ALL P0, P0 ;  /* 0x0000000000ff7806 */ /* 0x000fe40000000000 */
[----:B0-----:R-:W-:-:S05]  /*3550*/  SEL R19, R20, RZ, !P2 ;  /* 0x000000ff14137207 */ /* 0x001fca0005000000 */
[----:B------:R-:W-:-:S07]  /*3560*/  IMAD.IADD R26, R26, 0x1, R19 ;  /* 0x000000011a1a7824 */ /* 0x000fce00078e0213 */
.L_x_222:
[----:B------:R-:W-:Y:S05]  /*3570*/  @!P0 BRA `(.L_x_171) ;  /* 0x0000000400348947 */ /* 0x000fea0003800000 */
[----:B------:R-:W-:-:S07]  /*3580*/  IMAD.MOV.U32 R44, RZ, RZ, 0x3b8 ;  /* 0x000003b8ff2c7424 */ /* 0x000fce00078e00ff */
.L_x_177:
        /* <DEDUP_REMOVED lines=10> */
.L_x_225:
[----:B------:R-:W-:Y:S05]  /*3630*/  @!P0 BRA `(.L_x_173) ;  /* 0x0000000000748947 */ /* 0x000fea0003800000 */
[----:B------:R-:W-:-:S07]  /*3640*/  IMAD.MOV.U32 R20, RZ, RZ, R44 ;  /* 0x000000ffff147224 */ /* 0x000fce00078e002c */
.L_x_175:
        /* <DEDUP_REMOVED lines=8> */
[----:B------:R-:W0:Y:S02]  /*36d0*/  F2I.FTZ.U32.TRUNC.NTZ R19, R19 ;  /* 0x0000001300137305 */ /* 0x000e24000021f000 */
[----:B0-----:R-:W-:Y:S02]  /*36e0*/  IMAD R25, R18, R19, RZ ;  /* 0x0000001312197224 */ /* 0x001fe400078e02ff */
[----:B------:R-:W-:-:S04]  /*36f0*/  IMAD.MOV.U32 R18, RZ, RZ, RZ ;  /* 0x000000ffff127224 */ /* 0x000fc800078e00ff */
        /* <DEDUP_REMOVED lines=16> */
.L_x_228:
[----:B------:R-:W-:Y:S05]  /*3800*/  @P0 BRA `(.L_x_175) ;  /* 0xfffffffc00900947 */ /* 0x000fea000383ffff */
.L_x_173:
[----:B------:R-:W-:Y:S01]  /*3810*/  UMOV UR5, 0xffffffff ;  /* 0xffffffff00057882 */ /* 0x000fe20000000000 */
[----:B------:R-:W-:Y:S02]  /*3820*/  ISETP.NE.AND P0, PT, R24, 0x65, PT ;  /* 0x000000651800780c */ /* 0x000fe40003f05270 */
[----:B------:R-:W-:Y:S11]  /*3830*/  BRA.DIV UR5, `(.L_x_176) ;  /* 0x0000001a05fc7947 */ /* 0x000ff6000b800000 */
[----:B------:R-:W-:Y:S01]  /*3840*/  VOTE.ANY R19, PT, !P0 ;  /* 0x0000000000137806 */ /* 0x000fe200040e0100 */
[----:B------:R-:W-:Y:S02]  /*3850*/  VIADD R17, R36, 0x2 ;  /* 0x0000000224117836 */ /* 0x000fe40000000000 */
[----:B------:R-:W-:Y:S01]  /*3860*/  VIADD R21, R21, 0xffffffe0 ;  /* 0xffffffe015157836 */ /* 0x000fe20000000000 */
[----:B------:R-:W-:-:S05]  /*3870*/  LOP3.LUT R19, R19, 0x80000000, R53, 0xec, !PT ;  /* 0x8000000013137812 */ /* 0x000fca00078eec35 */
[----:B------:R-:W-:-:S05]  /*3880*/  VIADD R16, R19, 0xffffffff ;  /* 0xffffffff13107836 */ /* 0x000fca0000000000 */
[----:B------:R-:W-:-:S06]  /*3890*/  LOP3.LUT R16, R19, R16, RZ, 0xc, !PT ;  /* 0x0000001013107212 */ /* 0x000fcc00078e0cff */
[----:B------:R-:W0:Y:S02]  /*38a0*/  POPC R16, R16 ;  /* 0x0000001000107309 */ /* 0x000e240000000000 */
[----:B0-----:R-:W0:Y:S01]  /*38b0*/  SHFL.DOWN PT, R20, R25, 0x1, R16 ;  /* 0x0820000019147989 */ /* 0x001e2200000e0010 */
[----:B------:R-:W-:-:S04]  /*38c0*/  ISETP.GE.AND P0, PT, R36, R16, PT ;  /* 0x000000102400720c */ /* 0x000fc80003f06270 */
[----:B0-----:R-:W-:Y:S02]  /*38d0*/  SEL R20, R20, RZ, !P0 ;  /* 0x000000ff14147207 */ /* 0x001fe40004000000 */
[----:B------:R-:W-:Y:S01]  /*38e0*/  ISETP.GT.AND P0, PT, R17, R16, PT ;  /* 0x000000101100720c */ /* 0x000fe20003f04270 */
[----:B------:R-:W-:Y:S02]  /*38f0*/  VIADD R17, R36, 0x4 ;  /* 0x0000000424117836 */ /* 0x000fe40000000000 */
        /* <DEDUP_REMOVED lines=10> */
[----:B------:R-:W-:-:S03]  /*39a0*/  IMAD.IADD R25, R25, 0x1, R20 ;  /* 0x0000000119197824 */ /* 0x000fc600078e0214 */
[----:B------:R-:W-:Y:S02]  /*39b0*/  ISETP.GT.AND P2, PT, R17, R16, PT ;  /* 0x000000101100720c */ /* 0x000fe40003f44270 */
        /* <DEDUP_REMOVED lines=8> */
.L_x_237:
[----:B------:R-:W-:Y:S05]  /*3a40*/  @P0 BRA `(.L_x_177) ;  /* 0xfffffff800d00947 */ /* 0x000fea000383ffff */
.L_x_171:
        /* <DEDUP_REMOVED lines=15> */
.L_x_165:
[----:B------:R-:W-:Y:S05]  /*3b40*/  WARPSYNC.ALL ;  /* 0x0000000000007948 */ /* 0x000fea0003800000 */
[----:B------:R-:W0:Y:S08]  /*3b50*/  S2UR UR5, SR_CgaCtaId ;  /* 0x00000000000579c3 */ /* 0x000e300000008800 */
[----:B------:R-:W-:Y:S06]  /*3b60*/  BAR.SYNC.DEFER_BLOCKING 0x0 ;  /* 0x0000000000007b1d */ /* 0x000fec0000010000 */
[----:B------:R-:W-:Y:S01]  /*3b70*/  UMOV UR4, 0x400 ;  /* 0x0000040000047882 */ /* 0x000fe20000000000 */
[----:B-1----:R-:W1:Y:S01]  /*3b80*/  S2R R17, SR_TID.X ;  /* 0x0000000000117919 */ /* 0x002e620000002100 */
[----:B0-----:R-:W-:-:S09]  /*3b90*/  ULEA UR4, UR5, UR4, 0x18 ;  /* 0x0000000405047291 */ /* 0x001fd2000f8ec0ff */
[----:B------:R-:W0:Y:S01]  /*3ba0*/  LDS R16, [UR4+0x4c] ;  /* 0x00004c04ff107984 */ /* 0x000e220008000800 */
[----:B-1----:R-:W-:-:S04]  /*3bb0*/  ISETP.NE.AND P0, PT, R17, RZ, PT ;  /* 0x000000ff1100720c */ /* 0x002fc80003f05270 */
[----:B0-----:R-:W-:-:S05]  /*3bc0*/  SEL R16, R16, RZ, P0 ;  /* 0x000000ff10107207 */ /* 0x001fca0000000000 */
[----:B------:R-:W-:-:S07]  /*3bd0*/  IMAD.IADD R16, R16, 0x1, R19 ;  /* 0x0000000110107824 */ /* 0x000fce00078e0213 */
.L_x_164:
[----:B------:R-:W-:Y:S01]  /*3be0*/  IMAD.IADD R17, R2, 0x1, R16 ;  /* 0x0000000102117824 */ /* 0x000fe200078e0210 */
[----:B------:R-:W0:Y:S01]  /*3bf0*/  S2R R20, SR_LANEID ;  /* 0x0000000000147919 */ /* 0x000e220000000000 */
[----:B------:R-:W1:Y:S01]  /*3c00*/  S2UR UR5, SR_CTAID.X ;  /* 0x00000000000579c3 */ /* 0x000e620000002500 */
[----:B------:R-:W2:Y:S01]  /*3c10*/  LDCU.64 UR6, c[0x0][0x388] ;  /* 0x00007100ff0677ac */ /* 0x000ea20008000a00 */
[----:B------:R-:W-:Y:S01]  /*3c20*/  IMAD.IADD R2, R3, 0x1, R17 ;  /* 0x0000000103027824 */ /* 0x000fe200078e0211 */
[----:B------:R-:W3:Y:S03]  /*3c30*/  S2R R21, SR_TID.X ;  /* 0x0000000000157919 */ /* 0x000ee60000002100 */
[----:B------:R-:W-:Y:S01]  /*3c40*/  IMAD.IADD R3, R4, 0x1, R2 ;  /* 0x0000000104037824 */ /* 0x000fe200078e0202 */
[----:B------:R-:W4:Y:S03]  /*3c50*/  S2R R26, SR_TID.X ;  /* 0x00000000001a7919 */ /* 0x000f260000002100 */
[----:B------:R-:W-:-:S04]  /*3c60*/  IMAD.IADD R4, R5, 0x1, R3 ;  /* 0x0000000105047824 */ /* 0x000fc800078e0203 */
[----:B------:R-:W-:-:S04]  /*3c70*/  IMAD.IADD R5, R6, 0x1, R4 ;  /* 0x0000000106057824 */ /* 0x000fc800078e0204 */
[----:B------:R-:W-:-:S04]  /*3c80*/  IMAD.IADD R6, R7, 0x1, R5 ;  /* 0x0000000107067824 */ /* 0x000fc800078e0205 */
[----:B------:R-:W-:-:S04]  /*3c90*/  IMAD.IADD R7, R8, 0x1, R6 ;  /* 0x0000000108077824 */ /* 0x000fc800078e0206 */
[----:B------:R-:W-:-:S04]  /*3ca0*/  IMAD.IADD R8, R9, 0x1, R7 ;  /* 0x0000000109087824 */ /* 0x000fc800078e0207 */
[----:B------:R-:W-:Y:S02]  /*3cb0*/  IMAD.IADD R9, R10, 0x1, R8 ;  /* 0x000000010a097824 */ /* 0x000fe400078e0208 */
[----:B0-----:R-:W-:Y:S01]  /*3cc0*/  IMAD R24, R20, 0x54, R37 ;  /* 0x0000005414187824 */ /* 0x001fe200078e0225 */
[----:B------:R-:W-:Y:S01]  /*3cd0*/  BAR.SYNC.DEFER_BLOCKING 0x0 ;  /* 0x0000000000007b1d */ /* 0x000fe20000010000 */
[----:B------:R-:W-:Y:S01]  /*3ce0*/  IMAD.IADD R10, R11, 0x1, R9 ;  /* 0x000000010b0a7824 */ /* 0x000fe200078e0209 */
[----:B---3--:R-:W-:-:S03]  /*3cf0*/  ISETP.NE.AND P0, PT, R21, RZ, PT ;  /* 0x000000ff1500720c */ /* 0x008fc60003f05270 */
        /* <DEDUP_REMOVED lines=13> */
[----:B------:R-:W-:Y:S03]  /*3dd0*/  STS.64 [R24+0x20], R8 ;  /* 0x0000200818007388 */ /* 0x000fe60000000a00 */
[----:B------:R-:W-:Y:S01]  /*3de0*/  IMAD.IADD R22, R33, 0x1, R21 ;  /* 0x0000000121167824 */ /* 0x000fe200078e0215 */
[----:B0-----:R-:W1:Y:S01]  /*3df0*/  LDC R2, c[0x0][0x398] ;  /* 0x0000e600ff027b82 */ /* 0x001e620000000800 */
[----:B------:R-:W-:Y:S02]  /*3e00*/  STS.64 [R24+0x28], R10 ;  /* 0x0000280a18007388 */ /* 0x000fe40000000a00 */
[----:B------:R-:W-:-:S02]  /*3e10*/  IMAD.IADD R23, R34, 0x1, R22 ;  /* 0x0000000122177824 */ /* 0x000fc400078e0216 */
[----:B------:R4:W-:Y:S04]  /*3e20*/  STS.64 [R24+0x30], R12 ;  /* 0x0000300c18007388 */ /* 0x0009e80000000a00 */
[----:B------:R-:W-:Y:S04]  /*3e30*/  STS.64 [R24+0x38], R14 ;  /* 0x0000380e18007388 */ /* 0x000fe80000000a00 */
[----:B------:R-:W-:Y:S04]  /*3e40*/  STS.64 [R24+0x40], R18 ;  /* 0x0000401218007388 */ /* 0x000fe80000000a00 */
[----:B------:R-:W-:Y:S01]  /*3e50*/  STS.64 [R24+0x48], R20 ;  /* 0x0000481418007388 */ /* 0x000fe20000000a00 */
[----:B----4-:R-:W-:-:S02]  /*3e60*/  LOP3.LUT R12, R26, 0x1f, RZ, 0xc0, !PT ;  /* 0x0000001f1a0c7812 */ /* 0x010fc400078ec0ff */
[----:B------:R-:W-:Y:S01]  /*3e70*/  LOP3.LUT R26, R26, 0x3e0, RZ, 0xc0, !PT ;  /* 0x000003e01a1a7812 */ /* 0x000fe200078ec0ff */
[----:B------:R-:W-:Y:S01]  /*3e80*/  STS.64 [R24+0x50], R22 ;  /* 0x0000501618007388 */ /* 0x000fe20000000a00 */
[----:B------:R-:W-:-:S03]  /*3e90*/  NOP ;  /* 0x0000000000007918 */ /* 0x000fc60000000000 */
[----:B------:R-:W-:Y:S01]  /*3ea0*/  LDS R16, [R37] ;  /* 0x0000000025107984 */ /* 0x000fe20000000800 */
[----:B-1----:R-:W-:Y:S02]  /*3eb0*/  VIADD R2, R2, UR5 ;  /* 0x0000000502027c36 */ /* 0x002fe40008000000 */
[----:B------:R-:W-:Y:S01]  /*3ec0*/  IMAD R26, R26, 0x16, R12 ;  /* 0x000000161a1a7824 */ /* 0x000fe200078e020c */
[----:B------:R-:W-:Y:S04]  /*3ed0*/  LDS R8, [R37+0x80] ;  /* 0x0000800025087984 */ /* 0x000fe80000000800 */
        /* <DEDUP_REMOVED lines=19> */
[----:B------:R0:W-:Y:S04]  /*4010*/  LDS R23, [R37+0xa80] ;  /* 0x000a800025177984 */ /* 0x0001e80000000800 */
[----:B------:R1:W-:Y:S01]  /*4020*/  @!P0 STS [UR4+0x8400], R0 ;  /* 0x00840000ff008988 */ /* 0x0003e20008000804 */
[----:B------:R-:W-:Y:S01]  /*4030*/  BAR.SYNC.DEFER_BLOCKING 0x0 ;  /* 0x0000000000007b1d */ /* 0x000fe20000010000 */
[----:B0-----:R-:W-:-:S02]  /*4040*/  VIADD R37, R26, 0x20 ;  /* 0x000000201a257836 */ /* 0x001fc40000000000 */
[----:B-1----:R-:W-:-:S03]  /*4050*/  IMAD R0, R2, 0x2100, RZ ;  /* 0x0000210002007824 */ /* 0x002fc600078e02ff */
[----:B------:R-:W0:Y:S02]  /*4060*/  S2R R3, SR_TID.X ;  /* 0x0000000000037919 */ /* 0x000e240000002100 */
[----:B------:R-:W-:-:S04]  /*4070*/  IADD3 R0, P0, PT, R0, R26, RZ ;  /* 0x0000001a00007210 */ /* 0x000fc80007f1e0ff */
[----:B--2---:R-:W-:Y:S01]  /*4080*/  LEA R2, P1, R0, UR6, 0x2 ;  /* 0x0000000600027c11 */ /* 0x004fe2000f8210ff */
[----:B------:R-:W1:Y:S01]  /*4090*/  LDS R4, [UR4+0x8400] ;  /* 0x00840004ff047984 */ /* 0x000e620008000800 */
[C---:B0-----:R-:W-:Y:S02]  /*40a0*/  LOP3.LUT R12, R3.reuse, 0x3e0, RZ, 0xc0, !PT ;  /* 0x000003e0030c7812 */ /* 0x041fe400078ec0ff */
[----:B------:R-:W-:-:S05]  /*40b0*/  LOP3.LUT R3, R3, 0x1f, RZ, 0xc0, !PT ;  /* 0x0000001f03037812 */ /* 0x000fca00078ec0ff */
[----:B------:R-:W-:Y:S02]  /*40c0*/  IMAD R12, R12, 0x16, R3 ;  /* 0x000000160c0c7824 */ /* 0x000fe400078e0203 */
[----:B------:R-:W-:-:S05]  /*40d0*/  IMAD.X R3, RZ, RZ, RZ, P0 ;  /* 0x000000ffff037224 */ /* 0x000fca00000e06ff */
[----:B------:R-:W-:Y:S02]  /*40e0*/  LEA.HI.X R3, R0, UR7, R3, 0x2, P1 ;  /* 0x0000000700037c11 */ /* 0x000fe400088f1403 */
[-C--:B-1----:R-:W-:Y:S02]  /*40f0*/  ISETP.GE.AND P6, PT, R26, R4.reuse, PT ;  /* 0x000000041a00720c */ /* 0x082fe40003fc6270 */
[-C--:B------:R-:W-:Y:S01]  /*4100*/  ISETP.GE.AND P5, PT, R37, R4.reuse, PT ;  /* 0x000000042500720c */ /* 0x080fe20003fa6270 */
[C---:B------:R-:W-:Y:S01]  /*4110*/  VIADD R37, R12.reuse, 0x80 ;  /* 0x000000800c257836 */ /* 0x040fe20000000000 */
[-C--:B------:R-:W-:Y:S01]  /*4120*/  ISETP.GE.AND P0, PT, R51, R4.reuse, PT ;  /* 0x000000043300720c */ /* 0x080fe20003f06270 */
[----:B------:R-:W-:Y:S01]  /*4130*/  VIADD R51, R12, 0xa0 ;  /* 0x000000a00c337836 */ /* 0x000fe20000000000 */
[-C--:B------:R-:W-:Y:S02]  /*4140*/  ISETP.GE.AND P4, PT, R50, R4.reuse, PT ;  /* 0x000000043200720c */ /* 0x080fe40003f86270 */
[-C--:B------:R-:W-:Y:S01]  /*4150*/  ISETP.GE.AND P3, PT, R37, R4.reuse, PT ;  /* 0x000000042500720c */ /* 0x080fe20003f66270 */
[----:B------:R-:W-:Y:S01]  /*4160*/  VIADD R37, R12, 0xe0 ;  /* 0x000000e00c257836 */ /* 0x000fe20000000000 */
[----:B------:R-:W-:-:S02]  /*4170*/  ISETP.GE.AND P2, PT, R51, R4, PT ;  /* 0x000000043300720c */ /* 0x000fc40003f46270 */
[-C--:B------:R-:W-:Y:S01]  /*4180*/  ISETP.GE.AND P1, PT, R49, R4.reuse, PT ;  /* 0x000000043100720c */ /* 0x080fe20003f26270 */
[----:B------:R-:W-:Y:S01]  /*4190*/  @!P6 STG.E desc[UR8][R2.64], R16 ;  /* 0x000000100200e986 */ /* 0x000fe2000c101908 */
[-C--:B------:R-:W-:Y:S01]  /*41a0*/  ISETP.GE.AND P6, PT, R37, R4.reuse, PT ;  /* 0x000000042500720c */ /* 0x080fe20003fc6270 */
[----:B------:R-:W-:Y:S02]  /*41b0*/  VIADD R37, R12, 0x120 ;  /* 0x000001200c257836 */ /* 0x000fe40000000000 */
[----:B------:R-:W-:Y:S01]  /*41c0*/  @!P5 STG.E desc[UR8][R2.64+0x80], R8 ;  /* 0x000080080200d986 */ /* 0x000fe2000c101908 */
[----:B------:R-:W-:-:S03]  /*41d0*/  ISETP.GE.AND P5, PT, R48, R4, PT ;  /* 0x000000043000720c */ /* 0x000fc60003fa6270 */
[----:B------:R-:W-:Y:S01]  /*41e0*/  @!P0 STG.E desc[UR8][R2.64+0x100], R10 ;  /* 0x0001000a02008986 */ /* 0x000fe2000c101908 */
[-C--:B------:R-:W-:Y:S01]  /*41f0*/  ISETP.GE.AND P0, PT, R37, R4.reuse, PT ;  /* 0x000000042500720c */ /* 0x080fe20003f06270 */
[----:B------:R-:W-:Y:S02]  /*4200*/  VIADD R37, R12, 0x1c0 ;  /* 0x000001c00c257836 */ /* 0x000fe40000000000 */
[----:B------:R-:W-:Y:S01]  /*4210*/  @!P4 STG.E desc[UR8][R2.64+0x180], R6 ;  /* 0x000180060200c986 */ /* 0x000fe2000c101908 */
[----:B------:R-:W-:-:S03]  /*4220*/  ISETP.GE.AND P4, PT, R47, R4, PT ;  /* 0x000000042f00720c */ /* 0x000fc60003f86270 */
[----:B------:R-:W-:Y:S01]  /*4230*/  @!P3 STG.E desc[UR8][R2.64+0x200], R53 ;  /* 0x000200350200b986 */ /* 0x000fe2000c101908 */
[----:B------:R-:W-:-:S03]  /*4240*/  ISETP.GE.AND P3, PT, R46, R4, PT ;  /* 0x000000042e00720c */ /* 0x000fc60003f66270 */
[----:B------:R-:W-:Y:S01]  /*4250*/  @!P2 STG.E desc[UR8][R2.64+0x280], R39 ;  /* 0x000280270200a986 */ /* 0x000fe2000c101908 */
[----:B------:R-:W-:-:S03]  /*4260*/  ISETP.GE.AND P2, PT, R45, R4, PT ;  /* 0x000000042d00720c */ /* 0x000fc60003f46270 */
[----:B------:R0:W-:Y:S01]  /*4270*/  @!P1 STG.E desc[UR8][R2.64+0x300], R33 ;  /* 0x0003002102009986 */ /* 0x0001e2000c101908 */
[-C--:B------:R-:W-:Y:S01]  /*4280*/  ISETP.GE.AND P1, PT, R43, R4.reuse, PT ;  /* 0x000000042b00720c */ /* 0x080fe20003f26270 */
[C---:B------:R-:W-:Y:S02]  /*4290*/  VIADD R43, R12.reuse, 0x220 ;  /* 0x000002200c2b7836 */ /* 0x040fe40000000000 */
[----:B------:R-:W-:Y:S01]  /*42a0*/  @!P6 STG.E desc[UR8][R2.64+0x380], R35 ;  /* 0x000380230200e986 */ /* 0x000fe2000c101908 */
[-C--:B------:R-:W-:Y:S01]  /*42b0*/  ISETP.GE.AND P6, PT, R37, R4.reuse, PT ;  /* 0x000000042500720c */ /* 0x080fe20003fc6270 */
[----:B------:R-:W-:Y:S02]  /*42c0*/  VIADD R37, R12, 0x200 ;  /* 0x000002000c257836 */ /* 0x000fe40000000000 */
[----:B------:R1:W-:Y:S01]  /*42d0*/  @!P5 STG.E desc[UR8][R2.64+0x400], R31 ;  /* 0x0004001f0200d986 */ /* 0x0003e2000c101908 */
[----:B------:R-:W-:Y:S01]  /*42e0*/  ISETP.GE.AND P5, PT, R42, R4, PT ;  /* 0x000000042a00720c */ /* 0x000fe20003fa6270 */
[----:B0-----:R-:W-:-:S02]  /*42f0*/  VIADD R33, R12, 0x260 ;  /* 0x000002600c217836 */ /* 0x001fc40000000000 */
[----:B------:R0:W-:Y:S01]  /*4300*/  @!P0 STG.E desc[UR8][R2.64+0x480], R25 ;  /* 0x0004801902008986 */ /* 0x0001e2000c101908 */
[----:B------:R-:W-:-:S03]  /*4310*/  ISETP.GE.AND P0, PT, R37, R4, PT ;  /* 0x000000042500720c */ /* 0x000fc60003f06270 */
[----:B------:R0:W-:Y:S01]  /*4320*/  @!P4 STG.E desc[UR8][R2.64+0x500], R27 ;  /* 0x0005001b0200c986 */ /* 0x0001e2000c101908 */
[-C--:B------:R-:W-:Y:S01]  /*4330*/  ISETP.GE.AND P4, PT, R43, R4.reuse, PT ;  /* 0x000000042b00720c */ /* 0x080fe20003f86270 */
[----:B-1----:R-:W-:Y:S02]  /*4340*/  VIADD R31, R12, 0x280 ;  /* 0x000002800c1f7836 */ /* 0x002fe40000000000 */
[----:B------:R0:W-:Y:S01]  /*4350*/  @!P3 STG.E desc[UR8][R2.64+0x580], R29 ;  /* 0x0005801d0200b986 */ /* 0x0001e2000c101908 */
[----:B------:R-:W-:-:S03]  /*4360*/  ISETP.GE.AND P3, PT, R41, R4, PT ;  /* 0x000000042900720c */ /* 0x000fc60003f66270 */
[----:B------:R0:W-:Y:S01]  /*4370*/  @!P2 STG.E desc[UR8][R2.64+0x600], R19 ;  /* 0x000600130200a986 */ /* 0x0001e2000c101908 */
[----:B------:R-:W-:-:S03]  /*4380*/  ISETP.GE.AND P2, PT, R33, R4, PT ;  /* 0x000000042100720c */ /* 0x000fc60003f46270 */
[----:B------:R0:W-:Y:S01]  /*4390*/  @!P1 STG.E desc[UR8][R2.64+0x680], R21 ;  /* 0x0006801502009986 */ /* 0x0001e2000c101908 */
[----:B------:R-:W-:-:S03]  /*43a0*/  ISETP.GE.AND P1, PT, R31, R4, PT ;  /* 0x000000041f00720c */ /* 0x000fc60003f26270 */
[----:B------:R0:W-:Y:S01]  /*43b0*/  @!P6 STG.E desc[UR8][R2.64+0x700], R17 ;  /* 0x000700110200e986 */ /* 0x0001e2000c101908 */
[----:B------:R-:W-:-:S03]  /*43c0*/  ISETP.GE.AND P6, PT, R40, R4, PT ;  /* 0x000000042800720c */ /* 0x000fc60003fc6270 */
[----:B------:R0:W-:Y:S04]  /*43d0*/  @!P5 STG.E desc[UR8][R2.64+0x780], R15 ;  /* 0x0007800f0200d986 */ /* 0x0001e8000c101908 */
[----:B------:R0:W-:Y:S04]  /*43e0*/  @!P0 STG.E desc[UR8][R2.64+0x800], R13 ;  /* 0x0008000d02008986 */ /* 0x0001e8000c101908 */
[----:B------:R0:W-:Y:S04]  /*43f0*/  @!P4 STG.E desc[UR8][R2.64+0x880], R11 ;  /* 0x0008800b0200c986 */ /* 0x0001e8000c101908 */
[----:B------:R0:W-:Y:S04]  /*4400*/  @!P3 STG.E desc[UR8][R2.64+0x900], R9 ;  /* 0x000900090200b986 */ /* 0x0001e8000c101908 */
[----:B------:R0:W-:Y:S04]  /*4410*/  @!P2 STG.E desc[UR8][R2.64+0x980], R7 ;  /* 0x000980070200a986 */ /* 0x0001e8000c101908 */
[----:B------:R0:W-:Y:S01]  /*4420*/  @!P1 STG.E desc[UR8][R2.64+0xa00], R5 ;  /* 0x000a000502009986 */ /* 0x0001e2000c101908 */
[----:B------:R-:W-:Y:S05]  /*4430*/  @P6 EXIT ;  /* 0x000000000000694d */ /* 0x000fea0003800000 */
[----:B------:R-:W-:Y:S01]  /*4440*/  STG.E desc[UR8][R2.64+0xa80], R23 ;  /* 0x000a801702007986 */ /* 0x000fe2000c101908 */
[----:B------:R-:W-:Y:S05]  /*4450*/  EXIT ;  /* 0x000000000000794d */ /* 0x000fea0003800000 */
.L_x_151:
[----:B------:R-:W-:Y:S01]  /*4460*/  BSSY B1, `(.L_x_178) ;  /* 0x0000006000017945 */ /* 0x000fe20003800000 */
[----:B------:R-:W-:Y:S01]  /*4470*/  PLOP3.LUT P0, PT, P0, PT, PT, 0x8, 0x80 ;  /* 0x000000000080781c */ /* 0x000fe2000070e170 */
[----:B------:R-:W-:-:S12]  /*4480*/  IMAD.MOV.U32 R19, RZ, RZ, -0x1 ;  /* 0xffffffffff137424 */ /* 0x000fd800078e00ff */
[----:B------:R-:W-:Y:S05]  /*4490*/  WARPSYNC.COLLECTIVE R19, `(.L_x_179) ;  /* 0x0000000013087348 */ /* 0x000fea0003c00000 */
[----:B------:R-:W-:Y:S01]  /*44a0*/  VOTE.ANY P0, P0 ;  /* 0x0000000000ff7806 */ /* 0x000fe20000000100 */
[----:B------:R-:W-:-:S12]  /*44b0*/  ENDCOLLECTIVE ;  /* 0x000000000000791b */ /* 0x000fd80003800000 */
.L_x_179:
[----:B------:R-:W-:Y:S05]  /*44c0*/  BSYNC B1 ;  /* 0x0000000000017941 */ /* 0x000fea0003800000 */
.L_x_178:
[----:B------:R-:W-:Y:S05]  /*44d0*/  BRA `(.L_x_180) ;  /* 0xffffffc800a87947 */ /* 0x000fea000383ffff */
.L_x_153:
[----:B------:R-:W-:Y:S01]  /*44e0*/  BSSY B1, `(.L_x_181) ;  /* 0x0000006000017945 */ /* 0x000fe20003800000 */
[----:B------:R-:W-:Y:S01]  /*44f0*/  PLOP3.LUT P0, PT, P0, PT, PT, 0x8, 0x80 ;  /* 0x000000000080781c */ /* 0x000fe2000070e170 */
[----:B------:R-:W-:-:S12]  /*4500*/  IMAD.MOV.U32 R19, RZ, RZ, -0x1 ;  /* 0xffffffffff137424 */ /* 0x000fd800078e00ff */
[----:B------:R-:W-:Y:S05]  /*4510*/  WARPSYNC.COLLECTIVE R19, `(.L_x_182) ;  /* 0x0000000013087348 */ /* 0x000fea0003c00000 */
[----:B------:R-:W-:Y:S01]  /*4520*/  VOTE.ANY P0, P0 ;  /* 0x0000000000ff7806 */ /* 0x000fe20000000100 */
[----:B------:R-:W-:-:S12]  /*4530*/  ENDCOLLECTIVE ;  /* 0x000000000000791b */ /* 0x000fd80003800000 */
.L_x_182:
[----:B------:R-:W-:Y:S05]  /*4540*/  BSYNC B1 ;  /* 0x0000000000017941 */ /* 0x000fea0003800000 */
.L_x_181:
[----:B------:R-:W-:Y:S05]  /*4550*/  BRA `(.L_x_183) ;  /* 0xffffffc800fc7947 */ /* 0x000fea000383ffff */
.L_x_155:
[----:B------:R-:W0:Y:S01]  /*4560*/  S2R R48, SR_GEMASK ;  /* 0x0000000000307919 */ /* 0x000e220000003c00 */
[----:B------:R-:W-:Y:S01]  /*4570*/  BSSY B1, `(.L_x_184) ;  /* 0x0000006000017945 */ /* 0x000fe20003800000 */
[----:B------:R-:W-:Y:S01]  /*4580*/  PLOP3.LUT P0, PT, P0, PT, PT, 0x8, 0x80 ;  /* 0x000000000080781c */ /* 0x000fe2000070e170 */
[----:B------:R-:W-:-:S12]  /*4590*/  IMAD.MOV.U32 R19, RZ, RZ, -0x1 ;  /* 0xffffffffff137424 */ /* 0x000fd800078e00ff */
[----:B0-----:R-:W-:Y:S05]  /*45a0*/  WARPSYNC.COLLECTIVE R19, `(.L_x_185) ;  /* 0x0000000013087348 */ /* 0x001fea0003c00000 */
[----:B------:R-:W-:Y:S01]  /*45b0*/  VOTE.ANY R19, PT, P0 ;  /* 0x0000000000137806 */ /* 0x000fe200000e0100 */
[----:B0-----:R-:W-:Y:S06]  /*45c0*/  ENDCOLLECTIVE ;  /* 0x000000000000791b */ /* 0x001fec0003800000 */
.L_x_185:
[----:B------:R-:W-:Y:S05]  /*45d0*/  BSYNC B1 ;  /* 0x0000000000017941 */ /* 0x000fea0003800000 */
.L_x_184:
[----:B------:R-:W-:Y:S01]  /*45e0*/  LOP3.LUT R19, R19, 0x80000000, R48, 0xec, !PT ;  /* 0x8000000013137812 */ /* 0x000fe200078eec30 */
[----:B------:R-:W-:Y:S01]  /*45f0*/  IMAD.MOV.U32 R18, RZ, RZ, R41 ;  /* 0x000000ffff127224 */ /* 0x000fe200078e0029 */
[----:B------:R-:W0:Y:S01]  /*4600*/  LDC.64 R42, c[0x0][0x390] ;  /* 0x0000e400ff2a7b82 */ /* 0x000e220000000a00 */
[----:B------:R-:W-:Y:S02]  /*4610*/  IMAD.MOV.U32 R17, RZ, RZ, 0x1 ;  /* 0x00000001ff117424 */ /* 0x000fe400078e00ff */
[----:B------:R-:W-:Y:S02]  /*4620*/  VIADD R16, R19, 0xffffffff ;  /* 0xffffffff13107836 */ /* 0x000fe40000000000 */
[C---:B------:R-:W-:Y:S02]  /*4630*/  VIADD R23, R47.reuse, 0x4 ;  /* 0x000000042f177836 */ /* 0x040fe40000000000 */
[----:B------:R-:W-:Y:S01]  /*4640*/  VIADD R26, R47, 0x8 ;  /* 0x000000082f1a7836 */ /* 0x000fe20000000000 */
[----:B------:R-:W-:Y:S01]  /*4650*/  LOP3.LUT R22, R19, R16, RZ, 0xc, !PT ;  /* 0x0000001013167212 */ /* 0x000fe200078e0cff */
[----:B------:R-:W-:-:S03]  /*4660*/  IMAD.MOV.U32 R19, RZ, RZ, -0x1 ;  /* 0xffffffffff137424 */ /* 0x000fc600078e00ff */
[----:B------:R1:W2:Y:S02]  /*4670*/  POPC R16, R22 ;  /* 0x0000001600107309 */ /* 0x0002a40000000000 */
[----:B-1----:R-:W-:Y:S01]  /*4680*/  VIADD R22, R47, 0x2 ;  /* 0x000000022f167836 */ /* 0x002fe20000000000 */
[----:B0-2---:R-:W-:-:S13]  /*4690*/  IADD3 R42, P3, PT, R42, 0x100, RZ ;  /* 0x000001002a2a7810 */ /* 0x005fda0007f7e0ff */
[----:B------:R-:W-:Y:S05]  /*46a0*/  WARPSYNC.COLLECTIVE R19, `(.L_x_186) ;  /* 0x0000000013087348 */ /* 0x000fea0003c00000 */
[----:B------:R0:W1:Y:S02]  /*46b0*/  SHFL.DOWN P2, R20, R18, R17, R16 ;  /* 0x0800001112147389 */ /* 0x0000640000040010 */
[----:B01----:R-:W-:Y:S05]  /*46c0*/  ENDCOLLECTIVE ;  /* 0x000000000000791b */ /* 0x003fea0003800000 */
.L_x_186:
[-C--:B------:R-:W-:Y:S01]  /*46d0*/  ISETP.GE.AND P0, PT, R47, R16.reuse, PT ;  /* 0x000000102f00720c */ /* 0x080fe20003f06270 */
[----:B------:R-:W-:Y:S02]  /*46e0*/  IMAD.X R43, RZ, RZ, R43, P3 ;  /* 0x000000ffff2b7224 */ /* 0x000fe400018e062b */
[----:B------:R-:W-:Y:S01]  /*46f0*/  IMAD.MOV.U32 R17, RZ, RZ, 0x2 ;  /* 0x00000002ff117424 */ /* 0x000fe200078e00ff */
[----:B------:R-:W-:Y:S02]  /*4700*/  SEL R20, R20, RZ, !P0 ;  /* 0x000000ff14147207 */ /* 0x000fe40004000000 */
[----:B------:R-:W-:-:S03]  /*4710*/  ISETP.GT.AND P0, PT, R22, R16, PT ;  /* 0x000000101600720c */ /* 0x000fc60003f04270 */
[----:B------:R-:W-:-:S04]  /*4720*/  IMAD.IADD R37, R20, 0x1, R41 ;  /* 0x0000000114257824 */ /* 0x000fc800078e0229 */
[----:B------:R-:W-:-:S07]  /*4730*/  IMAD.MOV.U32 R18, RZ, RZ, R37 ;  /* 0x000000ffff127224 */ /* 0x000fce00078e0025 */
[----:B------:R-:W-:Y:S05]  /*4740*/  WARPSYNC.COLLECTIVE R19, `(.L_x_187) ;  /* 0x0000000013087348 */ /* 0x000fea0003c00000 */
[----:B------:R0:W1:Y:S02]  /*4750*/  SHFL.DOWN P2, R20, R18, R17, R16 ;  /* 0x0800001112147389 */ /* 0x0000640000040010 */
[----:B01----:R-:W-:Y:S05]  /*4760*/  ENDCOLLECTIVE ;  /* 0x000000000000791b */ /* 0x003fea0003800000 */
.L_x_187:
[----:B------:R-:W-:Y:S01]  /*4770*/  IMAD.MOV.U32 R17, RZ, RZ, 0x4 ;  /* 0x00000004ff117424 */ /* 0x000fe200078e00ff */
[----:B------:R-:W-:Y:S02]  /*4780*/  SEL R20, R20, RZ, !P0 ;  /* 0x000000ff14147207 */ /* 0x000fe40004000000 */
[----:B------:R-:W-:-:S03]  /*4790*/  ISETP.GT.AND P0, PT, R23, R16, PT ;  /* 0x000000101700720c */ /* 0x000fc60003f04270 */
[----:B------:R-:W-:Y:S02]  /*47a0*/  IMAD.IADD R39, R37, 0x1, R20 ;  /* 0x0000000125277824 */ /* 0x000fe400078e0214 */
[----:B------:R-:W-:Y:S02]  /*47b0*/  VIADD R37, R47, 0x10 ;  /* 0x000000102f257836 */ /* 0x000fe40000000000 */
[----:B------:R-:W-:-:S07]  /*47c0*/  IMAD.MOV.U32 R18, RZ, RZ, R39 ;  /* 0x000000ffff127224 */ /* 0x000fce00078e0027 */
[----:B------:R-:W-:Y:S05]  /*47d0*/  WARPSYNC.COLLECTIVE R19, `(.L_x_188) ;  /* 0x0000000013087348 */ /* 0x000fea0003c00000 */
[----:B------:R0:W1:Y:S02]  /*47e0*/  SHFL.DOWN P2, R20, R18, R17, R16 ;  /* 0x0800001112147389 */ /* 0x0000640000040010 */
[----:B01----:R-:W-:Y:S05]  /*47f0*/  ENDCOLLECTIVE ;  /* 0x000000000000791b */ /* 0x003fea0003800000 */
.L_x_188:
        /* <DEDUP_REMOVED lines=8> */
.L_x_189:
[----:B------:R-:W-:Y:S01]  /*4880*/  IMAD.MOV.U32 R17, RZ, RZ, 0x10 ;  /* 0x00000010ff117424 */ /* 0x000fe200078e00ff */
[----:B------:R-:W-:Y:S02]  /*4890*/  SEL R20, R20, RZ, !P0 ;  /* 0x000000ff14147207 */ /* 0x000fe40004000000 */
[----:B------:R-:W-:-:S03]  /*48a0*/  ISETP.NE.AND P0, PT, R40, 0x65, PT ;  /* 0x000000652800780c */ /* 0x000fc60003f05270 */
[----:B------:R-:W-:-:S04]  /*48b0*/  IMAD.IADD R41, R51, 0x1, R20 ;  /* 0x0000000133297824 */ /* 0x000fc800078e0214 */
[----:B------:R-:W-:-:S07]  /*48c0*/  IMAD.MOV.U32 R18, RZ, RZ, R41 ;  /* 0x000000ffff127224 */ /* 0x000fce00078e0029 */
[----:B------:R-:W-:Y:S05]  /*48d0*/  WARPSYNC.COLLECTIVE R19, `(.L_x_190) ;  /* 0x0000000013087348 */ /* 0x000fea0003c00000 */
[----:B------:R0:W1:Y:S02]  /*48e0*/  SHFL.DOWN P2, R20, R18, R17, R16 ;  /* 0x0800001112147389 */ /* 0x0000640000040010 */
[----:B01----:R-:W-:Y:S05]  /*48f0*/  ENDCOLLECTIVE ;  /* 0x000000000000791b */ /* 0x003fea0003800000 */
.L_x_190:
[----:B------:R-:W-:Y:S05]  /*4900*/  WARPSYNC.COLLECTIVE R19, `(.L_x_191) ;  /* 0x0000000013087348 */ /* 0x000fea0003c00000 */
[----:B------:R-:W-:Y:S01]  /*4910*/  VOTE.ALL P0, P0 ;  /* 0x0000000000ff7806 */ /* 0x000fe20000000000 */
[----:B------:R-:W-:-:S12]  /*4920*/  ENDCOLLECTIVE ;  /* 0x000000000000791b */ /* 0x000fd80003800000 */
.L_x_191:
[----:B------:R-:W-:-:S04]  /*4930*/  ISETP.GT.AND P2, PT, R37, R16, PT ;  /* 0x000000102500720c */ /* 0x000fc80003f44270 */
[----:B------:R-:W-:-:S05]  /*4940*/  SEL R20, R20, RZ, !P2 ;  /* 0x000000ff14147207 */ /* 0x000fca0005000000 */
[----:B------:R-:W-:Y:S01]  /*4950*/  IMAD.IADD R39, R41, 0x1, R20 ;  /* 0x0000000129277824 */ /* 0x000fe200078e0214 */
[----:B------:R-:W-:Y:S06]  /*4960*/  BRA `(.L_x_192) ;  /* 0xffffffc800947947 */ /* 0x000fec000383ffff */
.L_x_157:
[----:B------:R-:W-:Y:S01]  /*4970*/  BSSY B1, `(.L_x_193) ;  /* 0x0000006000017945 */ /* 0x000fe20003800000 */
[----:B------:R-:W-:Y:S01]  /*4980*/  PLOP3.LUT P0, PT, P0, PT, PT, 0x8, 0x80 ;  /* 0x000000000080781c */ /* 0x000fe2000070e170 */
[----:B------:R-:W-:-:S12]  /*4990*/  IMAD.MOV.U32 R19, RZ, RZ, -0x1 ;  /* 0xffffffffff137424 */ /* 0x000fd800078e00ff */
[----:B------:R-:W-:Y:S05]  /*49a0*/  WARPSYNC.COLLECTIVE R19, `(.L_x_194) ;  /* 0x0000000013087348 */ /* 0x000fea0003c00000 */
[----:B------:R-:W-:Y:S01]  /*49b0*/  VOTE.ANY P0, P0 ;  /* 0x0000000000ff7806 */ /* 0x000fe20000000100 */
[----:B------:R-:W-:-:S12]  /*49c0*/  ENDCOLLECTIVE ;  /* 0x000000000000791b */ /* 0x000fd80003800000 */
.L_x_194:
[----:B------:R-:W-:Y:S05]  /*49d0*/  BSYNC B1 ;  /* 0x0000000000017941 */ /* 0x000fea0003800000 */
.L_x_193:
[----:B------:R-:W-:Y:S05]  /*49e0*/  BRA `(.L_x_195) ;  /* 0xffffffc800a47947 */ /* 0x000fea000383ffff */
.L_x_159:
[----:B------:R-:W-:Y:S01]  /*49f0*/  BSSY B1, `(.L_x_196) ;  /* 0x0000006000017945 */ /* 0x000fe20003800000 */
[----:B------:R-:W-:Y:S01]  /*4a00*/  PLOP3.LUT P0, PT, P0, PT, PT, 0x8, 0x80 ;  /* 0x000000000080781c */ /* 0x000fe2000070e170 */
[----:B------:R-:W-:-:S12]  /*4a10*/  IMAD.MOV.U32 R19, RZ, RZ, -0x1 ;  /* 0xffffffffff137424 */ /* 0x000fd800078e00ff */
[----:B------:R-:W-:Y:S05]  /*4a20*/  WARPSYNC.COLLECTIVE R19, `(.L_x_197) ;  /* 0x0000000013087348 */ /* 0x000fea0003c00000 */
[----:B------:R-:W-:Y:S01]  /*4a30*/  VOTE.ANY P0, P0 ;  /* 0x0000000000ff7806 */ /* 0x000fe20000000100 */
[----:B------:R-:W-:-:S12]  /*4a40*/  ENDCOLLECTIVE ;  /* 0x000000000000791b */ /* 0x000fd80003800000 */
.L_x_197:
[----:B------:R-:W-:Y:S05]  /*4a50*/  BSYNC B1 ;  /* 0x0000000000017941 */ /* 0x000fea0003800000 */
.L_x_196:
[----:B------:R-:W-:Y:S05]  /*4a60*/  BRA `(.L_x_198) ;  /* 0xffffffc800f87947 */ /* 0x000fea000383ffff */
.L_x_161:
[----:B------:R-:W-:Y:S01]  /*4a70*/  BSSY B1, `(.L_x_199) ;  /* 0x0000006000017945 */ /* 0x000fe20003800000 */
[----:B------:R-:W-:Y:S01]  /*4a80*/  PLOP3.LUT P0, PT, P0, PT, PT, 0x8, 0x80 ;  /* 0x000000000080781c */ /* 0x000fe2000070e170 */
[----:B------:R-:W-:-:S12]  /*4a90*/  IMAD.MOV.U32 R19, RZ, RZ, -0x1 ;  /* 0xffffffffff137424 */ /* 0x000fd800078e00ff */
[----:B------:R-:W-:Y:S05]  /*4aa0*/  WARPSYNC.COLLECTIVE R19, `(.L_x_200) ;  /* 0x0000000013087348 */ /* 0x000fea0003c00000 */
[----:B------:R-:W-:Y:S01]  /*4ab0*/  VOTE.ANY R19, PT, P0 ;  /* 0x0000000000137806 */ /* 0x000fe200000e0100 */
[----:B------:R-:W-:Y:S06]  /*4ac0*/  ENDCOLLECTIVE ;  /* 0x000000000000791b */ /* 0x000fec0003800000 */
.L_x_200:
[----:B------:R-:W-:Y:S05]  /*4ad0*/  BSYNC B1 ;  /* 0x0000000000017941 */ /* 0x000fea0003800000 */
.L_x_199:
[----:B------:R-:W-:Y:S01]  /*4ae0*/  LOP3.LUT R19, R19, 0x80000000, R48, 0xec, !PT ;  /* 0x8000000013137812 */ /* 0x000fe200078eec30 */
[----:B------:R-:W-:Y:S02]  /*4af0*/  IMAD.MOV.U32 R18, RZ, RZ, R41 ;  /* 0x000000ffff127224 */ /* 0x000fe400078e0029 */
[----:B------:R-:W-:Y:S02]  /*4b00*/  IMAD.MOV.U32 R17, RZ, RZ, 0x1 ;  /* 0x00000001ff117424 */ /* 0x000fe400078e00ff */
[----:B------:R-:W-:Y:S02]  /*4b10*/  VIADD R16, R19, 0xffffffff ;  /* 0xffffffff13107836 */ /* 0x000fe40000000000 */
[----:B------:R-:W-:-:S03]  /*4b20*/  VIADD R21, R21, 0xffffffe0 ;  /* 0xffffffe015157836 */ /* 0x000fc60000000000 */
[----:B------:R-:W-:Y:S01]  /*4b30*/  LOP3.LUT R50, R19, R16, RZ, 0xc, !PT ;  /* 0x0000001013327212 */ /* 0x000fe200078e0cff */
[----:B------:R-:W-:-:S03]  /*4b40*/  IMAD.MOV.U32 R19, RZ, RZ, -0x1 ;  /* 0xffffffffff137424 */ /* 0x000fc600078e00ff */
[----:B------:R0:W1:Y:S04]  /*4b50*/  POPC R16, R50 ;  /* 0x0000003200107309 */ /* 0x0000680000000000 */
[----:B01----:R-:W-:Y:S05]  /*4b60*/  WARPSYNC.COLLECTIVE R19, `(.L_x_201) ;  /* 0x0000000013087348 */ /* 0x003fea0003c00000 */
[----:B-1----:R1:W2:Y:S02]  /*4b70*/  SHFL.DOWN P2, R20, R18, R17, R16 ;  /* 0x0800001112147389 */ /* 0x0022a40000040010 */
[----:B012---:R-:W-:Y:S05]  /*4b80*/  ENDCOLLECTIVE ;  /* 0x000000000000791b */ /* 0x007fea0003800000 */
.L_x_201:
[----:B------:R-:W-:Y:S01]  /*4b90*/  ISETP.GE.AND P0, PT, R47, R16, PT ;  /* 0x000000102f00720c */ /* 0x000fe20003f06270 */
[----:B------:R-:W-:-:S03]  /*4ba0*/  IMAD.MOV.U32 R17, RZ, RZ, 0x2 ;  /* 0x00000002ff117424 */ /* 0x000fc600078e00ff */
[----:B------:R-:W-:Y:S02]  /*4bb0*/  SEL R20, R20, RZ, !P0 ;  /* 0x000000ff14147207 */ /* 0x000fe40004000000 */
[----:B------:R-:W-:-:S03]  /*4bc0*/  ISETP.GT.AND P0, PT, R22, R16, PT ;  /* 0x000000101600720c */ /* 0x000fc60003f04270 */
[----:B------:R-:W-:-:S04]  /*4bd0*/  IMAD.IADD R51, R20, 0x1, R41 ;  /* 0x0000000114337824 */ /* 0x000fc800078e0229 */
[----:B------:R-:W-:-:S07]  /*4be0*/  IMAD.MOV.U32 R18, RZ, RZ, R51 ;  /* 0x000000ffff127224 */ /* 0x000fce00078e0033 */
[----:B------:R-:W-:Y:S05]  /*4bf0*/  WARPSYNC.COLLECTIVE R19, `(.L_x_202) ;  /* 0x0000000013087348 */ /* 0x000fea0003c00000 */
[----:B------:R0:W1:Y:S02]  /*4c00*/  SHFL.DOWN P2, R20, R18, R17, R16 ;  /* 0x0800001112147389 */ /* 0x0000640000040010 */
[----:B01----:R-:W-:Y:S05]  /*4c10*/  ENDCOLLECTIVE ;  /* 0x000000000000791b */ /* 0x003fea0003800000 */
.L_x_202:
        /* <DEDUP_REMOVED lines=8> */
.L_x_203:
        /* <DEDUP_REMOVED lines=8> */
.L_x_204:
        /* <DEDUP_REMOVED lines=8> */
.L_x_205:
[----:B------:R-:W-:Y:S05]  /*4da0*/  WARPSYNC.COLLECTIVE R19, `(.L_x_206) ;  /* 0x0000000013087348 */ /* 0x000fea0003c00000 */
[----:B------:R-:W-:Y:S01]  /*4db0*/  VOTE.ALL P0, P0 ;  /* 0x0000000000ff7806 */ /* 0x000fe20000000000 */
[----:B------:R-:W-:-:S12]  /*4dc0*/  ENDCOLLECTIVE ;  /* 0x000000000000791b */ /* 0x000fd80003800000 */
.L_x_206:
[----:B------:R-:W-:-:S04]  /*4dd0*/  ISETP.GT.AND P2, PT, R37, R16, PT ;  /* 0x000000102500720c */ /* 0x000fc80003f44270 */
[----:B------:R-:W-:-:S04]  /*4de0*/  SEL R20, R20, RZ, !P2 ;  /* 0x000000ff14147207 */ /* 0x000fc80005000000 */
[----:B------:R-:W-:Y:S01]  /*4df0*/  IADD3 R39, PT, PT, R50, R20, R39 ;  /* 0x0000001432277210 */ /* 0x000fe20007ffe027 */
[----:B------:R-:W-:Y:S06]  /*4e00*/  BRA `(.L_x_207) ;  /* 0xffffffc800907947 */ /* 0x000fec000383ffff */
.L_x_166:
[----:B------:R-:W-:Y:S01]  /*4e10*/  BSSY B0, `(.L_x_208) ;  /* 0x0000006000007945 */ /* 0x000fe20003800000 */
[----:B------:R-:W-:Y:S01]  /*4e20*/  PLOP3.LUT P0, PT, P0, PT, PT, 0x8, 0x80 ;  /* 0x000000000080781c */ /* 0x000fe2000070e170 */
[----:B------:R-:W-:-:S12]  /*4e30*/  IMAD.MOV.U32 R19, RZ, RZ, -0x1 ;  /* 0xffffffffff137424 */ /* 0x000fd800078e00ff */
[----:B------:R-:W-:Y:S05]  /*4e40*/  WARPSYNC.COLLECTIVE R19, `(.L_x_209) ;  /* 0x0000000013087348 */ /* 0x000fea0003c00000 */
[----:B------:R-:W-:Y:S01]  /*4e50*/  VOTE.ANY P0, P0 ;  /* 0x0000000000ff7806 */ /* 0x000fe20000000100 */
[----:B------:R-:W-:-:S12]  /*4e60*/  ENDCOLLECTIVE ;  /* 0x000000000000791b */ /* 0x000fd80003800000 */
.L_x_209:
[----:B------:R-:W-:Y:S05]  /*4e70*/  BSYNC B0 ;  /* 0x0000000000007941 */ /* 0x000fea0003800000 */
.L_x_208:
[----:B------:R-:W-:Y:S05]  /*4e80*/  BRA `(.L_x_210) ;  /* 0xffffffe000a87947 */ /* 0x000fea000383ffff */
.L_x_168:
[----:B------:R-:W-:Y:S01]  /*4e90*/  BSSY B0, `(.L_x_211) ;  /* 0x0000006000007945 */ /* 0x000fe20003800000 */
[----:B------:R-:W-:Y:S01]  /*4ea0*/  PLOP3.LUT P0, PT, P0, PT, PT, 0x8, 0x80 ;  /* 0x000000000080781c */ /* 0x000fe2000070e170 */
[----:B------:R-:W-:-:S12]  /*4eb0*/  IMAD.MOV.U32 R19, RZ, RZ, -0x1 ;  /* 0xffffffffff137424 */ /* 0x000fd800078e00ff */
[----:B------:R-:W-:Y:S05]  /*4ec0*/  WARPSYNC.COLLECTIVE R19, `(.L_x_212) ;  /* 0x0000000013087348 */ /* 0x000fea0003c00000 */
[----:B------:R-:W-:Y:S01]  /*4ed0*/  VOTE.ANY P0, P0 ;  /* 0x0000000000ff7806 */ /* 0x000fe20000000100 */
[----:B------:R-:W-:-:S12]  /*4ee0*/  ENDCOLLECTIVE ;  /* 0x000000000000791b */ /* 0x000fd80003800000 */
.L_x_212:
[----:B------:R-:W-:Y:S05]  /*4ef0*/  BSYNC B0 ;  /* 0x0000000000007941 */ /* 0x000fea0003800000 */
.L_x_211:
[----:B------:R-:W-:Y:S05]  /*4f00*/  BRA `(.L_x_213) ;  /* 0xffffffe000fc7947 */ /* 0x000fea000383ffff */
.L_x_170:
[----:B------:R-:W0:Y:S01]  /*4f10*/  S2R R53, SR_GEMASK ;  /* 0x0000000000357919 */ /* 0x000e220000003c00 */
[----:B------:R-:W-:Y:S01]  /*4f20*/  BSSY B0, `(.L_x_214) ;  /* 0x0000006000007945 */ /* 0x000fe20003800000 */
[----:B------:R-:W-:Y:S01]  /*4f30*/  PLOP3.LUT P0, PT, P0, PT, PT, 0x8, 0x80 ;  /* 0x000000000080781c */ /* 0x000fe2000070e170 */
[----:B------:R-:W-:-:S12]  /*4f40*/  IMAD.MOV.U32 R19, RZ, RZ, -0x1 ;  /* 0xffffffffff137424 */ /* 0x000fd800078e00ff */
[----:B0-----:R-:W-:Y:S05]  /*4f50*/  WARPSYNC.COLLECTIVE R19, `(.L_x_215) ;  /* 0x0000000013087348 */ /* 0x001fea0003c00000 */
[----:B------:R-:W-:Y:S01]  /*4f60*/  VOTE.ANY R19, PT, P0 ;  /* 0x0000000000137806 */ /* 0x000fe200000e0100 */
[----:B0-----:R-:W-:Y:S06]  /*4f70*/  ENDCOLLECTIVE ;  /* 0x000000000000791b */ /* 0x001fec0003800000 */
.L_x_215:
[----:B------:R-:W-:Y:S05]  /*4f80*/  BSYNC B0 ;  /* 0x0000000000007941 */ /* 0x000fea0003800000 */
.L_x_214:
[----:B------:R-:W-:Y:S01]  /*4f90*/  LOP3.LUT R19, R19, 0x80000000, R53, 0xec, !PT ;  /* 0x8000000013137812 */ /* 0x000fe200078eec35 */
[----:B------:R-:W-:Y:S02]  /*4fa0*/  IMAD.MOV.U32 R18, RZ, RZ, R25 ;  /* 0x000000ffff127224 */ /* 0x000fe400078e0019 */
[----:B------:R-:W-:Y:S02]  /*4fb0*/  IMAD.MOV.U32 R17, RZ, RZ, 0x1 ;  /* 0x00000001ff117424 */ /* 0x000fe400078e00ff */
[----:B------:R-:W-:-:S05]  /*4fc0*/  VIADD R16, R19, 0xffffffff ;  /* 0xffffffff13107836 */ /* 0x000fca0000000000 */
[----:B------:R-:W-:Y:S01]  /*4fd0*/  LOP3.LUT R44, R19, R16, RZ, 0xc, !PT ;  /* 0x00000010132c7212 */ /* 0x000fe200078e0cff */
[----:B------:R-:W-:-:S05]  /*4fe0*/  IMAD.MOV.U32 R19, RZ, RZ, -0x1 ;  /* 0xffffffffff137424 */ /* 0x000fca00078e00ff */
[----:B------:R-:W0:Y:S02]  /*4ff0*/  POPC R44, R44 ;  /* 0x0000002c002c7309 */ /* 0x000e240000000000 */
[----:B0-----:R-:W-:Y:S01]  /*5000*/  IMAD.MOV.U32 R16, RZ, RZ, R44 ;  /* 0x000000ffff107224 */ /* 0x001fe200078e002c */
[----:B------:R-:W-:-:S13]  /*5010*/  ISETP.GE.AND P0, PT, R36, R44, PT ;  /* 0x0000002c2400720c */ /* 0x000fda0003f06270 */
[----:B------:R-:W-:Y:S05]  /*5020*/  WARPSYNC.COLLECTIVE R19, `(.L_x_216) ;  /* 0x0000000013087348 */ /* 0x000fea0003c00000 */
[----:B------:R0:W1:Y:S02]  /*5030*/  SHFL.DOWN P2, R20, R18, R17, R16 ;  /* 0x0800001112147389 */ /* 0x0000640000040010 */
[----:B01----:R-:W-:Y:S05]  /*5040*/  ENDCOLLECTIVE ;  /* 0x000000000000791b */ /* 0x003fea0003800000 */
.L_x_216:
[----:B------:R-:W-:Y:S01]  /*5050*/  IMAD.MOV.U32 R17, RZ, RZ, 0x2 ;  /* 0x00000002ff117424 */ /* 0x000fe200078e00ff */
[----:B------:R-:W-:-:S05]  /*5060*/  SEL R20, R20, RZ, !P0 ;  /* 0x000000ff14147207 */ /* 0x000fca0004000000 */
[----:B------:R-:W-:Y:S02]  /*5070*/  IMAD.IADD R35, R20, 0x1, R25 ;  /* 0x0000000114237824 */ /* 0x000fe400078e0219 */
[----:B------:R-:W-:Y:S02]  /*5080*/  VIADD R25, R36, 0x2 ;  /* 0x0000000224197836 */ /* 0x000fe40000000000 */
[----:B------:R-:W-:-:S03]  /*5090*/  IMAD.MOV.U32 R18, RZ, RZ, R35 ;  /* 0x000000ffff127224 */ /* 0x000fc600078e0023 */
[----:B------:R-:W-:Y:S01]  /*50a0*/  ISETP.GT.AND P0, PT, R25, R44, PT ;  /* 0x0000002c1900720c */ /* 0x000fe20003f04270 */
[----:B------:R-:W-:-:S12]  /*50b0*/  VIADD R25, R36, 0x4 ;  /* 0x0000000424197836 */ /* 0x000fd80000000000 */
[----:B------:R-:W-:Y:S05]  /*50c0*/  WARPSYNC.COLLECTIVE R19, `(.L_x_217) ;  /* 0x0000000013087348 */ /* 0x000fea0003c00000 */
[----:B------:R0:W1:Y:S02]  /*50d0*/  SHFL.DOWN P2, R20, R18, R17, R16 ;  /* 0x0800001112147389 */ /* 0x0000640000040010 */
[----:B01----:R-:W-:Y:S05]  /*50e0*/  ENDCOLLECTIVE ;  /* 0x000000000000791b */ /* 0x003fea0003800000 */
.L_x_217:
        /* <DEDUP_REMOVED lines=9> */
.L_x_218:
        /* <DEDUP_REMOVED lines=8> */
.L_x_219:
[----:B------:R-:W-:Y:S01]  /*5200*/  IMAD.MOV.U32 R17, RZ, RZ, 0x10 ;  /* 0x00000010ff117424 */ /* 0x000fe200078e00ff */
[----:B------:R-:W-:Y:S02]  /*5210*/  SEL R20, R20, RZ, !P0 ;  /* 0x000000ff14147207 */ /* 0x000fe40004000000 */
[----:B------:R-:W-:-:S03]  /*5220*/  ISETP.NE.AND P0, PT, R24, 0x65, PT ;  /* 0x000000651800780c */ /* 0x000fc60003f05270 */
[----:B------:R-:W-:Y:S02]  /*5230*/  IMAD.IADD R26, R25, 0x1, R20 ;  /* 0x00000001191a7824 */ /* 0x000fe400078e0214 */
[----:B------:R-:W-:Y:S02]  /*5240*/  VIADD R25, R36, 0x10 ;  /* 0x0000001024197836 */ /* 0x000fe40000000000 */
[----:B------:R-:W-:-:S03]  /*5250*/  IMAD.MOV.U32 R18, RZ, RZ, R26 ;  /* 0x000000ffff127224 */ /* 0x000fc600078e001a */
[----:B------:R-:W-:-:S13]  /*5260*/  ISETP.GT.AND P3, PT, R25, R44, PT ;  /* 0x0000002c1900720c */ /* 0x000fda0003f64270 */
[----:B------:R-:W-:Y:S05]  /*5270*/  WARPSYNC.COLLECTIVE R19, `(.L_x_220) ;  /* 0x0000000013087348 */ /* 0x000fea0003c00000 */
[----:B------:R0:W1:Y:S02]  /*5280*/  SHFL.DOWN P2, R20, R18, R17, R16 ;  /* 0x0800001112147389 */ /* 0x0000640000040010 */
[----:B01----:R-:W-:Y:S05]  /*5290*/  ENDCOLLECTIVE ;  /* 0x000000000000791b */ /* 0x003fea0003800000 */
.L_x_220:
[----:B------:R-:W-:Y:S05]  /*52a0*/  WARPSYNC.COLLECTIVE R19, `(.L_x_221) ;  /* 0x0000000013087348 */ /* 0x000fea0003c00000 */
[----:B------:R-:W-:Y:S01]  /*52b0*/  VOTE.ALL P0, P0 ;  /* 0x0000000000ff7806 */ /* 0x000fe20000000000 */
[----:B------:R-:W-:-:S12]  /*52c0*/  ENDCOLLECTIVE ;  /* 0x000000000000791b */ /* 0x000fd80003800000 */
.L_x_221:
[----:B------:R-:W0:Y:S01]  /*52d0*/  LDC.64 R16, c[0x0][0x390] ;  /* 0x0000e400ff107b82 */ /* 0x000e220000000a00 */
[----:B------:R-:W-:-:S05]  /*52e0*/  SEL R25, R20, RZ, !P3 ;  /* 0x000000ff14197207 */ /* 0x000fca0005800000 */
[----:B------:R-:W-:Y:S01]  /*52f0*/  IMAD.IADD R26, R26, 0x1, R25 ;  /* 0x000000011a1a7824 */ /* 0x000fe200078e0219 */
[----:B0-----:R-:W-:-:S05]  /*5300*/  IADD3 R35, P2, PT, R16, 0x100, RZ ;  /* 0x0000010010237810 */ /* 0x001fca0007f5e0ff */
[----:B------:R-:W-:Y:S01]  /*5310*/  IMAD.X R39, RZ, RZ, R17, P2 ;  /* 0x000000ffff277224 */ /* 0x000fe200010e0611 */
[----:B------:R-:W-:Y:S07]  /*5320*/  BRA `(.L_x_222) ;  /* 0xffffffe000907947 */ /* 0x000fee000383ffff */
.L_x_172:
[----:B------:R-:W-:Y:S01]  /*5330*/  BSSY B0, `(.L_x_223) ;  /* 0x0000006000007945 */ /* 0x000fe20003800000 */
[----:B------:R-:W-:Y:S01]  /*5340*/  PLOP3.LUT P0, PT, P0, PT, PT, 0x8, 0x80 ;  /* 0x000000000080781c */ /* 0x000fe2000070e170 */
[----:B------:R-:W-:-:S12]  /*5350*/  IMAD.MOV.U32 R19, RZ, RZ, -0x1 ;  /* 0xffffffffff137424 */ /* 0x000fd800078e00ff */
[----:B------:R-:W-:Y:S05]  /*5360*/  WARPSYNC.COLLECTIVE R19, `(.L_x_224) ;  /* 0x0000000013087348 */ /* 0x000fea0003c00000 */
[----:B------:R-:W-:Y:S01]  /*5370*/  VOTE.ANY P0, P0 ;  /* 0x0000000000ff7806 */ /* 0x000fe20000000100 */
[----:B------:R-:W-:-:S12]  /*5380*/  ENDCOLLECTIVE ;  /* 0x000000000000791b */ /* 0x000fd80003800000 */
.L_x_224:
[----:B------:R-:W-:Y:S05]  /*5390*/  BSYNC B0 ;  /* 0x0000000000007941 */ /* 0x000fea0003800000 */
.L_x_223:
[----:B------:R-:W-:Y:S05]  /*53a0*/  BRA `(.L_x_225) ;  /* 0xffffffe000a07947 */ /* 0x000fea000383ffff */
.L_x_174:
[----:B------:R-:W-:Y:S01]  /*53b0*/  BSSY B0, `(.L_x_226) ;  /* 0x0000006000007945 */ /* 0x000fe20003800000 */
[----:B------:R-:W-:Y:S01]  /*53c0*/  PLOP3.LUT P0, PT, P0, PT, PT, 0x8, 0x80 ;  /* 0x000000000080781c */ /* 0x000fe2000070e170 */
[----:B------:R-:W-:-:S12]  /*53d0*/  IMAD.MOV.U32 R19, RZ, RZ, -0x1 ;  /* 0xffffffffff137424 */ /* 0x000fd800078e00ff */
[----:B------:R-:W-:Y:S05]  /*53e0*/  WARPSYNC.COLLECTIVE R19, `(.L_x_227) ;  /* 0x0000000013087348 */ /* 0x000fea0003c00000 */
[----:B------:R-:W-:Y:S01]  /*53f0*/  VOTE.ANY P0, P0 ;  /* 0x0000000000ff7806 */ /* 0x000fe20000000100 */
[----:B------:R-:W-:-:S12]  /*5400*/  ENDCOLLECTIVE ;  /* 0x000000000000791b */ /* 0x000fd80003800000 */
.L_x_227:
[----:B------:R-:W-:Y:S05]  /*5410*/  BSYNC B0 ;  /* 0x0000000000007941 */ /* 0x000fea0003800000 */
.L_x_226:
[----:B------:R-:W-:Y:S05]  /*5420*/  BRA `(.L_x_228) ;  /* 0xffffffe000f47947 */ /* 0x000fea000383ffff */
.L_x_176:
[----:B------:R-:W-:Y:S01]  /*5430*/  BSSY B0, `(.L_x_229) ;  /* 0x0000006000007945 */ /* 0x000fe20003800000 */
[----:B------:R-:W-:Y:S01]  /*5440*/  PLOP3.LUT P0, PT, P0, PT, PT, 0x8, 0x80 ;  /* 0x000000000080781c */ /* 0x000fe2000070e170 */
[----:B------:R-:W-:-:S12]  /*5450*/  IMAD.MOV.U32 R19, RZ, RZ, -0x1 ;  /* 0xffffffffff137424 */ /* 0x000fd800078e00ff */
[----:B------:R-:W-:Y:S05]  /*5460*/  WARPSYNC.COLLECTIVE R19, `(.L_x_230) ;  /* 0x0000000013087348 */ /* 0x000fea0003c00000 */
[----:B------:R-:W-:Y:S01]  /*5470*/  VOTE.ANY R19, PT, P0 ;  /* 0x0000000000137806 */ /* 0x000fe200000e0100 */
[----:B------:R-:W-:Y:S06]  /*5480*/  ENDCOLLECTIVE ;  /* 0x000000000000791b */ /* 0x000fec0003800000 */
.L_x_230:
[----:B------:R-:W-:Y:S05]  /*5490*/  BSYNC B0 ;  /* 0x0000000000007941 */ /* 0x000fea0003800000 */
.L_x_229:
[----:B------:R-:W-:Y:S01]  /*54a0*/  LOP3.LUT R19, R19, 0x80000000, R53, 0xec, !PT ;  /* 0x8000000013137812 */ /* 0x000fe200078eec35 */
[----:B------:R-:W-:Y:S02]  /*54b0*/  IMAD.MOV.U32 R18, RZ, RZ, R25 ;  /* 0x000000ffff127224 */ /* 0x000fe400078e0019 */
[----:B------:R-:W-:Y:S02]  /*54c0*/  IMAD.MOV.U32 R17, RZ, RZ, 0x1 ;  /* 0x00000001ff117424 */ /* 0x000fe400078e00ff */
[----:B------:R-:W-:Y:S02]  /*54d0*/  VIADD R16, R19, 0xffffffff ;  /* 0xffffffff13107836 */ /* 0x000fe40000000000 */
[----:B------:R-:W-:-:S03]  /*54e0*/  VIADD R21, R21, 0xffffffe0 ;  /* 0xffffffe015157836 */ /* 0x000fc60000000000 */
[----:B------:R-:W-:Y:S01]  /*54f0*/  LOP3.LUT R16, R19, R16, RZ, 0xc, !PT ;  /* 0x0000001013107212 */ /* 0x000fe200078e0cff */
[----:B------:R-:W-:-:S05]  /*5500*/  IMAD.MOV.U32 R19, RZ, RZ, -0x1 ;  /* 0xffffffffff137424 */ /* 0x000fca00078e00ff */
[----:B------:R-:W0:Y:S02]  /*5510*/  POPC R16, R16 ;  /* 0x0000001000107309 */ /* 0x000e240000000000 */
[----:B0-----:R-:W-:Y:S05]  /*5520*/  WARPSYNC.COLLECTIVE R19, `(.L_x_231) ;  /* 0x0000000013087348 */ /* 0x001fea0003c00000 */
[----:B0-----:R0:W1:Y:S02]  /*5530*/  SHFL.DOWN P2, R20, R18, R17, R16 ;  /* 0x0800001112147389 */ /* 0x0010640000040010 */
[----:B01----:R-:W-:Y:S05]  /*5540*/  ENDCOLLECTIVE ;  /* 0x000000000000791b */ /* 0x003fea0003800000 */
.L_x_231:
[----:B------:R-:W-:Y:S01]  /*5550*/  ISETP.GE.AND P0, PT, R36, R16, PT ;  /* 0x000000102400720c */ /* 0x000fe20003f06270 */
[----:B------:R-:W-:-:S03]  /*5560*/  IMAD.MOV.U32 R17, RZ, RZ, 0x2 ;  /* 0x00000002ff117424 */ /* 0x000fc600078e00ff */
[----:B------:R-:W-:-:S05]  /*5570*/  SEL R20, R20, RZ, !P0 ;  /* 0x000000ff14147207 */ /* 0x000fca0004000000 */
[----:B------:R-:W-:Y:S02]  /*5580*/  IMAD.IADD R25, R20, 0x1, R25 ;  /* 0x0000000114197824 */ /* 0x000fe400078e0219 */
[----:B------:R-:W-:Y:S02]  /*5590*/  VIADD R20, R36, 0x2 ;  /* 0x0000000224147836 */ /* 0x000fe40000000000 */
[----:B------:R-:W-:-:S03]  /*55a0*/  IMAD.MOV.U32 R18, RZ, RZ, R25 ;  /* 0x000000ffff127224 */ /* 0x000fc600078e0019 */
[----:B------:R-:W-:-:S13]  /*55b0*/  ISETP.GT.AND P0, PT, R20, R16, PT ;  /* 0x000000101400720c */ /* 0x000fda0003f04270 */
[----:B------:R-:W-:Y:S05]  /*55c0*/  WARPSYNC.COLLECTIVE R19, `(.L_x_232) ;  /* 0x0000000013087348 */ /* 0x000fea0003c00000 */
[----:B------:R0:W1:Y:S02]  /*55d0*/  SHFL.DOWN P2, R20, R18, R17, R16 ;  /* 0x0800001112147389 */ /* 0x0000640000040010 */
[----:B01----:R-:W-:Y:S05]  /*55e0*/  ENDCOLLECTIVE ;  /* 0x000000000000791b */ /* 0x003fea0003800000 */
.L_x_232:
[----:B------:R-:W-:Y:S01]  /*55f0*/  IMAD.MOV.U32 R17, RZ, RZ, 0x4 ;  /* 0x00000004ff117424 */ /* 0x000fe200078e00ff */
        /* <DEDUP_REMOVED lines=8> */
.L_x_233:
        /* <DEDUP_REMOVED lines=9> */
.L_x_234:
[----:B------:R-:W-:Y:S01]  /*5710*/  IMAD.MOV.U32 R17, RZ, RZ, 0x10 ;  /* 0x00000010ff117424 */ /* 0x000fe200078e00ff */
[----:B------:R-:W-:-:S05]  /*5720*/  SEL R20, R20, RZ, !P0 ;  /* 0x000000ff14147207 */ /* 0x000fca0004000000 */
[----:B------:R-:W-:-:S04]  /*5730*/  IMAD.IADD R25, R25, 0x1, R20 ;  /* 0x0000000119197824 */ /* 0x000fc800078e0214 */
[----:B------:R-:W-:-:S07]  /*5740*/  IMAD.MOV.U32 R18, RZ, RZ, R25 ;  /* 0x000000ffff127224 */ /* 0x000fce00078e0019 */
[----:B------:R-:W-:Y:S05]  /*5750*/  WARPSYNC.COLLECTIVE R19, `(.L_x_235) ;  /* 0x0000000013087348 */ /* 0x000fea0003c00000 */
[----:B------:R0:W1:Y:S02]  /*5760*/  SHFL.DOWN P2, R20, R18, R17, R16 ;  /* 0x0800001112147389 */ /* 0x0000640000040010 */
[----:B01----:R-:W-:Y:S05]  /*5770*/  ENDCOLLECTIVE ;  /* 0x000000000000791b */ /* 0x003fea0003800000 */
.L_x_235:
[----:B------:R-:W-:-:S05]  /*5780*/  VIADD R17, R36, 0x10 ;  /* 0x0000001024117836 */ /* 0x000fca0000000000 */
[----:B------:R-:W-:-:S04]  /*5790*/  ISETP.GT.AND P0, PT, R17, R16, PT ;  /* 0x000000101100720c */ /* 0x000fc80003f04270 */
[----:B------:R-:W-:Y:S02]  /*57a0*/  SEL R20, R20, RZ, !P0 ;  /* 0x000000ff14147207 */ /* 0x000fe40004000000 */
[----:B------:R-:W-:Y:S02]  /*57b0*/  ISETP.NE.AND P0, PT, R24, 0x65, PT ;  /* 0x000000651800780c */ /* 0x000fe40003f05270 */
[----:B------:R-:W-:-:S11]  /*57c0*/  IADD3 R26, PT, PT, R25, R20, R26 ;  /* 0x00000014191a7210 */ /* 0x000fd60007ffe01a */
[----:B------:R-:W-:Y:S05]  /*57d0*/  WARPSYNC.COLLECTIVE R19, `(.L_x_236) ;  /* 0x0000000013087348 */ /* 0x000fea0003c00000 */
[----:B------:R-:W-:Y:S01]  /*57e0*/  VOTE.ALL P0, P0 ;  /* 0x0000000000ff7806 */ /* 0x000fe20000000000 */
[----:B------:R-:W-:-:S12]  /*57f0*/  ENDCOLLECTIVE ;  /* 0x000000000000791b */ /* 0x000fd80003800000 */
.L_x_236:
[----:B------:R-:W-:Y:S05]  /*5800*/  BRA `(.L_x_237) ;  /* 0xffffffe0008c7947 */ /* 0x000fea000383ffff */
.L_x_238:
        /* <DEDUP_REMOVED lines=15> */
.L_x_360:


//--------------------- .text._ZN3cub18CUB_300001_SM_10006detail4scan20DeviceScanInitKernelINS0_13ScanTileStateIiLb1EEEEEvT_i --------------------------
	.section	.text._ZN3cub18CUB_300001_SM_10006detail4scan20DeviceScanInitKernelINS0_13ScanTileStateIiLb1EEEEEvT_i,"ax",@progbits
	.align	128
        .global         _ZN3cub18CUB_300001_SM_10006detail4scan20DeviceScanInitKernelINS0_13ScanTileStateIiLb1EEEEEvT_i
        .type           _ZN3cub18CUB_300001_SM_10006detail4scan20DeviceScanInitKernelINS0_13ScanTileStateIiLb1EEEEEvT_i,@function
        .size           _ZN3cub18CUB_300001_SM_10006detail4scan20DeviceScanInitKernelINS0_13ScanTileStateIiLb1EEEEEvT_i,(.L_x_361 - _ZN3cub18CUB_300001_SM_10006detail4scan20DeviceScanInitKernelINS0_13ScanTileStateIiLb1EEEEEvT_i)
        .other          _ZN3cub18CUB_300001_SM_10006detail4scan20DeviceScanInitKernelINS0_13ScanTileStateIiLb1EEEEEvT_i,@"STO_CUDA_ENTRY STV_DEFAULT"
_ZN3cub18CUB_300001_SM_10006detail4scan20DeviceScanInitKernelINS0_13ScanTileStateIiLb1EEEEEvT_i:
.text._ZN3cub18CUB_300001_SM_10006detail4scan20DeviceScanInitKernelINS0_13ScanTileStateIiLb1EEEEEvT_i:
[----:B------:R-:W-:Y:S01]  /*0000*/  LDC R1, c[0x0][0x37c] ;  /* 0x0000df00ff017b82 */ /* 0x000fe20000000800 */
[----:B------:R-:W0:Y:S07]  /*0010*/  S2R R0, SR_TID.X ;  /* 0x0000000000007919 */ /* 0x000e2e0000002100 */
[----:B------:R-:W1:Y:S01]  /*0020*/  S2UR UR6, SR_CTAID.X ;  /* 0x00000000000679c3 */ /* 0x000e620000002500 */
[----:B------:R-:W2:Y:S07]  /*0030*/  LDCU UR4, c[0x0][0x388] ;  /* 0x00007100ff0477ac */ /* 0x000eae0008000800 */
[----:B------:R-:W1:Y:S01]  /*0040*/  LDC R5, c[0x0][0x360] ;  /* 0x0000d800ff057b82 */ /* 0x000e620000000800 */
[----:B0-----:R-:W-:Y:S01]  /*0050*/  ISETP.GT.U32.AND P0, PT, R0, 0x1f, PT ;  /* 0x0000001f0000780c */ /* 0x001fe20003f04070 */
[----:B-1----:R-:W-:-:S03]  /*0060*/  IMAD R5, R5, UR6, R0 ;  /* 0x0000000605057c24 */ /* 0x002fc6000f8e0200 */
[----:B------:R-:W-:Y:S02]  /*0070*/  ISETP.NE.OR P0, PT, RZ, UR6, P0 ;  /* 0x00000006ff007c0c */ /* 0x000fe40008705670 */
[----:B--2---:R-:W-:Y:S01]  /*0080*/  ISETP.GE.AND P1, PT, R5, UR4, PT ;  /* 0x0000000405007c0c */ /* 0x004fe2000bf26270 */
[----:B------:R-:W0:-:S12]  /*0090*/  LDCU.64 UR4, c[0x0][0x358] ;  /* 0x00006b00ff0477ac */ /* 0x000e180008000a00 */
[----:B------:R-:W1:Y:S01]  /*00a0*/  @!P1 LDC.64 R2, c[0x0][0x380] ;  /* 0x0000e000ff029b82 */ /* 0x000e620000000a00 */
[----:B------:R-:W-:Y:S01]  /*00b0*/  @!P1 MOV R4, 0x63 ;  /* 0x0000006300049802 */ /* 0x000fe20000000f00 */
[----:B-1----:R-:W-:-:S04]  /*00c0*/  @!P1 IMAD.WIDE R2, R5, 0x8, R2 ;  /* 0x0000000805029825 */ /* 0x002fc800078e0202 */
[----:B------:R-:W-:-:S05]  /*00d0*/  HFMA2 R5, -RZ, RZ, 0, 0 ;  /* 0x00000000ff057431 */ /* 0x000fca00000001ff */
[----:B0-----:R0:W-:Y:S01]  /*00e0*/  @!P1 STG.E.64 desc[UR4][R2.64+0x100], R4 ;  /* 0x0001000402009986 */ /* 0x0011e2000c101b04 */
[----:B------:R-:W-:Y:S05]  /*00f0*/  @P0 EXIT ;  /* 0x000000000000094d */ /* 0x000fea0003800000 */
[----:B0-----:R-:W0:Y:S02]  /*0100*/  LDC.64 R2, c[0x0][0x380] ;  /* 0x0000e000ff027b82 */ /* 0x001e240000000a00 */
[----:B0-----:R-:W-:-:S05]  /*0110*/  IMAD.WIDE.U32 R2, R0, 0x8, R2 ;  /* 0x0000000800027825 */ /* 0x001fca00078e0002 */
[----:B------:R-:W-:Y:S01]  /*0120*/  STG.E.64 desc[UR4][R2.64], RZ ;  /* 0x000000ff02007986 */ /* 0x000fe2000c101b04 */
[----:B------:R-:W-:Y:S05]  /*0130*/  EXIT ;  /* 0x000000000000794d */ /* 0x000fea0003800000 */
.L_x_239:
        /* <DEDUP_REMOVED lines=12> */
.L_x_361:


//--------------------- .text._ZN3cub18CUB_300001_SM_10006detail11EmptyKernelIvEEvv --------------------------
	.section	.text._ZN3cub18CUB_300001_SM_10006detail11EmptyKernelIvEEvv,"ax",@progbits
	.align	128
        .global         _ZN3cub18CUB_300001_SM_10006detail11EmptyKernelIvEEvv
        .type           _ZN3cub18CUB_300001_SM_10006detail11EmptyKernelIvEEvv,@function
        .size           _ZN3cub18CUB_300001_SM_10006detail11EmptyKernelIvEEvv,(.L_x_362 - _ZN3cub18CUB_300001_SM_10006detail11EmptyKernelIvEEvv)
        .other          _ZN3cub18CUB_300001_SM_10006detail11EmptyKernelIvEEvv,@"STO_CUDA_ENTRY STV_DEFAULT"
_ZN3cub18CUB_300001_SM_10006detail11EmptyKernelIvEEvv:
.text._ZN3cub18CUB_300001_SM_10006detail11EmptyKernelIvEEvv:
[----:B------:R-:W-:Y:S01]  /*0000*/  LDC R1, c[0x0][0x37c] ;  /* 0x0000df00ff017b82 */ /* 0x000fe20000000800 */
[----:B------:R-:W-:Y:S05]  /*0010*/  EXIT ;  /* 0x000000000000794d */ /* 0x000fea0003800000 */
.L_x_240:
        /* <DEDUP_REMOVED lines=14> */
.L_x_362:


//--------------------- .text._Z9DFSKerneliiiiiiPiS_S_S_S_S_S_S_S_ --------------------------
	.section	.text._Z9DFSKerneliiiiiiPiS_S_S_S_S_S_S_S_,"ax",@progbits
	.align	128
        .global         _Z9DFSKerneliiiiiiPiS_S_S_S_S_S_S_S_
        .type           _Z9DFSKerneliiiiiiPiS_S_S_S_S_S_S_S_,@function
        .size           _Z9DFSKerneliiiiiiPiS_S_S_S_S_S_S_S_,(.L_x_363 - _Z9DFSKerneliiiiiiPiS_S_S_S_S_S_S_S_)
        .other          _Z9DFSKerneliiiiiiPiS_S_S_S_S_S_S_S_,@"STO_CUDA_ENTRY STV_DEFAULT"
_Z9DFSKerneliiiiiiPiS_S_S_S_S_S_S_S_:
.text._Z9DFSKerneliiiiiiPiS_S_S_S_S_S_S_S_:
[----:B------:R-:W0:Y:S01]  /*0000*/  LDC R1, c[0x0][0x37c] ;  /* 0x0000df00ff017b82 */ /* 0x000e220000000800 */
[----:B------:R-:W1:Y:S07]  /*0010*/  S2R R19, SR_TID.X ;  /* 0x0000000000137919 */ /* 0x000e6e0000002100 */
[----:B------:R-:W2:Y:S01]  /*0020*/  S2UR UR5, SR_CgaCtaId ;  /* 0x00000000000579c3 */ /* 0x000ea20000008800 */
[----:B------:R-:W3:Y:S01]  /*0030*/  LDCU UR40, c[0x0][0x2fc] ;  /* 0x00005f80ff2877ac */ /* 0x000ee20008000800 */
[----:B0-----:R-:W-:Y:S01]  /*0040*/  VIADD R1, R1, 0xffffffd8 ;  /* 0xffffffd801017836 */ /* 0x001fe20000000000 */
[----:B------:R-:W-:Y:S01]  /*0050*/  BSSY.RECONVERGENT B8, `(.L_x_241) ;  /* 0x00003ee000087945 */ /* 0x000fe20003800200 */
[----:B------:R-:W-:Y:S01]  /*0060*/  IMAD.MOV.U32 R18, RZ, RZ, 0x1 ;  /* 0x00000001ff127424 */ /* 0x000fe200078e00ff */
[----:B------:R-:W0:Y:S02]  /*0070*/  LDCU UR42, c[0x0][0x360] ;  /* 0x00006c00ff2a77ac */ /* 0x000e240008000800 */
[----:B------:R4:W-:Y:S01]  /*0080*/  STL [R1+0x4], RZ ;  /* 0x000004ff01007387 */ /* 0x0009e20000100800 */
[----:B------:R-:W5:Y:S01]  /*0090*/  S2UR UR7, SR_CTAID.X ;  /* 0x00000000000779c3 */ /* 0x000f620000002500 */
[----:B------:R-:W-:Y:S01]  /*00a0*/  UMOV UR4, 0x400 ;  /* 0x0000040000047882 */ /* 0x000fe20000000000 */
[----:B------:R-:W3:Y:S01]  /*00b0*/  LDCU UR38, c[0x0][0x2f8] ;  /* 0x00005f00ff2677ac */ /* 0x000ee20008000800 */
[----:B------:R-:W-:-:S02]  /*00c0*/  R2UR UR43, R1 ;  /* 0x00000000012b72ca */ /* 0x000fc400000e0000 */
[----:B------:R-:W-:Y:S01]  /*00d0*/  R2UR UR48, R1 ;  /* 0x00000000013072ca */ /* 0x000fe200000e0000 */
[----:B------:R-:W4:Y:S02]  /*00e0*/  LDCU UR39, c[0x0][0x38c] ;  /* 0x00007180ff2777ac */ /* 0x000f240008000800 */
[----:B------:R-:W5:Y:S01]  /*00f0*/  LDC R0, c[0x0][0x360] ;  /* 0x0000d800ff007b82 */ /* 0x000f620000000800 */
[----:B------:R-:W0:Y:S01]  /*0100*/  LDCU UR6, c[0x0][0x370] ;  /* 0x00006e00ff0677ac */ /* 0x000e220008000800 */
[----:B------:R-:W-:Y:S02]  /*0110*/  UIADD3 UR41, UPT, UPT, UR4, 0x80, URZ ;  /* 0x0000008004297890 */ /* 0x000fe4000fffe0ff */
[----:B--2---:R-:W-:Y:S01]  /*0120*/  ULEA UR44, UR5, UR4, 0x18 ;  /* 0x00000004052c7291 */ /* 0x004fe2000f8ec0ff */
[----:B------:R-:W2:Y:S03]  /*0130*/  LDCU.64 UR36, c[0x0][0x358] ;  /* 0x00006b00ff2477ac */ /* 0x000ea60008000a00 */
[----:B---3--:R-:W-:Y:S01]  /*0140*/  UIADD3 UR38, UP0, UPT, UR43, UR38, URZ ;  /* 0x000000262b267290 */ /* 0x008fe2000ff1e0ff */
[----:B-1----:R-:W-:Y:S01]  /*0150*/  SHF.R.U32.HI R22, RZ, 0x3, R19 ;  /* 0x00000003ff167819 */ /* 0x002fe20000011613 */
[----:B------:R-:W-:-:S02]  /*0160*/  UIADD3 UR45, UPT, UPT, UR43, 0xc, URZ ;  /* 0x0000000c2b2d7890 */ /* 0x000fc4000fffe0ff */
[----:B------:R-:W-:Y:S01]  /*0170*/  UIADD3 UR46, UPT, UPT, UR43, 0x18, URZ ;  /* 0x000000182b2e7890 */ /* 0x000fe2000fffe0ff */
[----:B------:R-:W-:Y:S01]  /*0180*/  LOP3.LUT R22, R22, 0x7c, RZ, 0xc0, !PT ;  /* 0x0000007c16167812 */ /* 0x000fe200078ec0ff */
[----:B------:R-:W-:Y:S02]  /*0190*/  UIADD3 UR47, UPT, UPT, UR43, 0x20, URZ ;  /* 0x000000202b2f7890 */ /* 0x000fe4000fffe0ff */
[----:B----4-:R-:W-:Y:S02]  /*01a0*/  UIADD3 UR39, UPT, UPT, UR39, -0x1, URZ ;  /* 0xffffffff27277890 */ /* 0x010fe4000fffe0ff */
[----:B------:R1:W-:Y:S01]  /*01b0*/  STS [R22+UR44], RZ ;  /* 0x000000ff16007988 */ /* 0x0003e2000800082c */
[----:B-----5:R-:W-:Y:S01]  /*01c0*/  IMAD R19, R0, UR7, R19 ;  /* 0x0000000700137c24 */ /* 0x020fe2000f8e0213 */
[----:B------:R-:W-:Y:S02]  /*01d0*/  UIADD3.X UR40, UPT, UPT, URZ, UR40, URZ, UP0, !UPT ;  /* 0x00000028ff287290 */ /* 0x000fe400087fe4ff */
[----:B------:R-:W-:-:S02]  /*01e0*/  ULEA UR41, UR5, UR41, 0x18 ;  /* 0x0000002905297291 */ /* 0x000fc4000f8ec0ff */
[----:B------:R-:W-:Y:S01]  /*01f0*/  SHF.R.S32.HI R0, RZ, 0x1f, R19 ;  /* 0x0000001fff007819 */ /* 0x000fe20000011413 */
[----:B0-----:R-:W-:-:S03]  /*0200*/  UIMAD UR42, UR42, UR6, URZ ;  /* 0x000000062a2a72a4 */ /* 0x001fc6000f8e02ff */
[----:B------:R-:W-:-:S04]  /*0210*/  LEA.HI R0, R0, R19, RZ, 0x5 ;  /* 0x0000001300007211 */ /* 0x000fc800078f28ff */
[----:B------:R-:W-:Y:S02]  /*0220*/  LOP3.LUT R2, R0, 0xffffffe0, RZ, 0xc0, !PT ;  /* 0xffffffe000027812 */ /* 0x000fe400078ec0ff */
[----:B------:R-:W-:-:S03]  /*0230*/  SHF.R.S32.HI R17, RZ, 0x5, R0 ;  /* 0x00000005ff117819 */ /* 0x000fc60000011400 */
[----:B------:R-:W-:Y:S02]  /*0240*/  IMAD.IADD R19, R19, 0x1, -R2 ;  /* 0x0000000113137824 */ /* 0x000fe400078e0a02 */
[----:B-12---:R-:W-:-:S07]  /*0250*/  IMAD.MOV.U32 R2, RZ, RZ, -0x1 ;  /* 0xffffffffff027424 */ /* 0x006fce00078e00ff */
.L_x_322:
[----:B------:R-:W-:-:S05]  /*0260*/  LEA R0, R18, UR48, 0x2 ;  /* 0x0000003012007c11 */ /* 0x000fca000f8e10ff */
[----:B------:R-:W2:Y:S01]  /*0270*/  LDL R23, [R0] ;  /* 0x0000000000177983 */ /* 0x000ea20000100800 */
[----:B------:R-:W-:Y:S01]  /*0280*/  BSSY B7, `(.L_x_242) ;  /* 0x00003c9000077945 */ /* 0x000fe20003800000 */
[----:B--2---:R-:W-:-:S13]  /*0290*/  ISETP.NE.AND P0, PT, R23, RZ, PT ;  /* 0x000000ff1700720c */ /* 0x004fda0003f05270 */
[----:B------:R-:W-:-:S05]  /*02a0*/  @P0 VIADD R23, R23, 0xffffffff ;  /* 0xffffffff17170836 */ /* 0x000fca0000000000 */
[----:B0-----:R0:W-:Y:S01]  /*02b0*/  @P0 STL [R0], R23 ;  /* 0x0000001700000387 */ /* 0x0011e20000100800 */
[----:B-1----:R-:W-:Y:S05]  /*02c0*/  @P0 BRA `(.L_x_243) ;  /* 0x0000003800d40947 */ /* 0x002fea0003800000 */
[----:B------:R-:W-:Y:S01]  /*02d0*/  ISETP.NE.AND P0, PT, R18, 0x1, PT ;  /* 0x000000011200780c */ /* 0x000fe20003f05270 */
[----:B------:R-:W-:-:S12]  /*02e0*/  BSSY B6, `(.L_x_244) ;  /* 0x0000049000067945 */ /* 0x000fd80003800000 */
[----:B------:R-:W-:Y:S05]  /*02f0*/  @P0 BRA `(.L_x_245) ;  /* 0x00000004001c0947 */ /* 0x000fea0003800000 */
[----:B------:R-:W1:Y:S01]  /*0300*/  LDCU UR4, c[0x0][0x380] ;  /* 0x00007000ff0477ac */ /* 0x000e620008000800 */
[----:B------:R-:W-:Y:S01]  /*0310*/  IMAD.U32 R3, RZ, RZ, UR42 ;  /* 0x0000002aff037e24 */ /* 0x000fe2000f8e00ff */
[----:B------:R-:W-:-:S04]  /*0320*/  ISETP.NE.AND P0, PT, R2, -0x1, PT ;  /* 0xffffffff0200780c */ /* 0x000fc80003f05270 */
[----:B------:R-:W-:-:S04]  /*0330*/  LEA.HI R2, R3, R2, RZ, 0x1b ;  /* 0x0000000203027211 */ /* 0x000fc800078fd8ff */
[----:B------:R-:W-:-:S04]  /*0340*/  SEL R2, R17, R2, !P0 ;  /* 0x0000000211027207 */ /* 0x000fc80004000000 */
[----:B-1----:R-:W-:-:S04]  /*0350*/  ISETP.GE.AND P0, PT, R2, UR4, PT ;  /* 0x0000000402007c0c */ /* 0x002fc8000bf06270 */
[----:B------:R-:W-:-:S04]  /*0360*/  SEL R2, R2, 0xffffffff, !P0 ;  /* 0xffffffff02027807 */ /* 0x000fc80004000000 */
[----:B------:R-:W-:-:S13]  /*0370*/  ISETP.NE.AND P0, PT, R2, 0x2, PT ;  /* 0x000000020200780c */ /* 0x000fda0003f05270 */
[----:B------:R-:W-:Y:S05]  /*0380*/  @!P0 BREAK B6 ;  /* 0x0000000000068942 */ /* 0x000fea0003800000 */
[----:B------:R-:W-:Y:S05]  /*0390*/  @!P0 BREAK B7 ;  /* 0x0000000000078942 */ /* 0x000fea0003800000 */
[----:B------:R-:W-:Y:S05]  /*03a0*/  @!P0 BRA `(.L_x_246) ;  /* 0x0000003800e08947 */ /* 0x000fea0003800000 */
[----:B0-----:R-:W0:Y:S01]  /*03b0*/  LDC R0, c[0x0][0x38c] ;  /* 0x0000e300ff007b82 */ /* 0x001e220000000800 */
[----:B------:R-:W-:Y:S01]  /*03c0*/  UMOV UR4, 0xffffffff ;  /* 0xffffffff00047882 */ /* 0x000fe20000000000 */
[----:B0-----:R-:W-:Y:S02]  /*03d0*/  ISETP.GE.AND P0, PT, R0, 0x1, PT ;  /* 0x000000010000780c */ /* 0x001fe40003f06270 */
[----:B------:R-:W-:Y:S11]  /*03e0*/  BRA.DIV UR4, `(.L_x_247) ;  /* 0x0000003e04387947 */ /* 0x000ff6000b800000 */
[----:B------:R-:W-:Y:S01]  /*03f0*/  NOP ;  /* 0x0000000000007918 */ /* 0x000fe20000000000 */
.L_x_327:
[----:B------:R-:W-:Y:S05]  /*0400*/  @!P0 BRA `(.L_x_248) ;  /* 0x0000000000d48947 */ /* 0x000fea0003800000 */
[----:B------:R-:W-:Y:S01]  /*0410*/  ISETP.GE.U32.AND P0, PT, R0, 0x10, PT ;  /* 0x000000100000780c */ /* 0x000fe20003f06070 */
[----:B------:R-:W-:-:S12]  /*0420*/  IMAD.MOV.U32 R0, RZ, RZ, RZ ;  /* 0x000000ffff007224 */ /* 0x000fd800078e00ff */
[----:B------:R-:W-:Y:S05]  /*0430*/  @!P0 BRA `(.L_x_249) ;  /* 0x00000000004c8947 */ /* 0x000fea0003800000 */
[----:B------:R-:W0:Y:S01]  /*0440*/  LDC R0, c[0x0][0x38c] ;  /* 0x0000e300ff007b82 */ /* 0x000e220000000800 */
[----:B------:R-:W-:Y:S01]  /*0450*/  BSSY.RECONVERGENT B0, `(.L_x_250) ;  /* 0x0000010000007945 */ /* 0x000fe20003800200 */
[----:B------:R-:W-:Y:S01]  /*0460*/  VIADD R3, R1, 0x20 ;  /* 0x0000002001037836 */ /* 0x000fe20000000000 */
[----:B0-----:R-:W-:-:S05]  /*0470*/  LOP3.LUT R4, R0, 0x7ffffff0, RZ, 0xc0, !PT ;  /* 0x7ffffff000047812 */ /* 0x001fca00078ec0ff */
[----:B------:R-:W-:-:S07]  /*0480*/  IMAD.MOV R0, RZ, RZ, -R4 ;  /* 0x000000ffff007224 */ /* 0x000fce00078e0a04 */
.L_x_251:
[----:B------:R-:W-:Y:S01]  /*0490*/  VIADD R0, R0, 0x10 ;  /* 0x0000001000007836 */ /* 0x000fe20000000000 */
[----:B------:R-:W-:Y:S04]  /*04a0*/  STL.64 [R3+-0x20], RZ ;  /* 0xffffe0ff03007387 */ /* 0x000fe80000100a00 */
[----:B------:R-:W-:Y:S01]  /*04b0*/  ISETP.NE.AND P0, PT, R0, RZ, PT ;  /* 0x000000ff0000720c */ /* 0x000fe20003f05270 */
[----:B------:R-:W-:Y:S04]  /*04c0*/  STL.64 [R3+-0x18], RZ ;  /* 0xffffe8ff03007387 */ /* 0x000fe80000100a00 */
[----:B------:R-:W-:Y:S04]  /*04d0*/  STL.64 [R3+-0x10], RZ ;  /* 0xfffff0ff03007387 */ /* 0x000fe80000100a00 */
[----:B------:R-:W-:Y:S04]  /*04e0*/  STL.64 [R3+-0x8], RZ ;  /* 0xfffff8ff03007387 */ /* 0x000fe80000100a00 */
[----:B------:R-:W-:Y:S04]  /*04f0*/  STL.64 [R3], RZ ;  /* 0x000000ff03007387 */ /* 0x000fe80000100a00 */
[----:B------:R-:W-:Y:S04]  /*0500*/  STL.64 [R3+0x8], RZ ;  /* 0x000008ff03007387 */ /* 0x000fe80000100a00 */
[----:B------:R-:W-:Y:S04]  /*0510*/  STL.64 [R3+0x10], RZ ;  /* 0x000010ff03007387 */ /* 0x000fe80000100a00 */
[----:B------:R0:W-:Y:S02]  /*0520*/  STL.64 [R3+0x18], RZ ;  /* 0x000018ff03007387 */ /* 0x0001e40000100a00 */
[----:B0-----:R-:W-:Y:S01]  /*0530*/  VIADD R3, R3, 0x40 ;  /* 0x0000004003037836 */ /* 0x001fe20000000000 */
[----:B------:R-:W-:Y:S06]  /*0540*/  @P0 BRA `(.L_x_251) ;  /* 0xfffffffc00d00947 */ /* 0x000fec000383ffff */
[----:B------:R-:W-:Y:S05]  /*0550*/  BSYNC.RECONVERGENT B0 ;  /* 0x0000000000007941 */ /* 0x000fea0003800200 */
.L_x_250:
[----:B------:R-:W-:-:S07]  /*0560*/  IMAD.MOV.U32 R0, RZ, RZ, R4 ;  /* 0x000000ffff007224 */ /* 0x000fce00078e0004 */
.L_x_249:
[----:B------:R-:W0:Y:S02]  /*0570*/  LDC R4, c[0x0][0x38c] ;  /* 0x0000e300ff047b82 */ /* 0x000e240000000800 */
[----:B0-----:R-:W-:-:S04]  /*0580*/  LOP3.LUT R3, R4, 0xf, RZ, 0xc0, !PT ;  /* 0x0000000f04037812 */ /* 0x001fc800078ec0ff */
[----:B------:R-:W-:-:S13]  /*0590*/  ISETP.NE.AND P0, PT, R3, RZ, PT ;  /* 0x000000ff0300720c */ /* 0x000fda0003f05270 */
[----:B------:R-:W-:Y:S05]  /*05a0*/  @!P0 BRA `(.L_x_248) ;  /* 0x00000000006c8947 */ /* 0x000fea0003800000 */
[----:B------:R-:W-:Y:S01]  /*05b0*/  VIADD R3, R3, 0xffffffff ;  /* 0xffffffff03037836 */ /* 0x000fe20000000000 */
[----:B------:R-:W-:-:S04]  /*05c0*/  LOP3.LUT R5, R4, 0x7, RZ, 0xc0, !PT ;  /* 0x0000000704057812 */ /* 0x000fc800078ec0ff */
[----:B------:R-:W-:Y:S02]  /*05d0*/  ISETP.GE.U32.AND P0, PT, R3, 0x7, PT ;  /* 0x000000070300780c */ /* 0x000fe40003f06070 */
[----:B------:R-:W-:-:S11]  /*05e0*/  ISETP.NE.AND P1, PT, R5, RZ, PT ;  /* 0x000000ff0500720c */ /* 0x000fd60003f25270 */
[C---:B------:R-:W-:Y:S01]  /*05f0*/  @P0 LEA R3, R0.reuse, UR48, 0x2 ;  /* 0x0000003000030c11 */ /* 0x040fe2000f8e10ff */
[----:B------:R-:W-:-:S04]  /*0600*/  @P0 VIADD R0, R0, 0x8 ;  /* 0x0000000800000836 */ /* 0x000fc80000000000 */
[----:B------:R0:W-:Y:S04]  /*0610*/  @P0 STL.64 [R3], RZ ;  /* 0x000000ff03000387 */ /* 0x0001e80000100a00 */
[----:B------:R0:W-:Y:S04]  /*0620*/  @P0 STL.64 [R3+0x8], RZ ;  /* 0x000008ff03000387 */ /* 0x0001e80000100a00 */
[----:B------:R0:W-:Y:S04]  /*0630*/  @P0 STL.64 [R3+0x10], RZ ;  /* 0x000010ff03000387 */ /* 0x0001e80000100a00 */
[----:B------:R0:W-:Y:S01]  /*0640*/  @P0 STL.64 [R3+0x18], RZ ;  /* 0x000018ff03000387 */ /* 0x0001e20000100a00 */
[----:B------:R-:W-:Y:S05]  /*0650*/  @!P1 BRA `(.L_x_248) ;  /* 0x0000000000409947 */ /* 0x000fea0003800000 */
[----:B------:R-:W-:Y:S01]  /*0660*/  VIADD R5, R5, 0xffffffff ;  /* 0xffffffff05057836 */ /* 0x000fe20000000000 */
[----:B------:R-:W-:-:S04]  /*0670*/  LOP3.LUT R4, R4, 0x3, RZ, 0xc0, !PT ;  /* 0x0000000304047812 */ /* 0x000fc800078ec0ff */
[----:B------:R-:W-:Y:S02]  /*0680*/  ISETP.GE.U32.AND P0, PT, R5, 0x3, PT ;  /* 0x000000030500780c */ /* 0x000fe40003f06070 */
[----:B------:R-:W-:-:S11]  /*0690*/  ISETP.NE.AND P1, PT, R4, RZ, PT ;  /* 0x000000ff0400720c */ /* 0x000fd60003f25270 */
[C---:B0-----:R-:W-:Y:S01]  /*06a0*/  @P0 LEA R3, R0.reuse, UR48, 0x2 ;  /* 0x0000003000030c11 */ /* 0x041fe2000f8e10ff */
[----:B------:R-:W-:-:S04]  /*06b0*/  @P0 VIADD R0, R0, 0x4 ;  /* 0x0000000400000836 */ /* 0x000fc80000000000 */
[----:B------:R1:W-:Y:S04]  /*06c0*/  @P0 STL.64 [R3], RZ ;  /* 0x000000ff03000387 */ /* 0x0003e80000100a00 */
[----:B------:R1:W-:Y:S01]  /*06d0*/  @P0 STL.64 [R3+0x8], RZ ;  /* 0x000008ff03000387 */ /* 0x0003e20000100a00 */
[----:B------:R-:W-:Y:S05]  /*06e0*/  @!P1 BRA `(.L_x_248) ;  /* 0x00000000001c9947 */ /* 0x000fea0003800000 */
[----:B------:R-:W-:Y:S02]  /*06f0*/  LEA R0, R0, UR48, 0x2 ;  /* 0x0000003000007c11 */ /* 0x000fe4000f8e10ff */
[----:B------:R-:W-:-:S03]  /*0700*/  ISETP.NE.AND P0, PT, R4, 0x1, PT ;  /* 0x000000010400780c */ /* 0x000fc60003f05270 */
[----:B------:R2:W-:Y:S10]  /*0710*/  STL [R0], RZ ;  /* 0x000000ff00007387 */ /* 0x0005f40000100800 */
[----:B--2---:R-:W-:Y:S05]  /*0720*/  @!P0 BRA `(.L_x_248) ;  /* 0x00000000000c8947 */ /* 0x004fea0003800000 */
[----:B------:R-:W-:Y:S01]  /*0730*/  ISETP.NE.AND P0, PT, R4, 0x2, PT ;  /* 0x000000020400780c */ /* 0x000fe20003f05270 */
[----:B------:R2:W-:-:S12]  /*0740*/  STL [R0+0x4], RZ ;  /* 0x000004ff00007387 */ /* 0x0005d80000100800 */
[----:B------:R2:W-:Y:S02]  /*0750*/  @P0 STL [R0+0x8], RZ ;  /* 0x000008ff00000387 */ /* 0x0005e40000100800 */
.L_x_248:
[----:B------:R3:W-:Y:S02]  /*0760*/  STL [R1+0xc], R2 ;  /* 0x00000c0201007387 */ /* 0x0007e40000100800 */
.L_x_245:
[----:B------:R-:W-:Y:S05]  /*0770*/  BSYNC B6 ;  /* 0x0000000000067941 */ /* 0x000fea0003800000 */
.L_x_244:
[----:B------:R-:W4:Y:S02]  /*0780*/  LDC.64 R4, c[0x0][0x3a0] ;  /* 0x0000e800ff047b82 */ /* 0x000f240000000a00 */
[----:B----4-:R-:W-:-:S05]  /*0790*/  IMAD.WIDE R4, R18, 0x4, R4 ;  /* 0x0000000412047825 */ /* 0x010fca00078e0204 */
[----:B0-2---:R-:W2:Y:S04]  /*07a0*/  LDG.E R0, desc[UR36][R4.64+-0x4] ;  /* 0xfffffc2404007981 */ /* 0x005ea8000c1e1900 */
[----:B-1----:R-:W2:Y:S01]  /*07b0*/  LDG.E R3, desc[UR36][R4.64] ;  /* 0x0000002404037981 */ /* 0x002ea2000c1e1900 */
[----:B------:R-:W-:Y:S01]  /*07c0*/  BSSY.RECONVERGENT B0, `(.L_x_252) ;  /* 0x0000225000007945 */ /* 0x000fe20003800200 */
[----:B------:R-:W-:Y:S02]  /*07d0*/  VIADD R16, R18, 0xffffffff ;  /* 0xffffffff12107836 */ /* 0x000fe40000000000 */
[----:B--2---:R-:W-:-:S05]  /*07e0*/  IMAD.IADD R23, R3, 0x1, -R0 ;  /* 0x0000000103177824 */ /* 0x004fca00078e0a00 */
[----:B------:R-:W-:-:S13]  /*07f0*/  ISETP.GE.AND P0, PT, R23, 0x1, PT ;  /* 0x000000011700780c */ /* 0x000fda0003f06270 */
[----:B------:R-:W-:Y:S05]  /*0800*/  @!P0 BRA `(.L_x_253) ;  /* 0x0000002000808947 */ /* 0x000fea0003800000 */
[----:B------:R-:W-:Y:S01]  /*0810*/  IMAD.IADD R4, R0, 0x1, -R3 ;  /* 0x0000000100047824 */ /* 0x000fe200078e0a03 */
[----:B------:R-:W-:Y:S01]  /*0820*/  BSSY.RECONVERGENT B2, `(.L_x_254) ;  /* 0x0000069000027945 */ /* 0x000fe20003800200 */
[----:B------:R-:W-:-:S03]  /*0830*/  IMAD.MOV.U32 R24, RZ, RZ, RZ ;  /* 0x000000ffff187224 */ /* 0x000fc600078e00ff */
[----:B------:R-:W-:Y:S02]  /*0840*/  ISETP.GT.U32.AND P1, PT, R4, -0x4, PT ;  /* 0xfffffffc0400780c */ /* 0x000fe40003f24070 */
[----:B------:R-:W-:-:S11]  /*0850*/  LOP3.LUT R4, R23, 0x3, RZ, 0xc0, !PT ;  /* 0x0000000317047812 */ /* 0x000fd600078ec0ff */
[----:B------:R-:W-:Y:S05]  /*0860*/  @P1 BRA `(.L_x_255) ;  /* 0x0000000400901947 */ /* 0x000fea0003800000 */
[----:B------:R-:W-:Y:S01]  /*0870*/  LOP3.LUT R24, R23, 0x7ffffffc, RZ, 0xc0, !PT ;  /* 0x7ffffffc17187812 */ /* 0x000fe200078ec0ff */
[----:B------:R-:W-:Y:S01]  /*0880*/  BSSY.RELIABLE B1, `(.L_x_256) ;  /* 0x0000055000017945 */ /* 0x000fe20003800100 */
[----:B------:R-:W-:Y:S02]  /*0890*/  IMAD.MOV.U32 R5, RZ, RZ, RZ ;  /* 0x000000ffff057224 */ /* 0x000fe400078e00ff */
[----:B------:R-:W-:-:S13]  /*08a0*/  ISETP.GT.AND P0, PT, R24, RZ, PT ;  /* 0x000000ff1800720c */ /* 0x000fda0003f04270 */
        /* <DEDUP_REMOVED lines=8> */
.L_x_260:
[----:B0-----:R-:W0:Y:S01]  /*0930*/  LDC.64 R28, c[0x0][0x398] ;  /* 0x0000e600ff1c7b82 */ /* 0x001e220000000a00 */
[----:B------:R-:W-:Y:S02]  /*0940*/  IMAD.IADD R21, R0, 0x1, R5 ;  /* 0x0000000100157824 */ /* 0x000fe400078e0205 */
[----:B------:R-:W-:-:S04]  /*0950*/  VIADD R15, R5, 0x4 ;  /* 0x00000004050f7836 */ /* 0x000fc80000000000 */
[----:B------:R-:W-:Y:S02]  /*0960*/  IMAD.IADD R11, R0, 0x1, R15 ;  /* 0x00000001000b7824 */ /* 0x000fe400078e020f */
[----:B0-----:R-:W-:-:S05]  /*0970*/  IMAD.WIDE R20, R21, 0x4, R28 ;  /* 0x0000000415147825 */ /* 0x001fca00078e021c */
[----:B------:R-:W2:Y:S04]  /*0980*/  LDG.E R6, desc[UR36][R20.64] ;  /* 0x0000002414067981 */ /* 0x000ea8000c1e1900 */
[----:B------:R-:W2:Y:S04]  /*0990*/  LDG.E R7, desc[UR36][R20.64+0x4] ;  /* 0x0000042414077981 */ /* 0x000ea8000c1e1900 */
[----:B------:R-:W4:Y:S04]  /*09a0*/  LDG.E R8, desc[UR36][R20.64+0x8] ;  /* 0x0000082414087981 */ /* 0x000f28000c1e1900 */
[----:B------:R0:W4:Y:S02]  /*09b0*/  LDG.E R9, desc[UR36][R20.64+0xc] ;  /* 0x00000c2414097981 */ /* 0x000124000c1e1900 */
[----:B0-----:R-:W-:-:S05]  /*09c0*/  IMAD.WIDE R20, R11, 0x4, R28 ;  /* 0x000000040b147825 */ /* 0x001fca00078e021c */
[----:B------:R-:W5:Y:S04]  /*09d0*/  LDG.E R10, desc[UR36][R20.64] ;  /* 0x00000024140a7981 */ /* 0x000f68000c1e1900 */
[----:B------:R-:W5:Y:S04]  /*09e0*/  LDG.E R11, desc[UR36][R20.64+0x4] ;  /* 0x00000424140b7981 */ /* 0x000f68000c1e1900 */
[----:B------:R-:W3:Y:S04]  /*09f0*/  LDG.E R12, desc[UR36][R20.64+0x8] ;  /* 0x00000824140c7981 */ /* 0x000ee8000c1e1900 */
[----:B------:R-:W3:Y:S01]  /*0a00*/  LDG.E R13, desc[UR36][R20.64+0xc] ;  /* 0x00000c24140d7981 */ /* 0x000ee2000c1e1900 */
[C---:B------:R-:W-:Y:S01]  /*0a10*/  LEA R14, R5.reuse, UR46, 0x2 ;  /* 0x0000002e050e7c11 */ /* 0x040fe2000f8e10ff */
[----:B------:R-:W-:-:S02]  /*0a20*/  VIADD R25, R5, 0x8 ;  /* 0x0000000805197836 */ /* 0x000fc40000000000 */
[----:B------:R-:W-:Y:S02]  /*0a30*/  VIADD R27, R5, 0xc ;  /* 0x0000000c051b7836 */ /* 0x000fe40000000000 */
[----:B--2---:R0:W-:Y:S04]  /*0a40*/  STL.64 [R14], R6 ;  /* 0x000000060e007387 */ /* 0x0041e80000100a00 */
[----:B----4-:R1:W-:Y:S01]  /*0a50*/  STL.64 [R14+0x8], R8 ;  /* 0x000008080e007387 */ /* 0x0103e20000100a00 */
[C---:B0-----:R-:W-:Y:S01]  /*0a60*/  IMAD.IADD R7, R0.reuse, 0x1, R25 ;  /* 0x0000000100077824 */ /* 0x041fe200078e0219 */
[----:B------:R-:W-:Y:S01]  /*0a70*/  LEA R6, R15, UR46, 0x2 ;  /* 0x0000002e0f067c11 */ /* 0x000fe2000f8e10ff */
[----:B-1----:R-:W-:Y:S02]  /*0a80*/  IMAD.IADD R9, R0, 0x1, R27 ;  /* 0x0000000100097824 */ /* 0x002fe400078e021b */
[----:B------:R-:W-:-:S04]  /*0a90*/  IMAD.WIDE R14, R7, 0x4, R28 ;  /* 0x00000004070e7825 */ /* 0x000fc800078e021c */
[----:B------:R-:W-:Y:S01]  /*0aa0*/  IMAD.WIDE R28, R9, 0x4, R28 ;  /* 0x00000004091c7825 */ /* 0x000fe200078e021c */
[----:B-----5:R-:W-:Y:S04]  /*0ab0*/  STL.64 [R6], R10 ;  /* 0x0000000a06007387 */ /* 0x020fe80000100a00 */
[----:B------:R-:W2:Y:S04]  /*0ac0*/  LDG.E R7, desc[UR36][R14.64+0x4] ;  /* 0x000004240e077981 */ /* 0x000ea8000c1e1900 */
[----:B---3--:R0:W-:Y:S04]  /*0ad0*/  STL.64 [R6+0x8], R12 ;  /* 0x0000080c06007387 */ /* 0x0081e80000100a00 */
[----:B------:R-:W3:Y:S04]  /*0ae0*/  LDG.E R8, desc[UR36][R14.64+0x8] ;  /* 0x000008240e087981 */ /* 0x000ee8000c1e1900 */
[----:B------:R-:W3:Y:S04]  /*0af0*/  LDG.E R9, desc[UR36][R14.64+0xc] ;  /* 0x00000c240e097981 */ /* 0x000ee8000c1e1900 */
[----:B0-----:R-:W2:Y:S04]  /*0b00*/  LDG.E R6, desc[UR36][R14.64] ;  /* 0x000000240e067981 */ /* 0x001ea8000c1e1900 */
[----:B------:R-:W4:Y:S04]  /*0b10*/  LDG.E R20, desc[UR36][R28.64+0x8] ;  /* 0x000008241c147981 */ /* 0x000f28000c1e1900 */
[----:B------:R-:W4:Y:S04]  /*0b20*/  LDG.E R21, desc[UR36][R28.64+0xc] ;  /* 0x00000c241c157981 */ /* 0x000f28000c1e1900 */
[----:B------:R-:W5:Y:S04]  /*0b30*/  LDG.E R14, desc[UR36][R28.64] ;  /* 0x000000241c0e7981 */ /* 0x000f68000c1e1900 */
[----:B------:R-:W5:Y:S01]  /*0b40*/  LDG.E R15, desc[UR36][R28.64+0x4] ;  /* 0x000004241c0f7981 */ /* 0x000f62000c1e1900 */
[----:B------:R-:W-:-:S02]  /*0b50*/  LEA R25, R25, UR46, 0x2 ;  /* 0x0000002e19197c11 */ /* 0x000fc4000f8e10ff */
[----:B------:R-:W-:Y:S01]  /*0b60*/  LEA R27, R27, UR46, 0x2 ;  /* 0x0000002e1b1b7c11 */ /* 0x000fe2000f8e10ff */
[----:B------:R-:W-:-:S05]  /*0b70*/  VIADD R5, R5, 0x10 ;  /* 0x0000001005057836 */ /* 0x000fca0000000000 */
[----:B------:R-:W-:Y:S01]  /*0b80*/  ISETP.GE.AND P2, PT, R5, R26, PT ;  /* 0x0000001a0500720c */ /* 0x000fe20003f46270 */
[----:B---3--:R0:W-:Y:S04]  /*0b90*/  STL.64 [R25+0x8], R8 ;  /* 0x0000080819007387 */ /* 0x0081e80000100a00 */
[----:B--2---:R0:W-:Y:S04]  /*0ba0*/  STL.64 [R25], R6 ;  /* 0x0000000619007387 */ /* 0x0041e80000100a00 */
[----:B----4-:R0:W-:Y:S04]  /*0bb0*/  STL.64 [R27+0x8], R20 ;  /* 0x000008141b007387 */ /* 0x0101e80000100a00 */
[----:B-----5:R0:W-:Y:S01]  /*0bc0*/  STL.64 [R27], R14 ;  /* 0x0000000e1b007387 */ /* 0x0201e20000100a00 */
[----:B------:R-:W-:Y:S05]  /*0bd0*/  @!P2 BRA `(.L_x_260) ;  /* 0xfffffffc0054a947 */ /* 0x000fea000383ffff */
.L_x_259:
[----:B------:R-:W-:Y:S05]  /*0be0*/  BSYNC.RECONVERGENT B3 ;  /* 0x0000000000037941 */ /* 0x000fea0003800200 */
.L_x_258:
[----:B0-----:R-:W-:Y:S01]  /*0bf0*/  IMAD.IADD R6, R24, 0x1, -R5 ;  /* 0x0000000118067824 */ /* 0x001fe200078e0a05 */
[----:B------:R-:W-:Y:S04]  /*0c00*/  BSSY.RECONVERGENT B3, `(.L_x_261) ;  /* 0x0000019000037945 */ /* 0x000fe80003800200 */
[----:B------:R-:W-:-:S13]  /*0c10*/  ISETP.GT.AND P2, PT, R6, 0x4, PT ;  /* 0x000000040600780c */ /* 0x000fda0003f44270 */
[----:B------:R-:W-:Y:S05]  /*0c20*/  @!P2 BRA `(.L_x_262) ;  /* 0x000000000058a947 */ /* 0x000fea0003800000 */
[----:B------:R-:W0:Y:S01]  /*0c30*/  LDC.64 R14, c[0x0][0x398] ;  /* 0x0000e600ff0e7b82 */ /* 0x000e220000000a00 */
[----:B------:R-:W-:Y:S02]  /*0c40*/  VIADD R25, R5, 0x4 ;  /* 0x0000000405197836 */ /* 0x000fe40000000000 */
[C---:B------:R-:W-:Y:S02]  /*0c50*/  IMAD.IADD R21, R0.reuse, 0x1, R5 ;  /* 0x0000000100157824 */ /* 0x040fe400078e0205 */
[----:B------:R-:W-:Y:S02]  /*0c60*/  IMAD.IADD R7, R0, 0x1, R25 ;  /* 0x0000000100077824 */ /* 0x000fe400078e0219 */
[----:B0-----:R-:W-:-:S04]  /*0c70*/  IMAD.WIDE R20, R21, 0x4, R14 ;  /* 0x0000000415147825 */ /* 0x001fc800078e020e */
[----:B------:R-:W-:Y:S01]  /*0c80*/  IMAD.WIDE R14, R7, 0x4, R14 ;  /* 0x00000004070e7825 */ /* 0x000fe200078e020e */
[----:B------:R-:W2:Y:S04]  /*0c90*/  LDG.E R6, desc[UR36][R20.64] ;  /* 0x0000002414067981 */ /* 0x000ea8000c1e1900 */
[----:B------:R-:W2:Y:S04]  /*0ca0*/  LDG.E R7, desc[UR36][R20.64+0x4] ;  /* 0x0000042414077981 */ /* 0x000ea8000c1e1900 */
[----:B------:R-:W4:Y:S04]  /*0cb0*/  LDG.E R8, desc[UR36][R20.64+0x8] ;  /* 0x0000082414087981 */ /* 0x000f28000c1e1900 */
[----:B------:R-:W4:Y:S04]  /*0cc0*/  LDG.E R9, desc[UR36][R20.64+0xc] ;  /* 0x00000c2414097981 */ /* 0x000f28000c1e1900 */
[----:B------:R-:W5:Y:S04]  /*0cd0*/  LDG.E R10, desc[UR36][R14.64] ;  /* 0x000000240e0a7981 */ /* 0x000f68000c1e1900 */
[----:B------:R-:W5:Y:S04]  /*0ce0*/  LDG.E R11, desc[UR36][R14.64+0x4] ;  /* 0x000004240e0b7981 */ /* 0x000f68000c1e1900 */
[----:B------:R-:W3:Y:S04]  /*0cf0*/  LDG.E R12, desc[UR36][R14.64+0x8] ;  /* 0x000008240e0c7981 */ /* 0x000ee8000c1e1900 */
[----:B------:R-:W3:Y:S01]  /*0d00*/  LDG.E R13, desc[UR36][R14.64+0xc] ;  /* 0x00000c240e0d7981 */ /* 0x000ee2000c1e1900 */
[C---:B------:R-:W-:Y:S01]  /*0d10*/  LEA R26, R5.reuse, UR46, 0x2 ;  /* 0x0000002e051a7c11 */ /* 0x040fe2000f8e10ff */
[----:B------:R-:W-:Y:S01]  /*0d20*/  VIADD R5, R5, 0x8 ;  /* 0x0000000805057836 */ /* 0x000fe20000000000 */
[----:B------:R-:W-:-:S02]  /*0d30*/  LEA R25, R25, UR46, 0x2 ;  /* 0x0000002e19197c11 */ /* 0x000fc4000f8e10ff */
[----:B------:R-:W-:Y:S01]  /*0d40*/  PLOP3.LUT P0, PT, PT, PT, PT, 0x8, 0x80 ;  /* 0x000000000080781c */ /* 0x000fe20003f0e170 */
[----:B--2---:R0:W-:Y:S04]  /*0d50*/  STL.64 [R26], R6 ;  /* 0x000000061a007387 */ /* 0x0041e80000100a00 */
[----:B----4-:R0:W-:Y:S04]  /*0d60*/  STL.64 [R26+0x8], R8 ;  /* 0x000008081a007387 */ /* 0x0101e80000100a00 */
[----:B-----5:R0:W-:Y:S04]  /*0d70*/  STL.64 [R25], R10 ;  /* 0x0000000a19007387 */ /* 0x0201e80000100a00 */
[----:B---3--:R0:W-:Y:S02]  /*0d80*/  STL.64 [R25+0x8], R12 ;  /* 0x0000080c19007387 */ /* 0x0081e40000100a00 */
.L_x_262:
[----:B------:R-:W-:Y:S05]  /*0d90*/  BSYNC.RECONVERGENT B3 ;  /* 0x0000000000037941 */ /* 0x000fea0003800200 */
.L_x_261:
[----:B------:R-:W-:-:S13]  /*0da0*/  ISETP.EQ.AND P2, PT, R5, R24, PT ;  /* 0x000000180500720c */ /* 0x000fda0003f42270 */
[----:B------:R-:W-:Y:S05]  /*0db0*/  @!P0 BREAK.RELIABLE P2, B1 ;  /* 0x0000000000018942 */ /* 0x000fea0001000100 */
[----:B------:R-:W-:Y:S05]  /*0dc0*/  @!P0 BRA P2, `(.L_x_255) ;  /* 0x0000000000388947 */ /* 0x000fea0001000000 */
.L_x_257:
[----:B------:R-:W-:Y:S05]  /*0dd0*/  BSYNC.RELIABLE B1 ;  /* 0x0000000000017941 */ /* 0x000fea0003800100 */
.L_x_256:
[----:B0-----:R-:W0:Y:S01]  /*0de0*/  LDC.64 R10, c[0x0][0x398] ;  /* 0x0000e600ff0a7b82 */ /* 0x001e220000000a00 */
[----:B-1----:R-:W-:-:S04]  /*0df0*/  IMAD.IADD R7, R0, 0x1, R5 ;  /* 0x0000000100077824 */ /* 0x002fc800078e0205 */
[----:B0-----:R-:W-:-:S05]  /*0e00*/  IMAD.WIDE R10, R7, 0x4, R10 ;  /* 0x00000004070a7825 */ /* 0x001fca00078e020a */
[----:B------:R-:W2:Y:S04]  /*0e10*/  LDG.E R6, desc[UR36][R10.64] ;  /* 0x000000240a067981 */ /* 0x000ea8000c1e1900 */
[----:B------:R-:W2:Y:S04]  /*0e20*/  LDG.E R7, desc[UR36][R10.64+0x4] ;  /* 0x000004240a077981 */ /* 0x000ea8000c1e1900 */
[----:B------:R-:W4:Y:S04]  /*0e30*/  LDG.E R8, desc[UR36][R10.64+0x8] ;  /* 0x000008240a087981 */ /* 0x000f28000c1e1900 */
[----:B------:R-:W4:Y:S01]  /*0e40*/  LDG.E R9, desc[UR36][R10.64+0xc] ;  /* 0x00000c240a097981 */ /* 0x000f22000c1e1900 */
[C---:B------:R-:W-:Y:S01]  /*0e50*/  LEA R12, R5.reuse, UR46, 0x2 ;  /* 0x0000002e050c7c11 */ /* 0x040fe2000f8e10ff */
[----:B------:R-:W-:-:S05]  /*0e60*/  VIADD R5, R5, 0x4 ;  /* 0x0000000405057836 */ /* 0x000fca0000000000 */
[----:B------:R-:W-:Y:S01]  /*0e70*/  ISETP.NE.AND P0, PT, R5, R24, PT ;  /* 0x000000180500720c */ /* 0x000fe20003f05270 */
[----:B--2---:R1:W-:Y:S04]  /*0e80*/  STL.64 [R12], R6 ;  /* 0x000000060c007387 */ /* 0x0043e80000100a00 */
[----:B----4-:R1:W-:Y:S08]  /*0e90*/  STL.64 [R12+0x8], R8 ;  /* 0x000008080c007387 */ /* 0x0103f00000100a00 */
[----:B------:R-:W-:Y:S05]  /*0ea0*/  @P0 BRA `(.L_x_256) ;  /* 0xfffffffc00cc0947 */ /* 0x000fea000383ffff */
.L_x_255:
[----:B------:R-:W-:Y:S05]  /*0eb0*/  BSYNC.RECONVERGENT B2 ;  /* 0x0000000000027941 */ /* 0x000fea0003800200 */
.L_x_254:
[----:B------:R-:W-:Y:S01]  /*0ec0*/  ISETP.NE.AND P2, PT, R4, RZ, PT ;  /* 0x000000ff0400720c */ /* 0x000fe20003f45270 */
[----:B------:R-:W-:-:S12]  /*0ed0*/  BSSY.RECONVERGENT B1, `(.L_x_263) ;  /* 0x000000f000017945 */ /* 0x000fd80003800200 */
[----:B------:R-:W-:Y:S05]  /*0ee0*/  @!P2 BRA `(.L_x_264) ;  /* 0x000000000034a947 */ /* 0x000fea0003800000 */
[----:B01----:R-:W0:Y:S01]  /*0ef0*/  LDC.64 R6, c[0x0][0x398] ;  /* 0x0000e600ff067b82 */ /* 0x003e220000000a00 */
[----:B------:R-:W-:-:S04]  /*0f00*/  IMAD.IADD R5, R0, 0x1, R24 ;  /* 0x0000000100057824 */ /* 0x000fc800078e0218 */
[----:B0-----:R-:W-:-:S05]  /*0f10*/  IMAD.WIDE R6, R5, 0x4, R6 ;  /* 0x0000000405067825 */ /* 0x001fca00078e0206 */
[----:B------:R-:W2:Y:S01]  /*0f20*/  LDG.E R5, desc[UR36][R6.64] ;  /* 0x0000002406057981 */ /* 0x000ea2000c1e1900 */
[----:B------:R-:W-:Y:S02]  /*0f30*/  LEA R24, R24, UR46, 0x2 ;  /* 0x0000002e18187c11 */ /* 0x000fe4000f8e10ff */
[----:B------:R-:W-:-:S03]  /*0f40*/  ISETP.NE.AND P0, PT, R4, 0x1, PT ;  /* 0x000000010400780c */ /* 0x000fc60003f05270 */
[----:B--2---:R2:W-:Y:S10]  /*0f50*/  STL [R24], R5 ;  /* 0x0000000518007387 */ /* 0x0045f40000100800 */
[----:B------:R-:W-:Y:S05]  /*0f60*/  @!P0 BRA `(.L_x_264) ;  /* 0x0000000000148947 */ /* 0x000fea0003800000 */
[----:B------:R-:W-:Y:S01]  /*0f70*/  ISETP.NE.AND P0, PT, R4, 0x2, PT ;  /* 0x000000020400780c */ /* 0x000fe20003f05270 */
[----:B--2---:R-:W2:-:S12]  /*0f80*/  LDG.E R5, desc[UR36][R6.64+0x4] ;  /* 0x0000042406057981 */ /* 0x004e98000c1e1900 */
[----:B------:R-:W4:Y:S04]  /*0f90*/  @P0 LDG.E R9, desc[UR36][R6.64+0x8] ;  /* 0x0000082406090981 */ /* 0x000f28000c1e1900 */
[----:B--2---:R0:W-:Y:S04]  /*0fa0*/  STL [R24+0x4], R5 ;  /* 0x0000040518007387 */ /* 0x0041e80000100800 */
[----:B----4-:R0:W-:Y:S02]  /*0fb0*/  @P0 STL [R24+0x8], R9 ;  /* 0x0000080918000387 */ /* 0x0101e40000100800 */
.L_x_264:
[----:B------:R-:W-:Y:S05]  /*0fc0*/  BSYNC.RECONVERGENT B1 ;  /* 0x0000000000017941 */ /* 0x000fea0003800200 */
.L_x_263:
[----:B------:R-:W-:Y:S01]  /*0fd0*/  BSSY.RECONVERGENT B2, `(.L_x_265) ;  /* 0x00000b4000027945 */ /* 0x000fe20003800200 */
[----:B0-2---:R-:W-:-:S03]  /*0fe0*/  IMAD.MOV.U32 R5, RZ, RZ, RZ ;  /* 0x000000ffff057224 */ /* 0x005fc600078e00ff */
[----:B------:R-:W-:Y:S05]  /*0ff0*/  @P1 BRA `(.L_x_266) ;  /* 0x0000000800c41947 */ /* 0x000fea0003800000 */
[----:B------:R-:W0:Y:S01]  /*1000*/  LDC.64 R20, c[0x0][0x3b0] ;  /* 0x0000ec00ff147b82 */ /* 0x000e220000000a00 */
[----:B------:R-:W-:Y:S01]  /*1010*/  LOP3.LUT R5, R23, 0x7ffffffc, RZ, 0xc0, !PT ;  /* 0x7ffffffc17057812 */ /* 0x000fe200078ec0ff */
[----:B------:R-:W-:Y:S01]  /*1020*/  BSSY.RELIABLE B1, `(.L_x_267) ;  /* 0x0000097000017945 */ /* 0x000fe20003800100 */
[----:B-1----:R-:W-:Y:S02]  /*1030*/  IMAD.MOV.U32 R8, RZ, RZ, RZ ;  /* 0x000000ffff087224 */ /* 0x002fe400078e00ff */
[----:B------:R-:W-:-:S13]  /*1040*/  ISETP.GT.AND P0, PT, R5, RZ, PT ;  /* 0x000000ff0500720c */ /* 0x000fda0003f04270 */
[----:B------:R-:W-:Y:S05]  /*1050*/  @!P0 BRA `(.L_x_268) ;  /* 0x00000008004c8947 */ /* 0x000fea0003800000 */
[----:B------:R-:W-:Y:S01]  /*1060*/  IMAD.IADD R6, R5, 0x1, -R8 ;  /* 0x0000000105067824 */ /* 0x000fe200078e0a08 */
[----:B------:R-:W-:Y:S01]  /*1070*/  BSSY.RECONVERGENT B3, `(.L_x_269) ;  /* 0x000005d000037945 */ /* 0x000fe20003800200 */
[----:B------:R-:W-:-:S03]  /*1080*/  PLOP3.LUT P0, PT, PT, PT, PT, 0x80, 0x8 ;  /* 0x000000000008781c */ /* 0x000fc60003f0f070 */
[----:B------:R-:W-:-:S13]  /*1090*/  ISETP.GT.AND P1, PT, R6, 0xc, PT ;  /* 0x0000000c0600780c */ /* 0x000fda0003f24270 */
[----:B------:R-:W-:Y:S05]  /*10a0*/  @!P1 BRA `(.L_x_270) ;  /* 0x0000000400649947 */ /* 0x000fea0003800000 */
[----:B------:R-:W1:Y:S01]  /*10b0*/  LDC.64 R24, c[0x0][0x3b0] ;  /* 0x0000ec00ff187b82 */ /* 0x000e620000000a00 */
[----:B------:R-:W-:Y:S01]  /*10c0*/  PLOP3.LUT P0, PT, PT, PT, PT, 0x8, 0x80 ;  /* 0x000000000080781c */ /* 0x000fe20003f0e170 */
[----:B------:R-:W-:-:S12]  /*10d0*/  VIADD R6, R5, 0xfffffff4 ;  /* 0xfffffff405067836 */ /* 0x000fd80000000000 */
.L_x_271:
[----:B------:R-:W-:-:S05]  /*10e0*/  LEA R9, R8, UR48, 0x2 ;  /* 0x0000003008097c11 */ /* 0x000fca000f8e10ff */
[----:B--2---:R-:W2:Y:S02]  /*10f0*/  LDL.64 R10, [R9+0x18] ;  /* 0x00001800090a7983 */ /* 0x004ea40000100a00 */
[----:B--2---:R-:W-:Y:S02]  /*1100*/  LEA R7, R10, UR45, 0x2 ;  /* 0x0000002d0a077c11 */ /* 0x004fe4000f8e10ff */
[----:B------:R-:W-:-:S04]  /*1110*/  LEA R12, R11, UR45, 0x2 ;  /* 0x0000002d0b0c7c11 */ /* 0x000fc8000f8e10ff */
[----:B------:R-:W1:Y:S04]  /*1120*/  LDL R7, [R7] ;  /* 0x0000000007077983 */ /* 0x000e680000100800 */
[----:B------:R-:W2:Y:S01]  /*1130*/  LDL R15, [R12] ;  /* 0x000000000c0f7983 */ /* 0x000ea20000100800 */
[----:B-1----:R-:W-:-:S04]  /*1140*/  IMAD.WIDE R10, R7, 0x4, R24 ;  /* 0x00000004070a7825 */ /* 0x002fc800078e0218 */
[--C-:B--2---:R-:W-:Y:S02]  /*1150*/  IMAD.WIDE R14, R15, 0x4, R24.reuse ;  /* 0x000000040f0e7825 */ /* 0x104fe400078e0218 */
[----:B------:R-:W2:Y:S04]  /*1160*/  LDG.E R10, desc[UR36][R10.64] ;  /* 0x000000240a0a7981 */ /* 0x000ea8000c1e1900 */
[----:B------:R-:W4:Y:S01]  /*1170*/  LDG.E R11, desc[UR36][R14.64] ;  /* 0x000000240e0b7981 */ /* 0x000f22000c1e1900 */
[----:B--2---:R-:W-:Y:S02]  /*1180*/  LEA R13, R10, UR45, 0x2 ;  /* 0x0000002d0a0d7c11 */ /* 0x004fe4000f8e10ff */
[----:B----4-:R-:W-:Y:S01]  /*1190*/  LEA R26, R11, UR45, 0x2 ;  /* 0x0000002d0b1a7c11 */ /* 0x010fe2000f8e10ff */
[----:B------:R1:W-:Y:S04]  /*11a0*/  STL.64 [R9+0x20], R10 ;  /* 0x0000200a09007387 */ /* 0x0003e80000100a00 */
[----:B------:R-:W2:Y:S04]  /*11b0*/  LDL R13, [R13] ;  /* 0x000000000d0d7983 */ /* 0x000ea80000100800 */
[----:B------:R-:W4:Y:S01]  /*11c0*/  LDL R27, [R26] ;  /* 0x000000001a1b7983 */ /* 0x000f220000100800 */
[----:B--2---:R-:W-:-:S04]  /*11d0*/  IMAD.WIDE R28, R13, 0x4, R24 ;  /* 0x000000040d1c7825 */ /* 0x004fc800078e0218 */
[----:B----4-:R-:W-:Y:S01]  /*11e0*/  IMAD.WIDE R26, R27, 0x4, R24 ;  /* 0x000000041b1a7825 */ /* 0x010fe200078e0218 */
[----:B------:R-:W2:Y:S04]  /*11f0*/  LDG.E R12, desc[UR36][R28.64] ;  /* 0x000000241c0c7981 */ /* 0x000ea8000c1e1900 */
[----:B------:R-:W2:Y:S01]  /*1200*/  LDG.E R13, desc[UR36][R26.64] ;  /* 0x000000241a0d7981 */ /* 0x000ea2000c1e1900 */
[----:B------:R-:W-:-:S05]  /*1210*/  VIADD R7, R8, 0x4 ;  /* 0x0000000408077836 */ /* 0x000fca0000000000 */
[----:B------:R-:W-:Y:S01]  /*1220*/  LEA R7, R7, UR48, 0x2 ;  /* 0x0000003007077c11 */ /* 0x000fe2000f8e10ff */
[----:B--2---:R2:W-:Y:S04]  /*1230*/  STL.64 [R9+0x28], R12 ;  /* 0x0000280c09007387 */ /* 0x0045e80000100a00 */
[----:B------:R-:W4:Y:S02]  /*1240*/  LDL.64 R14, [R7+0x18] ;  /* 0x00001800070e7983 */ /* 0x000f240000100a00 */
[----:B----4-:R-:W-:Y:S02]  /*1250*/  LEA R14, R14, UR45, 0x2 ;  /* 0x0000002d0e0e7c11 */ /* 0x010fe4000f8e10ff */
[----:B------:R-:W-:-:S03]  /*1260*/  LEA R15, R15, UR45, 0x2 ;  /* 0x0000002d0f0f7c11 */ /* 0x000fc6000f8e10ff */
[----:B-1----:R-:W4:Y:S04]  /*1270*/  LDL R11, [R14] ;  /* 0x000000000e0b7983 */ /* 0x002f280000100800 */
[----:B------:R-:W5:Y:S01]  /*1280*/  LDL R15, [R15] ;  /* 0x000000000f0f7983 */ /* 0x000f620000100800 */
[----:B----4-:R-:W-:-:S04]  /*1290*/  IMAD.WIDE R10, R11, 0x4, R24 ;  /* 0x000000040b0a7825 */ /* 0x010fc800078e0218 */
[--C-:B-----5:R-:W-:Y:S02]  /*12a0*/  IMAD.WIDE R14, R15, 0x4, R24.reuse ;  /* 0x000000040f0e7825 */ /* 0x120fe400078e0218 */
[----:B------:R-:W4:Y:S04]  /*12b0*/  LDG.E R10, desc[UR36][R10.64] ;  /* 0x000000240a0a7981 */ /* 0x000f28000c1e1900 */
[----:B------:R-:W2:Y:S01]  /*12c0*/  LDG.E R11, desc[UR36][R14.64] ;  /* 0x000000240e0b7981 */ /* 0x000ea2000c1e1900 */
[----:B----4-:R-:W-:Y:S02]  /*12d0*/  LEA R26, R10, UR45, 0x2 ;  /* 0x0000002d0a1a7c11 */ /* 0x010fe4000f8e10ff */
[----:B--2---:R-:W-:Y:S01]  /*12e0*/  LEA R9, R11, UR45, 0x2 ;  /* 0x0000002d0b097c11 */ /* 0x004fe2000f8e10ff */
        /* <DEDUP_REMOVED lines=43> */
[----:B------:R-:W4:Y:S04]  /*15a0*/  LDL R27, [R26] ;  /* 0x000000001a1b7983 */ /* 0x000f280000100800 */
[----:B------:R-:W5:Y:S01]  /*15b0*/  LDL R9, [R9] ;  /* 0x0000000009097983 */ /* 0x000f620000100800 */
[----:B----4-:R-:W-:-:S04]  /*15c0*/  IMAD.WIDE R26, R27, 0x4, R24 ;  /* 0x000000041b1a7825 */ /* 0x010fc800078e0218 */
[----:B-----5:R-:W-:Y:S01]  /*15d0*/  IMAD.WIDE R14, R9, 0x4, R24 ;  /* 0x00000004090e7825 */ /* 0x020fe200078e0218 */
[----:B------:R-:W4:Y:S04]  /*15e0*/  LDG.E R12, desc[UR36][R26.64] ;  /* 0x000000241a0c7981 */ /* 0x000f28000c1e1900 */
[----:B------:R-:W4:Y:S01]  /*15f0*/  LDG.E R13, desc[UR36][R14.64] ;  /* 0x000000240e0d7981 */ /* 0x000f22000c1e1900 */
[----:B------:R-:W-:-:S05]  /*1600*/  VIADD R8, R8, 0x10 ;  /* 0x0000001008087836 */ /* 0x000fca0000000000 */
[----:B------:R-:W-:Y:S01]  /*1610*/  ISETP.GE.AND P1, PT, R8, R6, PT ;  /* 0x000000060800720c */ /* 0x000fe20003f26270 */
[----:B----4-:R2:W-:-:S12]  /*1620*/  STL.64 [R7+0x28], R12 ;  /* 0x0000280c07007387 */ /* 0x0105d80000100a00 */
[----:B------:R-:W-:Y:S05]  /*1630*/  @!P1 BRA `(.L_x_271) ;  /* 0xfffffff800a89947 */ /* 0x000fea000383ffff */
.L_x_270:
[----:B------:R-:W-:Y:S05]  /*1640*/  BSYNC.RECONVERGENT B3 ;  /* 0x0000000000037941 */ /* 0x000fea0003800200 */
.L_x_269:
[----:B------:R-:W-:Y:S01]  /*1650*/  IMAD.IADD R6, R5, 0x1, -R8 ;  /* 0x0000000105067824 */ /* 0x000fe200078e0a08 */
[----:B------:R-:W-:Y:S04]  /*1660*/  BSSY.RECONVERGENT B3, `(.L_x_272) ;  /* 0x000002f000037945 */ /* 0x000fe80003800200 */
[----:B------:R-:W-:-:S13]  /*1670*/  ISETP.GT.AND P1, PT, R6, 0x4, PT ;  /* 0x000000040600780c */ /* 0x000fda0003f24270 */
[----:B------:R-:W-:Y:S05]  /*1680*/  @!P1 BRA `(.L_x_273) ;  /* 0x0000000000b09947 */ /* 0x000fea0003800000 */
[----:B------:R-:W-:Y:S01]  /*1690*/  LEA R26, R8, UR48, 0x2 ;  /* 0x00000030081a7c11 */ /* 0x000fe2000f8e10ff */
[----:B------:R-:W1:Y:S04]  /*16a0*/  LDC.64 R14, c[0x0][0x3b0] ;  /* 0x0000ec00ff0e7b82 */ /* 0x000e680000000a00 */
[----:B--2---:R-:W2:Y:S02]  /*16b0*/  LDL.64 R6, [R26+0x18] ;  /* 0x000018001a067983 */ /* 0x004ea40000100a00 */
[----:B--2---:R-:W-:Y:S02]  /*16c0*/  LEA R9, R6, UR45, 0x2 ;  /* 0x0000002d06097c11 */ /* 0x004fe4000f8e10ff */
[----:B------:R-:W-:-:S03]  /*16d0*/  LEA R10, R7, UR45, 0x2 ;  /* 0x0000002d070a7c11 */ /* 0x000fc6000f8e10ff */
        /* <DEDUP_REMOVED lines=8> */
[----:B------:R-:W-:Y:S04]  /*1760*/  STL.64 [R26+0x20], R6 ;  /* 0x000020061a007387 */ /* 0x000fe80000100a00 */
        /* <DEDUP_REMOVED lines=9> */
[----:B------:R-:W2:Y:S02]  /*1800*/  LDL.64 R12, [R9+0x18] ;  /* 0x00001800090c7983 */ /* 0x000ea40000100a00 */
[----:B--2---:R-:W-:Y:S02]  /*1810*/  LEA R13, R13, UR45, 0x2 ;  /* 0x0000002d0d0d7c11 */ /* 0x004fe4000f8e10ff */
[----:B------:R-:W-:-:S04]  /*1820*/  LEA R12, R12, UR45, 0x2 ;  /* 0x0000002d0c0c7c11 */ /* 0x000fc8000f8e10ff */
[----:B------:R-:W2:Y:S04]  /*1830*/  LDL R13, [R13] ;  /* 0x000000000d0d7983 */ /* 0x000ea80000100800 */
[----:B------:R-:W1:Y:S01]  /*1840*/  LDL R27, [R12] ;  /* 0x000000000c1b7983 */ /* 0x000e620000100800 */
[----:B--2---:R-:W-:-:S04]  /*1850*/  IMAD.WIDE R24, R13, 0x4, R14 ;  /* 0x000000040d187825 */ /* 0x004fc800078e020e */
[--C-:B-1----:R-:W-:Y:S01]  /*1860*/  IMAD.WIDE R26, R27, 0x4, R14.reuse ;  /* 0x000000041b1a7825 */ /* 0x102fe200078e020e */
        /* <DEDUP_REMOVED lines=11> */
[----:B------:R-:W-:Y:S01]  /*1920*/  PLOP3.LUT P0, PT, PT, PT, PT, 0x8, 0x80 ;  /* 0x000000000080781c */ /* 0x000fe20003f0e170 */
[----:B------:R-:W-:Y:S02]  /*1930*/  VIADD R8, R8, 0x8 ;  /* 0x0000000808087836 */ /* 0x000fe40000000000 */
[----:B--2---:R1:W-:Y:S10]  /*1940*/  STL.64 [R9+0x28], R10 ;  /* 0x0000280a09007387 */ /* 0x0043f40000100a00 */
.L_x_273:
[----:B------:R-:W-:Y:S05]  /*1950*/  BSYNC.RECONVERGENT B3 ;  /* 0x0000000000037941 */ /* 0x000fea0003800200 */
.L_x_272:
[----:B------:R-:W-:-:S13]  /*1960*/  ISETP.EQ.AND P1, PT, R8, R5, PT ;  /* 0x000000050800720c */ /* 0x000fda0003f22270 */
[----:B------:R-:W-:Y:S05]  /*1970*/  @!P0 BREAK.RELIABLE P1, B1 ;  /* 0x0000000000018942 */ /* 0x000fea0000800100 */
[----:B------:R-:W-:Y:S05]  /*1980*/  @!P0 BRA P1, `(.L_x_266) ;  /* 0x0000000000608947 */ /* 0x000fea0000800000 */
.L_x_268:
[----:B------:R-:W-:Y:S05]  /*1990*/  BSYNC.RELIABLE B1 ;  /* 0x0000000000017941 */ /* 0x000fea0003800100 */
.L_x_267:
[----:B-1--4-:R-:W-:-:S05]  /*19a0*/  LEA R9, R8, UR48, 0x2 ;  /* 0x0000003008097c11 */ /* 0x012fca000f8e10ff */
[----:B--2---:R-:W2:Y:S02]  /*19b0*/  LDL.64 R6, [R9+0x18] ;  /* 0x0000180009067983 */ /* 0x004ea40000100a00 */
[----:B--2---:R-:W-:Y:S02]  /*19c0*/  LEA R7, R7, UR45, 0x2 ;  /* 0x0000002d07077c11 */ /* 0x004fe4000f8e10ff */
[----:B------:R-:W-:-:S04]  /*19d0*/  LEA R6, R6, UR45, 0x2 ;  /* 0x0000002d06067c11 */ /* 0x000fc8000f8e10ff */
[----:B------:R-:W0:Y:S04]  /*19e0*/  LDL R7, [R7] ;  /* 0x0000000007077983 */ /* 0x000e280000100800 */
[----:B------:R-:W2:Y:S01]  /*19f0*/  LDL R27, [R6] ;  /* 0x00000000061b7983 */ /* 0x000ea20000100800 */
[----:B0-----:R-:W-:-:S04]  /*1a00*/  IMAD.WIDE R24, R7, 0x4, R20 ;  /* 0x0000000407187825 */ /* 0x001fc800078e0214 */
[--C-:B--2---:R-:W-:Y:S01]  /*1a10*/  IMAD.WIDE R26, R27, 0x4, R20.reuse ;  /* 0x000000041b1a7825 */ /* 0x104fe200078e0214 */
[----:B------:R-:W2:Y:S04]  /*1a20*/  LDG.E R15, desc[UR36][R24.64] ;  /* 0x00000024180f7981 */ /* 0x000ea8000c1e1900 */
[----:B------:R-:W4:Y:S01]  /*1a30*/  LDG.E R14, desc[UR36][R26.64] ;  /* 0x000000241a0e7981 */ /* 0x000f22000c1e1900 */
[----:B--2---:R-:W-:Y:S02]  /*1a40*/  LEA R29, R15, UR45, 0x2 ;  /* 0x0000002d0f1d7c11 */ /* 0x004fe4000f8e10ff */
[----:B----4-:R-:W-:Y:S01]  /*1a50*/  LEA R28, R14, UR45, 0x2 ;  /* 0x0000002d0e1c7c11 */ /* 0x010fe2000f8e10ff */
[----:B------:R4:W-:Y:S04]  /*1a60*/  STL.64 [R9+0x20], R14 ;  /* 0x0000200e09007387 */ /* 0x0009e80000100a00 */
[----:B------:R-:W2:Y:S04]  /*1a70*/  LDL R13, [R28] ;  /* 0x000000001c0d7983 */ /* 0x000ea80000100800 */
[----:B------:R-:W5:Y:S01]  /*1a80*/  LDL R11, [R29] ;  /* 0x000000001d0b7983 */ /* 0x000f620000100800 */
[----:B--2---:R-:W-:-:S04]  /*1a90*/  IMAD.WIDE R12, R13, 0x4, R20 ;  /* 0x000000040d0c7825 */ /* 0x004fc800078e0214 */
[----:B-----5:R-:W-:Y:S01]  /*1aa0*/  IMAD.WIDE R10, R11, 0x4, R20 ;  /* 0x000000040b0a7825 */ /* 0x020fe200078e0214 */
[----:B------:R-:W2:Y:S04]  /*1ab0*/  LDG.E R6, desc[UR36][R12.64] ;  /* 0x000000240c067981 */ /* 0x000ea8000c1e1900 */
[----:B------:R-:W2:Y:S01]  /*1ac0*/  LDG.E R7, desc[UR36][R10.64] ;  /* 0x000000240a077981 */ /* 0x000ea2000c1e1900 */
[----:B------:R-:W-:-:S05]  /*1ad0*/  VIADD R8, R8, 0x4 ;  /* 0x0000000408087836 */ /* 0x000fca0000000000 */
[----:B------:R-:W-:Y:S01]  /*1ae0*/  ISETP.NE.AND P0, PT, R8, R5, PT ;  /* 0x000000050800720c */ /* 0x000fe20003f05270 */
[----:B--2---:R4:W-:-:S12]  /*1af0*/  STL.64 [R9+0x28], R6 ;  /* 0x0000280609007387 */ /* 0x0049d80000100a00 */
[----:B------:R-:W-:Y:S05]  /*1b00*/  @P0 BRA `(.L_x_267) ;  /* 0xfffffffc00a40947 */ /* 0x000fea000383ffff */
.L_x_266:
[----:B------:R-:W-:Y:S05]  /*1b10*/  BSYNC.RECONVERGENT B2 ;  /* 0x0000000000027941 */ /* 0x000fea0003800200 */
.L_x_265:
[----:B------:R-:W-:Y:S04]  /*1b20*/  BSSY.RECONVERGENT B1, `(.L_x_274) ;  /* 0x000001a000017945 */ /* 0x000fe80003800200 */
[----:B------:R-:W-:Y:S05]  /*1b30*/  @!P2 BRA `(.L_x_275) ;  /* 0x000000000060a947 */ /* 0x000fea0003800000 */
[----:B------:R-:W-:-:S05]  /*1b40*/  LEA R5, R5, UR48, 0x2 ;  /* 0x0000003005057c11 */ /* 0x000fca000f8e10ff */
[----:B-1--4-:R-:W2:Y:S02]  /*1b50*/  LDL R6, [R5+0x18] ;  /* 0x0000180005067983 */ /* 0x012ea40000100800 */
[----:B--2---:R-:W-:Y:S02]  /*1b60*/  LEA R10, R6, UR45, 0x2 ;  /* 0x0000002d060a7c11 */ /* 0x004fe4000f8e10ff */
[----:B------:R-:W1:Y:S03]  /*1b70*/  LDC.64 R6, c[0x0][0x3b0] ;  /* 0x0000ec00ff067b82 */ /* 0x000e660000000a00 */
[----:B------:R-:W1:Y:S02]  /*1b80*/  LDL R9, [R10] ;  /* 0x000000000a097983 */ /* 0x000e640000100800 */
[----:B-1----:R-:W-:-:S06]  /*1b90*/  IMAD.WIDE R8, R9, 0x4, R6 ;  /* 0x0000000409087825 */ /* 0x002fcc00078e0206 */
[----:B------:R-:W2:Y:S01]  /*1ba0*/  LDG.E R8, desc[UR36][R8.64] ;  /* 0x0000002408087981 */ /* 0x000ea2000c1e1900 */
[----:B------:R-:W-:-:S03]  /*1bb0*/  ISETP.NE.AND P0, PT, R4, 0x1, PT ;  /* 0x000000010400780c */ /* 0x000fc60003f05270 */
[----:B--2---:R1:W-:Y:S10]  /*1bc0*/  STL [R5+0x20], R8 ;  /* 0x0000200805007387 */ /* 0x0043f40000100800 */
[----:B------:R-:W-:Y:S05]  /*1bd0*/  @!P0 BRA `(.L_x_275) ;  /* 0x0000000000388947 */ /* 0x000fea0003800000 */
[----:B-1----:R-:W2:Y:S02]  /*1be0*/  LDL R8, [R5+0x1c] ;  /* 0x00001c0005087983 */ /* 0x002ea40000100800 */
[----:B--2---:R-:W-:-:S05]  /*1bf0*/  LEA R10, R8, UR45, 0x2 ;  /* 0x0000002d080a7c11 */ /* 0x004fca000f8e10ff */
[----:B------:R-:W2:Y:S02]  /*1c00*/  LDL R9, [R10] ;  /* 0x000000000a097983 */ /* 0x000ea40000100800 */
[----:B--2---:R-:W-:-:S06]  /*1c10*/  IMAD.WIDE R8, R9, 0x4, R6 ;  /* 0x0000000409087825 */ /* 0x004fcc00078e0206 */
[----:B------:R-:W2:Y:S01]  /*1c20*/  LDG.E R8, desc[UR36][R8.64] ;  /* 0x0000002408087981 */ /* 0x000ea2000c1e1900 */
[----:B------:R-:W-:-:S03]  /*1c30*/  ISETP.NE.AND P0, PT, R4, 0x2, PT ;  /* 0x000000020400780c */ /* 0x000fc60003f05270 */
[----:B--2---:R1:W-:Y:S10]  /*1c40*/  STL [R5+0x24], R8 ;  /* 0x0000240805007387 */ /* 0x0043f40000100800 */
[----:B------:R-:W-:Y:S05]  /*1c50*/  @!P0 BRA `(.L_x_275) ;  /* 0x0000000000188947 */ /* 0x000fea0003800000 */
[----:B------:R-:W2:Y:S02]  /*1c60*/  LDL R4, [R5+0x20] ;  /* 0x0000200005047983 */ /* 0x000ea40000100800 */
[----:B--2---:R-:W-:-:S05]  /*1c70*/  LEA R4, R4, UR45, 0x2 ;  /* 0x0000002d04047c11 */ /* 0x004fca000f8e10ff */
[----:B------:R-:W2:Y:S02]  /*1c80*/  LDL R9, [R4] ;  /* 0x0000000004097983 */ /* 0x000ea40000100800 */
[----:B--2---:R-:W-:-:S06]  /*1c90*/  IMAD.WIDE R6, R9, 0x4, R6 ;  /* 0x0000000409067825 */ /* 0x004fcc00078e0206 */
[----:B------:R-:W2:Y:S04]  /*1ca0*/  LDG.E R6, desc[UR36][R6.64] ;  /* 0x0000002406067981 */ /* 0x000ea8000c1e1900 */
[----:B--2---:R2:W-:Y:S02]  /*1cb0*/  STL [R5+0x28], R6 ;  /* 0x0000280605007387 */ /* 0x0045e40000100800 */
.L_x_275:
[----:B------:R-:W-:Y:S05]  /*1cc0*/  BSYNC.RECONVERGENT B1 ;  /* 0x0000000000017941 */ /* 0x000fea0003800200 */
.L_x_274:
[C---:B-12-4-:R-:W-:Y:S01]  /*1cd0*/  LOP3.LUT R6, R0.reuse, 0xf, RZ, 0x3c, !PT ;  /* 0x0000000f00067812 */ /* 0x056fe200078e3cff */
[----:B------:R-:W-:Y:S01]  /*1ce0*/  BSSY.RECONVERGENT B2, `(.L_x_276) ;  /* 0x00000d0000027945 */ /* 0x000fe20003800200 */
[----:B------:R-:W-:Y:S02]  /*1cf0*/  LOP3.LUT R4, RZ, R0, RZ, 0x33, !PT ;  /* 0x00000000ff047212 */ /* 0x000fe400078e33ff */
[----:B------:R-:W-:Y:S01]  /*1d00*/  LOP3.LUT R8, R0, 0x7, RZ, 0x3c, !PT ;  /* 0x0000000700087812 */ /* 0x000fe200078e3cff */
[C---:B------:R-:W-:Y:S01]  /*1d10*/  IMAD.IADD R5, R3.reuse, 0x1, R6 ;  /* 0x0000000103057824 */ /* 0x040fe200078e0206 */
[----:B------:R-:W-:Y:S01]  /*1d20*/  PRMT R7, RZ, 0x7610, R7 ;  /* 0x00007610ff077816 */ /* 0x000fe20000000007 */
[C---:B------:R-:W-:Y:S01]  /*1d30*/  IMAD.IADD R4, R3.reuse, 0x1, R4 ;  /* 0x0000000103047824 */ /* 0x040fe200078e0204 */
[----:B------:R-:W-:Y:S01]  /*1d40*/  PRMT R9, RZ, 0x7610, R9 ;  /* 0x00007610ff097816 */ /* 0x000fe20000000009 */
[C---:B------:R-:W-:Y:S02]  /*1d50*/  IMAD.IADD R6, R3.reuse, 0x1, R8 ;  /* 0x0000000103067824 */ /* 0x040fe400078e0208 */
[----:B------:R-:W-:-:S02]  /*1d60*/  VIADD R3, R3, 0xfffffffe ;  /* 0xfffffffe03037836 */ /* 0x000fc40000000000 */
[----:B------:R-:W-:-:S07]  /*1d70*/  IMAD.MOV.U32 R8, RZ, RZ, RZ ;  /* 0x000000ffff087224 */ /* 0x000fce00078e00ff */
.L_x_286:
[----:B-1----:R-:W-:-:S05]  /*1d80*/  LEA R10, R8, UR47, 0x2 ;  /* 0x0000002f080a7c11 */ /* 0x002fca000f8e10ff */
[----:B------:R1:W5:Y:S01]  /*1d90*/  LDL R11, [R10] ;  /* 0x000000000a0b7983 */ /* 0x0003620000100800 */
[----:B------:R-:W-:Y:S01]  /*1da0*/  IMAD.MOV.U32 R13, RZ, RZ, R8 ;  /* 0x000000ffff0d7224 */ /* 0x000fe200078e0008 */
[----:B------:R-:W-:Y:S01]  /*1db0*/  BSSY.RECONVERGENT B1, `(.L_x_277) ;  /* 0x00000b5000017945 */ /* 0x000fe20003800200 */
[----:B------:R-:W-:Y:S02]  /*1dc0*/  VIADD R8, R8, 0x1 ;  /* 0x0000000108087836 */ /* 0x000fe40000000000 */
[----:B0-----:R-:W-:-:S03]  /*1dd0*/  IMAD.MOV.U32 R21, RZ, RZ, R13 ;  /* 0x000000ffff157224 */ /* 0x001fc600078e000d */
[----:B------:R-:W-:-:S13]  /*1de0*/  ISETP.GE.AND P0, PT, R8, R23, PT ;  /* 0x000000170800720c */ /* 0x000fda0003f06270 */
[----:B-1----:R-:W-:Y:S05]  /*1df0*/  @P0 BRA `(.L_x_278) ;  /* 0x0000000800c00947 */ /* 0x002fea0003800000 */
[--C-:B------:R-:W-:Y:S01]  /*1e00*/  IADD3 R12, PT, PT, R3, -R0, -R13.reuse ;  /* 0x80000000030c7210 */ /* 0x100fe20007ffe80d */
[--C-:B------:R-:W-:Y:S01]  /*1e10*/  IMAD.IADD R15, R4, 0x1, -R13.reuse ;  /* 0x00000001040f7824 */ /* 0x100fe200078e0a0d */
[----:B------:R-:W-:Y:S01]  /*1e20*/  BSSY.RECONVERGENT B3, `(.L_x_279) ;  /* 0x0000051000037945 */ /* 0x000fe20003800200 */
[----:B------:R-:W-:Y:S01]  /*1e30*/  IMAD.MOV.U32 R14, RZ, RZ, R8 ;  /* 0x000000ffff0e7224 */ /* 0x000fe200078e0008 */
[----:B------:R-:W-:Y:S01]  /*1e40*/  ISETP.GE.U32.AND P1, PT, R12, 0xf, PT ;  /* 0x0000000f0c00780c */ /* 0x000fe20003f26070 */
[----:B------:R-:W-:Y:S01]  /*1e50*/  IMAD.MOV.U32 R21, RZ, RZ, R13 ;  /* 0x000000ffff157224 */ /* 0x000fe200078e000d */
[----:B------:R-:W-:Y:S01]  /*1e60*/  LOP3.LUT P0, RZ, R15, 0xf, RZ, 0xc0, !PT ;  /* 0x0000000f0fff7812 */ /* 0x000fe2000780c0ff */
[----:B-----5:R-:W-:-:S10]  /*1e70*/  IMAD.MOV.U32 R24, RZ, RZ, R11 ;  /* 0x000000ffff187224 */ /* 0x020fd400078e000b */
[----:B------:R-:W-:Y:S05]  /*1e80*/  @!P1 BRA `(.L_x_280) ;  /* 0x0000000400289947 */ /* 0x000fea0003800000 */
[----:B------:R-:W-:Y:S01]  /*1e90*/  LOP3.LUT R15, R15, 0xfffffff0, RZ, 0xc0, !PT ;  /* 0xfffffff00f0f7812 */ /* 0x000fe200078ec0ff */
[----:B------:R-:W-:Y:S02]  /*1ea0*/  IMAD.MOV.U32 R20, RZ, RZ, RZ ;  /* 0x000000ffff147224 */ /* 0x000fe400078e00ff */
[----:B------:R-:W-:Y:S02]  /*1eb0*/  IMAD.MOV.U32 R14, RZ, RZ, R8 ;  /* 0x000000ffff0e7224 */ /* 0x000fe400078e0008 */
[----:B------:R-:W-:Y:S02]  /*1ec0*/  IMAD.MOV.U32 R21, RZ, RZ, R13 ;  /* 0x000000ffff157224 */ /* 0x000fe400078e000d */
[----:B------:R-:W-:-:S07]  /*1ed0*/  IMAD.MOV.U32 R24, RZ, RZ, R11 ;  /* 0x000000ffff187224 */ /* 0x000fce00078e000b */
.L_x_281:
[----:B------:R-:W-:-:S05]  /*1ee0*/  LEA R12, R14, UR47, 0x2 ;  /* 0x0000002f0e0c7c11 */ /* 0x000fca000f8e10ff */
[----:B------:R-:W2:Y:S04]  /*1ef0*/  LDL R29, [R12] ;  /* 0x000000000c1d7983 */ /* 0x000ea80000100800 */
[----:B------:R-:W4:Y:S04]  /*1f00*/  LDL R27, [R12+0x4] ;  /* 0x000004000c1b7983 */ /* 0x000f280000100800 */
[----:B------:R-:W5:Y:S04]  /*1f10*/  LDL R26, [R12+0x8] ;  /* 0x000008000c1a7983 */ /* 0x000f680000100800 */
[----:B------:R-:W3:Y:S01]  /*1f20*/  LDL R25, [R12+0xc] ;  /* 0x00000c000c197983 */ /* 0x000ee20000100800 */
[----:B--2---:R-:W-:-:S02]  /*1f30*/  VIMNMX R28, PT, PT, R29, R24, PT ;  /* 0x000000181d1c7248 */ /* 0x004fc40003fe0100 */
[----:B------:R-:W-:Y:S02]  /*1f40*/  ISETP.GE.AND P2, PT, R29, R24, PT ;  /* 0x000000181d00720c */ /* 0x000fe40003f46270 */
[----:B----4-:R-:W-:Y:S01]  /*1f50*/  VIMNMX R29, PT, PT, R28, R27, PT ;  /* 0x0000001b1c1d7248 */ /* 0x010fe20003fe0100 */
[----:B------:R-:W2:Y:S01]  /*1f60*/  LDL R24, [R12+0x18] ;  /* 0x000018000c187983 */ /* 0x000ea20000100800 */
[----:B------:R-:W-:Y:S02]  /*1f70*/  ISETP.GE.AND P1, PT, R27, R28, PT ;  /* 0x0000001c1b00720c */ /* 0x000fe40003f26270 */
[----:B-----5:R-:W-:Y:S02]  /*1f80*/  ISETP.GE.AND P4, PT, R26, R29, PT ;  /* 0x0000001d1a00720c */ /* 0x020fe40003f86270 */
[----:B------:R-:W-:Y:S02]  /*1f90*/  VIMNMX R26, PT, PT, R29, R26, PT ;  /* 0x0000001a1d1a7248 */ /* 0x000fe40003fe0100 */
[----:B------:R-:W4:Y:S02]  /*1fa0*/  LDL R29, [R12+0x10] ;  /* 0x000010000c1d7983 */ /* 0x000f240000100800 */
[----:B---3--:R-:W-:-:S02]  /*1fb0*/  ISETP.GE.AND P3, PT, R25, R26, PT ;  /* 0x0000001a1900720c */ /* 0x008fc40003f66270 */
[----:B------:R-:W-:Y:S02]  /*1fc0*/  VIMNMX R28, PT, PT, R26, R25, PT ;  /* 0x000000191a1c7248 */ /* 0x000fe40003fe0100 */
[----:B------:R-:W3:Y:S04]  /*1fd0*/  LDL R26, [R12+0x14] ;  /* 0x000014000c1a7983 */ /* 0x000ee80000100800 */
[----:B------:R-:W5:Y:S01]  /*1fe0*/  LDL R25, [R12+0x1c] ;  /* 0x00001c000c197983 */ /* 0x000f620000100800 */
[C---:B------:R-:W-:Y:S01]  /*1ff0*/  SEL R21, R14.reuse, R21, !P2 ;  /* 0x000000150e157207 */ /* 0x040fe20005000000 */
[----:B------:R-:W-:Y:S01]  /*2000*/  @!P1 VIADD R21, R14, 0x1 ;  /* 0x000000010e159836 */ /* 0x000fe20000000000 */
[----:B----4-:R-:W-:Y:S02]  /*2010*/  VIMNMX R27, PT, PT, R28, R29, PT ;  /* 0x0000001d1c1b7248 */ /* 0x010fe40003fe0100 */
[----:B------:R-:W-:-:S02]  /*2020*/  ISETP.GE.AND P6, PT, R29, R28, PT ;  /* 0x0000001c1d00720c */ /* 0x000fc40003fc6270 */
[----:B---3--:R-:W-:-:S04]  /*2030*/  VIMNMX R29, PT, PT, R27, R26, PT ;  /* 0x0000001a1b1d7248 */ /* 0x008fc80003fe0100 */
[----:B--2---:R-:W-:Y:S02]  /*2040*/  ISETP.GE.AND P2, PT, R24, R29, PT ;  /* 0x0000001d1800720c */ /* 0x004fe40003f46270 */
[----:B------:R-:W-:Y:S02]  /*2050*/  VIMNMX R24, PT, PT, R29, R24, PT ;  /* 0x000000181d187248 */ /* 0x000fe40003fe0100 */
[----:B------:R-:W2:Y:S01]  /*2060*/  LDL R29, [R12+0x20] ;  /* 0x000020000c1d7983 */ /* 0x000ea20000100800 */
[----:B------:R-:W-:-:S03]  /*2070*/  ISETP.GE.AND P5, PT, R26, R27, PT ;  /* 0x0000001b1a00720c */ /* 0x000fc60003fa6270 */
[----:B------:R-:W3:Y:S01]  /*2080*/  LDL R26, [R12+0x24] ;  /* 0x000024000c1a7983 */ /* 0x000ee20000100800 */
[----:B-----5:R-:W-:Y:S02]  /*2090*/  ISETP.GE.AND P1, PT, R25, R24, PT ;  /* 0x000000181900720c */ /* 0x020fe40003f26270 */
[----:B------:R-:W-:Y:S02]  /*20a0*/  VIMNMX R28, PT, PT, R24, R25, PT ;  /* 0x00000019181c7248 */ /* 0x000fe40003fe0100 */
[----:B------:R-:W4:Y:S04]  /*20b0*/  LDL R25, [R12+0x28] ;  /* 0x000028000c197983 */ /* 0x000f280000100800 */
[----:B------:R-:W5:Y:S01]  /*20c0*/  LDL R24, [R12+0x2c] ;  /* 0x00002c000c187983 */ /* 0x000f620000100800 */
[----:B------:R-:W-:-:S02]  /*20d0*/  @!P4 VIADD R21, R14, 0x2 ;  /* 0x000000020e15c836 */ /* 0x000fc40000000000 */
[C---:B------:R-:W-:Y:S02]  /*20e0*/  @!P3 VIADD R21, R14.reuse, 0x3 ;  /* 0x000000030e15b836 */ /* 0x040fe40000000000 */
[C---:B------:R-:W-:Y:S02]  /*20f0*/  @!P6 VIADD R21, R14.reuse, 0x4 ;  /* 0x000000040e15e836 */ /* 0x040fe40000000000 */
[----:B------:R-:W-:Y:S01]  /*2100*/  @!P5 VIADD R21, R14, 0x5 ;  /* 0x000000050e15d836 */ /* 0x000fe20000000000 */
[----:B--2---:R-:W-:Y:S02]  /*2110*/  VIMNMX R27, PT, PT, R28, R29, PT ;  /* 0x0000001d1c1b7248 */ /* 0x004fe40003fe0100 */
[----:B------:R-:W-:Y:S02]  /*2120*/  ISETP.GE.AND P4, PT, R29, R28, PT ;  /* 0x0000001c1d00720c */ /* 0x000fe40003f86270 */
[----:B---3--:R-:W-:Y:S02]  /*2130*/  VIMNMX R28, PT, PT, R27, R26, PT ;  /* 0x0000001a1b1c7248 */ /* 0x008fe40003fe0100 */
[----:B------:R-:W-:-:S02]  /*2140*/  ISETP.GE.AND P3, PT, R26, R27, PT ;  /* 0x0000001b1a00720c */ /* 0x000fc40003f66270 */
[----:B------:R-:W2:Y:S01]  /*2150*/  LDL R26, [R12+0x3c] ;  /* 0x00003c000c1a7983 */ /* 0x000ea20000100800 */
[----:B----4-:R-:W-:Y:S02]  /*2160*/  ISETP.GE.AND P6, PT, R25, R28, PT ;  /* 0x0000001c1900720c */ /* 0x010fe40003fc6270 */
[----:B------:R-:W-:Y:S02]  /*2170*/  VIMNMX R27, PT, PT, R28, R25, PT ;  /* 0x000000191c1b7248 */ /* 0x000fe40003fe0100 */
[----:B------:R-:W3:Y:S02]  /*2180*/  LDL R25, [R12+0x30] ;  /* 0x000030000c197983 */ /* 0x000ee40000100800 */
[----:B-----5:R-:W-:Y:S02]  /*2190*/  ISETP.GE.AND P5, PT, R24, R27, PT ;  /* 0x0000001b1800720c */ /* 0x020fe40003fa6270 */
[----:B------:R-:W-:Y:S02]  /*21a0*/  VIMNMX R28, PT, PT, R27, R24, PT ;  /* 0x000000181b1c7248 */ /* 0x000fe40003fe0100 */
[----:B------:R-:W4:Y:S04]  /*21b0*/  LDL R27, [R12+0x34] ;  /* 0x000034000c1b7983 */ /* 0x000f280000100800 */
[----:B------:R-:W5:Y:S01]  /*21c0*/  LDL R24, [R12+0x38] ;  /* 0x000038000c187983 */ /* 0x000f620000100800 */
[----:B------:R-:W-:-:S02]  /*21d0*/  @!P2 VIADD R21, R14, 0x6 ;  /* 0x000000060e15a836 */ /* 0x000fc40000000000 */
[C---:B------:R-:W-:Y:S02]  /*21e0*/  @!P1 VIADD R21, R14.reuse, 0x7 ;  /* 0x000000070e159836 */ /* 0x040fe40000000000 */
[C---:B------:R-:W-:Y:S02]  /*21f0*/  @!P4 VIADD R21, R14.reuse, 0x8 ;  /* 0x000000080e15c836 */ /* 0x040fe40000000000 */
[----:B------:R-:W-:Y:S02]  /*2200*/  @!P3 VIADD R21, R14, 0x9 ;  /* 0x000000090e15b836 */ /* 0x000fe40000000000 */
[----:B------:R-:W-:Y:S02]  /*2210*/  VIADD R20, R20, 0x10 ;  /* 0x0000001014147836 */ /* 0x000fe40000000000 */
[C---:B------:R-:W-:Y:S02]  /*2220*/  @!P6 VIADD R21, R14.reuse, 0xa ;  /* 0x0000000a0e15e836 */ /* 0x040fe40000000000 */
[----:B------:R-:W-:Y:S01]  /*2230*/  @!P5 VIADD R21, R14, 0xb ;  /* 0x0000000b0e15d836 */ /* 0x000fe20000000000 */
[----:B---3--:R-:W-:-:S02]  /*2240*/  ISETP.GE.AND P2, PT, R25, R28, PT ;  /* 0x0000001c1900720c */ /* 0x008fc40003f46270 */
[----:B------:R-:W-:-:S04]  /*2250*/  VIMNMX R25, PT, PT, R28, R25, PT ;  /* 0x000000191c197248 */ /* 0x000fc80003fe0100 */
[----:B----4-:R-:W-:Y:S02]  /*2260*/  ISETP.GE.AND P1, PT, R27, R25, PT ;  /* 0x000000191b00720c */ /* 0x010fe40003f26270 */
[----:B------:R-:W-:-:S04]  /*2270*/  VIMNMX R25, PT, PT, R25, R27, PT ;  /* 0x0000001b19197248 */ /* 0x000fc80003fe0100 */
[----:B-----5:R-:W-:Y:S01]  /*2280*/  ISETP.GE.AND P3, PT, R24, R25, PT ;  /* 0x000000191800720c */ /* 0x020fe20003f66270 */
[----:B------:R-:W-:Y:S01]  /*2290*/  @!P2 VIADD R21, R14, 0xc ;  /* 0x0000000c0e15a836 */ /* 0x000fe20000000000 */
[----:B------:R-:W-:-:S05]  /*22a0*/  VIMNMX R25, PT, PT, R25, R24, PT ;  /* 0x0000001819197248 */ /* 0x000fca0003fe0100 */
[----:B------:R-:W-:Y:S01]  /*22b0*/  @!P1 VIADD R21, R14, 0xd ;  /* 0x0000000d0e159836 */ /* 0x000fe20000000000 */
[----:B------:R-:W-:Y:S02]  /*22c0*/  ISETP.NE.AND P1, PT, R20, R15, PT ;  /* 0x0000000f1400720c */ /* 0x000fe40003f25270 */
[----:B--2---:R-:W-:-:S03]  /*22d0*/  ISETP.GE.AND P4, PT, R26, R25, PT ;  /* 0x000000191a00720c */ /* 0x004fc60003f86270 */
[----:B------:R-:W-:Y:S01]  /*22e0*/  @!P3 VIADD R21, R14, 0xe ;  /* 0x0000000e0e15b836 */ /* 0x000fe20000000000 */
[----:B------:R-:W-:-:S09]  /*22f0*/  VIMNMX R24, PT, PT, R25, R26, PT ;  /* 0x0000001a19187248 */ /* 0x000fd20003fe0100 */
[C---:B------:R-:W-:Y:S02]  /*2300*/  @!P4 VIADD R21, R14.reuse, 0xf ;  /* 0x0000000f0e15c836 */ /* 0x040fe40000000000 */
[----:B------:R-:W-:Y:S01]  /*2310*/  VIADD R14, R14, 0x10 ;  /* 0x000000100e0e7836 */ /* 0x000fe20000000000 */
[----:B------:R-:W-:Y:S06]  /*2320*/  @P1 BRA `(.L_x_281) ;  /* 0xfffffff800ec1947 */ /* 0x000fec000383ffff */
.L_x_280:
[----:B------:R-:W-:Y:S05]  /*2330*/  BSYNC.RECONVERGENT B3 ;  /* 0x0000000000037941 */ /* 0x000fea0003800200 */
.L_x_279:
[----:B------:R-:W-:Y:S05]  /*2340*/  @!P0 BRA `(.L_x_278) ;  /* 0x00000004006c8947 */ /* 0x000fea0003800000 */
[----:B------:R-:W-:Y:S01]  /*2350*/  IMAD.MOV R12, RZ, RZ, -R9 ;  /* 0x000000ffff0c7224 */ /* 0x000fe200078e0a09 */
[----:B------:R-:W-:Y:S04]  /*2360*/  BSSY.RECONVERGENT B3, `(.L_x_282) ;  /* 0x000002a000037945 */ /* 0x000fe80003800200 */
[----:B------:R-:W-:-:S05]  /*2370*/  PRMT R12, R12, 0x7710, RZ ;  /* 0x000077100c0c7816 */ /* 0x000fca00000000ff */
[----:B------:R-:W-:-:S05]  /*2380*/  IMAD.IADD R12, R5, 0x1, R12 ;  /* 0x00000001050c7824 */ /* 0x000fca00078e020c */
[----:B------:R-:W-:-:S04]  /*2390*/  LOP3.LUT R12, R12, 0xf, RZ, 0xc0, !PT ;  /* 0x0000000f0c0c7812 */ /* 0x000fc800078ec0ff */
[C---:B------:R-:W-:Y:S01]  /*23a0*/  LOP3.LUT P0, RZ, R12.reuse, 0x7, RZ, 0xc0, !PT ;  /* 0x000000070cff7812 */ /* 0x040fe2000780c0ff */
[----:B------:R-:W-:-:S05]  /*23b0*/  VIADD R15, R12, 0xffffffff ;  /* 0xffffffff0c0f7836 */ /* 0x000fca0000000000 */
[----:B------:R-:W-:-:S13]  /*23c0*/  ISETP.GE.U32.AND P1, PT, R15, 0x7, PT ;  /* 0x000000070f00780c */ /* 0x000fda0003f26070 */
[----:B------:R-:W-:Y:S05]  /*23d0*/  @!P1 BRA `(.L_x_283) ;  /* 0x0000000000889947 */ /* 0x000fea0003800000 */
[----:B------:R-:W-:-:S05]  /*23e0*/  LEA R15, R14, UR47, 0x2 ;  /* 0x0000002f0e0f7c11 */ /* 0x000fca000f8e10ff */
[----:B------:R-:W2:Y:S04]  /*23f0*/  LDL R25, [R15] ;  /* 0x000000000f197983 */ /* 0x000ea80000100800 */
[----:B------:R-:W4:Y:S04]  /*2400*/  LDL R26, [R15+0x4] ;  /* 0x000004000f1a7983 */ /* 0x000f280000100800 */
[----:B------:R-:W5:Y:S04]  /*2410*/  LDL R20, [R15+0x8] ;  /* 0x000008000f147983 */ /* 0x000f680000100800 */
[----:B------:R-:W3:Y:S01]  /*2420*/  LDL R12, [R15+0xc] ;  /* 0x00000c000f0c7983 */ /* 0x000ee20000100800 */
[----:B--2---:R-:W-:-:S02]  /*2430*/  ISETP.GE.AND P3, PT, R25, R24, PT ;  /* 0x000000181900720c */ /* 0x004fc40003f66270 */
[----:B------:R-:W-:Y:S02]  /*2440*/  VIMNMX R25, PT, PT, R24, R25, PT ;  /* 0x0000001918197248 */ /* 0x000fe40003fe0100 */
[----:B------:R-:W2:Y:S02]  /*2450*/  LDL R24, [R15+0x10] ;  /* 0x000010000f187983 */ /* 0x000ea40000100800 */
[----:B----4-:R-:W-:Y:S02]  /*2460*/  ISETP.GE.AND P4, PT, R26, R25, PT ;  /* 0x000000191a00720c */ /* 0x010fe40003f86270 */
[----:B------:R-:W-:Y:S02]  /*2470*/  VIMNMX R27, PT, PT, R25, R26, PT ;  /* 0x0000001a191b7248 */ /* 0x000fe40003fe0100 */
[----:B------:R-:W4:Y:S02]  /*2480*/  LDL R25, [R15+0x14] ;  /* 0x000014000f197983 */ /* 0x000f240000100800 */
[----:B-----5:R-:W-:-:S02]  /*2490*/  ISETP.GE.AND P5, PT, R20, R27, PT ;  /* 0x0000001b1400720c */ /* 0x020fc40003fa6270 */
[----:B------:R-:W-:Y:S01]  /*24a0*/  VIMNMX R27, PT, PT, R27, R20, PT ;  /* 0x000000141b1b7248 */ /* 0x000fe20003fe0100 */
[----:B------:R-:W5:Y:S04]  /*24b0*/  LDL R26, [R15+0x1c] ;  /* 0x00001c000f1a7983 */ /* 0x000f680000100800 */
[----:B------:R-:W5:Y:S01]  /*24c0*/  LDL R20, [R15+0x18] ;  /* 0x000018000f147983 */ /* 0x000f620000100800 */
[----:B---3--:R-:W-:Y:S02]  /*24d0*/  ISETP.GE.AND P2, PT, R12, R27, PT ;  /* 0x0000001b0c00720c */ /* 0x008fe40003f46270 */
[----:B------:R-:W-:Y:S02]  /*24e0*/  VIMNMX R27, PT, PT, R27, R12, PT ;  /* 0x0000000c1b1b7248 */ /* 0x000fe40003fe0100 */
[C---:B------:R-:W-:Y:S01]  /*24f0*/  SEL R21, R14.reuse, R21, !P3 ;  /* 0x000000150e157207 */ /* 0x040fe20005800000 */
[----:B------:R-:W-:-:S02]  /*2500*/  @!P4 VIADD R21, R14, 0x1 ;  /* 0x000000010e15c836 */ /* 0x000fc40000000000 */
[----:B------:R-:W-:-:S06]  /*2510*/  @!P5 VIADD R21, R14, 0x2 ;  /* 0x000000020e15d836 */ /* 0x000fcc0000000000 */
[----:B------:R-:W-:Y:S01]  /*2520*/  @!P2 VIADD R21, R14, 0x3 ;  /* 0x000000030e15a836 */ /* 0x000fe20000000000 */
[----:B--2---:R-:W-:Y:S02]  /*2530*/  ISETP.GE.AND P1, PT, R24, R27, PT ;  /* 0x0000001b1800720c */ /* 0x004fe40003f26270 */
[----:B------:R-:W-:-:S04]  /*2540*/  VIMNMX R24, PT, PT, R27, R24, PT ;  /* 0x000000181b187248 */ /* 0x000fc80003fe0100 */
[----:B----4-:R-:W-:Y:S02]  /*2550*/  ISETP.GE.AND P3, PT, R25, R24, PT ;  /* 0x000000181900720c */ /* 0x010fe40003f66270 */
[----:B------:R-:W-:-:S04]  /*2560*/  VIMNMX R25, PT, PT, R24, R25, PT ;  /* 0x0000001918197248 */ /* 0x000fc80003fe0100 */
[----:B-----5:R-:W-:Y:S02]  /*2570*/  ISETP.GE.AND P4, PT, R20, R25, PT ;  /* 0x000000191400720c */ /* 0x020fe40003f86270 */
[----:B------:R-:W-:-:S04]  /*2580*/  VIMNMX R25, PT, PT, R25, R20, PT ;  /* 0x0000001419197248 */ /* 0x000fc80003fe0100 */
[----:B------:R-:W-:Y:S01]  /*2590*/  ISETP.GE.AND P2, PT, R26, R25, PT ;  /* 0x000000191a00720c */ /* 0x000fe20003f46270 */
[C---:B------:R-:W-:Y:S02]  /*25a0*/  @!P1 VIADD R21, R14.reuse, 0x4 ;  /* 0x000000040e159836 */ /* 0x040fe40000000000 */
[----:B------:R-:W-:Y:S01]  /*25b0*/  @!P3 VIADD R21, R14, 0x5 ;  /* 0x000000050e15b836 */ /* 0x000fe20000000000 */
[----:B------:R-:W-:-:S03]  /*25c0*/  VIMNMX R24, PT, PT, R25, R26, PT ;  /* 0x0000001a19187248 */ /* 0x000fc60003fe0100 */
[----:B------:R-:W-:-:S06]  /*25d0*/  @!P4 VIADD R21, R14, 0x6 ;  /* 0x000000060e15c836 */ /* 0x000fcc0000000000 */
[C---:B------:R-:W-:Y:S02]  /*25e0*/  @!P2 VIADD R21, R14.reuse, 0x7 ;  /* 0x000000070e15a836 */ /* 0x040fe40000000000 */
[----:B------:R-:W-:-:S07]  /*25f0*/  VIADD R14, R14, 0x8 ;  /* 0x000000080e0e7836 */ /* 0x000fce0000000000 */
.L_x_283:
[----:B------:R-:W-:Y:S05]  /*2600*/  BSYNC.RECONVERGENT B3 ;  /* 0x0000000000037941 */ /* 0x000fea0003800200 */
.L_x_282:
[----:B------:R-:W-:Y:S05]  /*2610*/  @!P0 BRA `(.L_x_278) ;  /* 0x0000000000b88947 */ /* 0x000fea0003800000 */
[----:B------:R-:W-:Y:S01]  /*2620*/  IMAD.MOV R15, RZ, RZ, -R7 ;  /* 0x000000ffff0f7224 */ /* 0x000fe200078e0a07 */
[----:B------:R-:W-:Y:S04]  /*2630*/  BSSY.RECONVERGENT B3, `(.L_x_284) ;  /* 0x000001c000037945 */ /* 0x000fe80003800200 */
[----:B------:R-:W-:-:S05]  /*2640*/  PRMT R15, R15, 0x7710, RZ ;  /* 0x000077100f0f7816 */ /* 0x000fca00000000ff */
[----:B------:R-:W-:-:S05]  /*2650*/  IMAD.IADD R12, R6, 0x1, R15 ;  /* 0x00000001060c7824 */ /* 0x000fca00078e020f */
[----:B------:R-:W-:-:S04]  /*2660*/  LOP3.LUT R12, R12, 0xffff, RZ, 0xc0, !PT ;  /* 0x0000ffff0c0c7812 */ /* 0x000fc800078ec0ff */
[C---:B------:R-:W-:Y:S02]  /*2670*/  LOP3.LUT R15, R12.reuse, 0x7, RZ, 0xc0, !PT ;  /* 0x000000070c0f7812 */ /* 0x040fe400078ec0ff */
[----:B------:R-:W-:-:S03]  /*2680*/  LOP3.LUT R12, R12, 0x3, RZ, 0xc0, !PT ;  /* 0x000000030c0c7812 */ /* 0x000fc600078ec0ff */
[----:B------:R-:W-:Y:S01]  /*2690*/  VIADD R15, R15, 0xffffffff ;  /* 0xffffffff0f0f7836 */ /* 0x000fe20000000000 */
[----:B------:R-:W-:-:S04]  /*26a0*/  ISETP.NE.AND P1, PT, R12, RZ, PT ;  /* 0x000000ff0c00720c */ /* 0x000fc80003f25270 */
[----:B------:R-:W-:-:S13]  /*26b0*/  ISETP.GE.U32.AND P0, PT, R15, 0x3, PT ;  /* 0x000000030f00780c */ /* 0x000fda0003f06070 */
[----:B------:R-:W-:Y:S05]  /*26c0*/  @!P0 BRA `(.L_x_285) ;  /* 0x0000000000488947 */ /* 0x000fea0003800000 */
[----:B------:R-:W-:-:S05]  /*26d0*/  LEA R20, R14, UR47, 0x2 ;  /* 0x0000002f0e147c11 */ /* 0x000fca000f8e10ff */
[----:B------:R-:W2:Y:S04]  /*26e0*/  LDL R25, [R20] ;  /* 0x0000000014197983 */ /* 0x000ea80000100800 */
[----:B------:R-:W4:Y:S04]  /*26f0*/  LDL R27, [R20+0x4] ;  /* 0x00000400141b7983 */ /* 0x000f280000100800 */
[----:B------:R-:W5:Y:S04]  /*2700*/  LDL R29, [R20+0x8] ;  /* 0x00000800141d7983 */ /* 0x000f680000100800 */
[----:B------:R-:W3:Y:S01]  /*2710*/  LDL R15, [R20+0xc] ;  /* 0x00000c00140f7983 */ /* 0x000ee20000100800 */
[----:B--2---:R-:W-:-:S02]  /*2720*/  VIMNMX R26, PT, PT, R24, R25, PT ;  /* 0x00000019181a7248 */ /* 0x004fc40003fe0100 */
[----:B------:R-:W-:Y:S02]  /*2730*/  ISETP.GE.AND P0, PT, R25, R24, PT ;  /* 0x000000181900720c */ /* 0x000fe40003f06270 */
[----:B----4-:R-:W-:Y:S02]  /*2740*/  ISETP.GE.AND P2, PT, R27, R26, PT ;  /* 0x0000001a1b00720c */ /* 0x010fe40003f46270 */
[----:B------:R-:W-:Y:S02]  /*2750*/  VIMNMX R26, PT, PT, R26, R27, PT ;  /* 0x0000001b1a1a7248 */ /* 0x000fe40003fe0100 */
[----:B------:R-:W-:Y:S02]  /*2760*/  SEL R21, R14, R21, !P0 ;  /* 0x000000150e157207 */ /* 0x000fe40004000000 */
[----:B-----5:R-:W-:Y:S02]  /*2770*/  VIMNMX R24, PT, PT, R26, R29, PT ;  /* 0x0000001d1a187248 */ /* 0x020fe40003fe0100 */
[----:B------:R-:W-:-:S02]  /*2780*/  ISETP.GE.AND P3, PT, R29, R26, PT ;  /* 0x0000001a1d00720c */ /* 0x000fc40003f66270 */
[----:B---3--:R-:W-:Y:S02]  /*2790*/  ISETP.GE.AND P4, PT, R15, R24, PT ;  /* 0x000000180f00720c */ /* 0x008fe40003f86270 */
[----:B------:R-:W-:Y:S01]  /*27a0*/  VIMNMX R24, PT, PT, R24, R15, PT ;  /* 0x0000000f18187248 */ /* 0x000fe20003fe0100 */
[----:B------:R-:W-:-:S08]  /*27b0*/  @!P2 VIADD R21, R14, 0x1 ;  /* 0x000000010e15a836 */ /* 0x000fd00000000000 */
[C---:B------:R-:W-:Y:S02]  /*27c0*/  @!P3 VIADD R21, R14.reuse, 0x2 ;  /* 0x000000020e15b836 */ /* 0x040fe40000000000 */
[C---:B------:R-:W-:Y:S02]  /*27d0*/  @!P4 VIADD R21, R14.reuse, 0x3 ;  /* 0x000000030e15c836 */ /* 0x040fe40000000000 */
[----:B------:R-:W-:-:S07]  /*27e0*/  VIADD R14, R14, 0x4 ;  /* 0x000000040e0e7836 */ /* 0x000fce0000000000 */
.L_x_285:
[----:B------:R-:W-:Y:S05]  /*27f0*/  BSYNC.RECONVERGENT B3 ;  /* 0x0000000000037941 */ /* 0x000fea0003800200 */
.L_x_284:
[----:B------:R-:W-:Y:S05]  /*2800*/  @!P1 BRA `(.L_x_278) ;  /* 0x00000000003c9947 */ /* 0x000fea0003800000 */
[----:B------:R-:W-:-:S05]  /*2810*/  LEA R15, R14, UR47, 0x2 ;  /* 0x0000002f0e0f7c11 */ /* 0x000fca000f8e10ff */
[----:B------:R-:W2:Y:S01]  /*2820*/  LDL R25, [R15] ;  /* 0x000000000f197983 */ /* 0x000ea20000100800 */
[----:B------:R-:W-:Y:S02]  /*2830*/  ISETP.NE.AND P1, PT, R12, 0x1, PT ;  /* 0x000000010c00780c */ /* 0x000fe40003f25270 */
[CC--:B--2---:R-:W-:Y:S02]  /*2840*/  ISETP.GE.AND P0, PT, R25.reuse, R24.reuse, PT ;  /* 0x000000181900720c */ /* 0x0c4fe40003f06270 */
[----:B------:R-:W-:Y:S02]  /*2850*/  VIMNMX R25, PT, PT, R25, R24, PT ;  /* 0x0000001819197248 */ /* 0x000fe40003fe0100 */
[----:B------:R-:W-:-:S07]  /*2860*/  SEL R21, R14, R21, !P0 ;  /* 0x000000150e157207 */ /* 0x000fce0004000000 */
[----:B------:R-:W-:Y:S05]  /*2870*/  @!P1 BRA `(.L_x_278) ;  /* 0x0000000000209947 */ /* 0x000fea0003800000 */
[----:B------:R-:W-:Y:S02]  /*2880*/  ISETP.NE.AND P1, PT, R12, 0x2, PT ;  /* 0x000000020c00780c */ /* 0x000fe40003f25270 */
[----:B------:R-:W2:Y:S11]  /*2890*/  LDL R12, [R15+0x4] ;  /* 0x000004000f0c7983 */ /* 0x000eb60000100800 */
[----:B------:R-:W4:Y:S01]  /*28a0*/  @P1 LDL R20, [R15+0x8] ;  /* 0x000008000f141983 */ /* 0x000f220000100800 */
[----:B--2---:R-:W-:-:S02]  /*28b0*/  ISETP.GE.AND P0, PT, R12, R25, PT ;  /* 0x000000190c00720c */ /* 0x004fc40003f06270 */
[----:B------:R-:W-:-:S04]  /*28c0*/  VIMNMX R25, PT, PT, R25, R12, PT ;  /* 0x0000000c19197248 */ /* 0x000fc80003fe0100 */
[----:B----4-:R-:W-:-:S07]  /*28d0*/  ISETP.GE.OR P2, PT, R20, R25, !P1 ;  /* 0x000000191400720c */ /* 0x010fce0004f46670 */
[----:B------:R-:W-:-:S06]  /*28e0*/  @!P0 VIADD R21, R14, 0x1 ;  /* 0x000000010e158836 */ /* 0x000fcc0000000000 */
[----:B------:R-:W-:-:S07]  /*28f0*/  @!P2 VIADD R21, R14, 0x2 ;  /* 0x000000020e15a836 */ /* 0x000fce0000000000 */
.L_x_278:
[----:B------:R-:W-:Y:S05]  /*2900*/  BSYNC.RECONVERGENT B1 ;  /* 0x0000000000017941 */ /* 0x000fea0003800200 */
.L_x_277:
[----:B------:R-:W-:-:S05]  /*2910*/  LEA R14, R21, UR48, 0x2 ;  /* 0x00000030150e7c11 */ /* 0x000fca000f8e10ff */
[----:B------:R-:W2:Y:S01]  /*2920*/  LDL R15, [R14+0x20] ;  /* 0x000020000e0f7983 */ /* 0x000ea20000100800 */
[----:B------:R-:W-:-:S03]  /*2930*/  LEA R12, R13, UR46, 0x2 ;  /* 0x0000002e0d0c7c11 */ /* 0x000fc6000f8e10ff */
[----:B--2---:R1:W-:Y:S04]  /*2940*/  STL [R10], R15 ;  /* 0x0000000f0a007387 */ /* 0x0043e80000100800 */
[----:B-----5:R1:W-:Y:S04]  /*2950*/  STL [R14+0x20], R11 ;  /* 0x0000200b0e007387 */ /* 0x0203e80000100800 */
[----:B------:R-:W2:Y:S04]  /*2960*/  LDL R21, [R14+0x18] ;  /* 0x000018000e157983 */ /* 0x000ea80000100800 */
[----:B------:R-:W4:Y:S01]  /*2970*/  LDL R13, [R12] ;  /* 0x000000000c0d7983 */ /* 0x000f220000100800 */
[----:B------:R-:W-:Y:S01]  /*2980*/  ISETP.NE.AND P0, PT, R8, R23, PT ;  /* 0x000000170800720c */ /* 0x000fe20003f05270 */
[----:B------:R-:W-:-:S02]  /*2990*/  VIADD R9, R9, 0x1 ;  /* 0x0000000109097836 */ /* 0x000fc40000000000 */
[----:B------:R-:W-:Y:S01]  /*29a0*/  VIADD R7, R7, 0x1 ;  /* 0x0000000107077836 */ /* 0x000fe20000000000 */
[----:B--2---:R1:W-:Y:S04]  /*29b0*/  STL [R12], R21 ;  /* 0x000000150c007387 */ /* 0x0043e80000100800 */
[----:B----4-:R1:W-:Y:S05]  /*29c0*/  STL [R14+0x18], R13 ;  /* 0x0000180d0e007387 */ /* 0x0103ea0000100800 */
[----:B------:R-:W-:Y:S05]  /*29d0*/  @P0 BRA `(.L_x_286) ;  /* 0xfffffff000e80947 */ /* 0x000fea000383ffff */
[----:B------:R-:W-:Y:S05]  /*29e0*/  BSYNC.RECONVERGENT B2 ;  /* 0x0000000000027941 */ /* 0x000fea0003800200 */
.L_x_276:
[----:B------:R0:W5:Y:S04]  /*29f0*/  LDL R25, [R1+0x18] ;  /* 0x0000180001197983 */ /* 0x0001680000100800 */
[----:B------:R0:W5:Y:S02]  /*2a00*/  LDL R24, [R1+0x20] ;  /* 0x0000200001187983 */ /* 0x0001640000100800 */
.L_x_253:
[----:B------:R-:W-:Y:S05]  /*2a10*/  BSYNC.RECONVERGENT B0 ;  /* 0x0000000000007941 */ /* 0x000fea0003800200 */
.L_x_252:
[----:B-----5:R-:W-:-:S06]  /*2a20*/  LEA R27, R25, UR45, 0x2 ;  /* 0x0000002d191b7c11 */ /* 0x020fcc000f8e10ff */
[----:B------:R-:W5:Y:S01]  /*2a30*/  LDL R27, [R27] ;  /* 0x000000001b1b7983 */ /* 0x000f620000100800 */
[----:B------:R-:W-:Y:S02]  /*2a40*/  MOV R6, 0x168 ;  /* 0x0000016800067802 */ /* 0x000fe40000000f00 */
[----:B------:R-:W-:-:S04]  /*2a50*/  SHF.R.S32.HI R3, RZ, 0x1f, R24 ;  /* 0x0000001fff037819 */ /* 0x000fc80000011418 */
[----:B------:R-:W2:Y:S01]  /*2a60*/  LDC.64 R6, c[0x4][R6] ;  /* 0x0100000006067b82 */ /* 0x000ea20000000a00 */
[----:B------:R-:W-:-:S04]  /*2a70*/  LEA.HI R3, R3, R24, RZ, 0x5 ;  /* 0x0000001803037211 */ /* 0x000fc800078f28ff */
[----:B------:R-:W-:-:S05]  /*2a80*/  SHF.R.S32.HI R26, RZ, 0x5, R3 ;  /* 0x00000005ff1a7819 */ /* 0x000fca0000011403 */
[----:B------:R-:W-:-:S04]  /*2a90*/  VIADD R4, R26, 0x1 ;  /* 0x000000011a047836 */ /* 0x000fc80000000000 */
[----:B------:R-:W-:-:S07]  /*2aa0*/  IMAD.WIDE R4, R4, 0x4, RZ ;  /* 0x0000000404047825 */ /* 0x000fce00078e02ff */
[----:B-1----:R-:W-:-:S07]  /*2ab0*/  LEPC R20, `(.L_x_287) ;  /* 0x000000001014794e */ /* 0x002fce0000000000 */
[----:B0-23-5:R-:W-:Y:S05]  /*2ac0*/  CALL.ABS.NOINC R6 ;  /* 0x0000000006007343 */ /* 0x02dfea0003c00000 */
.L_x_287:
[----:B------:R-:W-:Y:S01]  /*2ad0*/  ISETP.GE.AND P0, PT, R24, -0x1f, PT ;  /* 0xffffffe11800780c */ /* 0x000fe20003f06270 */
[----:B------:R-:W-:-:S12]  /*2ae0*/  BSSY.RECONVERGENT B0, `(.L_x_288) ;  /* 0x0000047000007945 */ /* 0x000fd80003800200 */
[----:B------:R-:W-:Y:S05]  /*2af0*/  @!P0 BRA `(.L_x_289) ;  /* 0x0000000400148947 */ /* 0x000fea0003800000 */
[C---:B------:R-:W-:Y:S01]  /*2b00*/  ISETP.GE.U32.AND P1, PT, R26.reuse, 0xf, PT ;  /* 0x0000000f1a00780c */ /* 0x040fe20003f26070 */
[----:B------:R-:W-:Y:S01]  /*2b10*/  VIADD R8, R26, 0x1 ;  /* 0x000000011a087836 */ /* 0x000fe20000000000 */
[----:B------:R-:W-:Y:S01]  /*2b20*/  BSSY.RECONVERGENT B1, `(.L_x_290) ;  /* 0x000001c000017945 */ /* 0x000fe20003800200 */
[----:B------:R-:W-:-:S03]  /*2b30*/  IMAD.MOV.U32 R3, RZ, RZ, RZ ;  /* 0x000000ffff037224 */ /* 0x000fc600078e00ff */
[----:B------:R-:W-:-:S04]  /*2b40*/  LOP3.LUT R10, R8, 0xf, RZ, 0xc0, !PT ;  /* 0x0000000f080a7812 */ /* 0x000fc800078ec0ff */
[----:B------:R-:W-:-:S03]  /*2b50*/  ISETP.NE.AND P2, PT, R10, RZ, PT ;  /* 0x000000ff0a00720c */ /* 0x000fc60003f45270 */
[----:B------:R-:W-:Y:S10]  /*2b60*/  @!P1 BRA `(.L_x_291) ;  /* 0x00000000005c9947 */ /* 0x000ff40003800000 */
[----:B------:R-:W-:Y:S01]  /*2b70*/  LOP3.LUT R3, R8, 0xfffffff0, RZ, 0xc0, !PT ;  /* 0xfffffff008037812 */ /* 0x000fe200078ec0ff */
[----:B------:R-:W-:Y:S02]  /*2b80*/  IMAD.MOV.U32 R0, RZ, RZ, RZ ;  /* 0x000000ffff007224 */ /* 0x000fe400078e00ff */
[----:B------:R-:W-:-:S07]  /*2b90*/  IMAD.MOV.U32 R9, RZ, RZ, -0x1 ;  /* 0xffffffffff097424 */ /* 0x000fce00078e00ff */
.L_x_292:
[----:B0-----:R-:W-:-:S04]  /*2ba0*/  IMAD.WIDE.U32 R6, R0, 0x4, R4 ;  /* 0x0000000400067825 */ /* 0x001fc800078e0004 */
[----:B------:R-:W-:Y:S01]  /*2bb0*/  VIADD R0, R0, 0x10 ;  /* 0x0000001000007836 */ /* 0x000fe20000000000 */
[----:B------:R0:W-:Y:S04]  /*2bc0*/  ST.E desc[UR36][R6.64], R9 ;  /* 0x0000000906007985 */ /* 0x0001e8000c101924 */
[----:B------:R0:W-:Y:S01]  /*2bd0*/  ST.E desc[UR36][R6.64+0x4], R9 ;  /* 0x0000040906007985 */ /* 0x0001e2000c101924 */
[----:B------:R-:W-:-:S03]  /*2be0*/  ISETP.NE.AND P1, PT, R0, R3, PT ;  /* 0x000000030000720c */ /* 0x000fc60003f25270 */
[----:B------:R0:W-:Y:S04]  /*2bf0*/  ST.E desc[UR36][R6.64+0x8], R9 ;  /* 0x0000080906007985 */ /* 0x0001e8000c101924 */
        /* <DEDUP_REMOVED lines=12> */
[----:B------:R0:W-:Y:S01]  /*2cc0*/  ST.E desc[UR36][R6.64+0x3c], R9 ;  /* 0x00003c0906007985 */ /* 0x0001e2000c101924 */
[----:B------:R-:W-:Y:S05]  /*2cd0*/  @P1 BRA `(.L_x_292) ;  /* 0xfffffffc00b01947 */ /* 0x000fea000383ffff */
.L_x_291:
[----:B------:R-:W-:Y:S05]  /*2ce0*/  BSYNC.RECONVERGENT B1 ;  /* 0x0000000000017941 */ /* 0x000fea0003800200 */
.L_x_290:
[----:B------:R-:W-:Y:S05]  /*2cf0*/  @!P2 BRA `(.L_x_289) ;  /* 0x000000000094a947 */ /* 0x000fea0003800000 */
[----:B------:R-:W-:Y:S01]  /*2d00*/  ISETP.GE.U32.AND P1, PT, R10, 0x8, PT ;  /* 0x000000080a00780c */ /* 0x000fe20003f26070 */
[----:B------:R-:W-:Y:S01]  /*2d10*/  BSSY.RECONVERGENT B1, `(.L_x_293) ;  /* 0x000000f000017945 */ /* 0x000fe20003800200 */
[----:B------:R-:W-:-:S04]  /*2d20*/  LOP3.LUT R0, R8, 0x7, RZ, 0xc0, !PT ;  /* 0x0000000708007812 */ /* 0x000fc800078ec0ff */
[----:B------:R-:W-:-:S07]  /*2d30*/  ISETP.NE.AND P2, PT, R0, RZ, PT ;  /* 0x000000ff0000720c */ /* 0x000fce0003f45270 */
[----:B------:R-:W-:Y:S06]  /*2d40*/  @!P1 BRA `(.L_x_294) ;  /* 0x00000000002c9947 */ /* 0x000fec0003800000 */
[----:B0-----:R-:W-:Y:S02]  /*2d50*/  IMAD.MOV.U32 R9, RZ, RZ, -0x1 ;  /* 0xffffffffff097424 */ /* 0x001fe400078e00ff */
[----:B------:R-:W-:-:S04]  /*2d60*/  IMAD.WIDE.U32 R6, R3, 0x4, R4 ;  /* 0x0000000403067825 */ /* 0x000fc800078e0004 */
[----:B------:R-:W-:Y:S01]  /*2d70*/  VIADD R3, R3, 0x8 ;  /* 0x0000000803037836 */ /* 0x000fe20000000000 */
[----:B------:R1:W-:Y:S04]  /*2d80*/  ST.E desc[UR36][R6.64], R9 ;  /* 0x0000000906007985 */ /* 0x0003e8000c101924 */
[----:B------:R1:W-:Y:S04]  /*2d90*/  ST.E desc[UR36][R6.64+0x4], R9 ;  /* 0x0000040906007985 */ /* 0x0003e8000c101924 */
[----:B------:R1:W-:Y:S04]  /*2da0*/  ST.E desc[UR36][R6.64+0x8], R9 ;  /* 0x0000080906007985 */ /* 0x0003e8000c101924 */
[----:B------:R1:W-:Y:S04]  /*2db0*/  ST.E desc[UR36][R6.64+0xc], R9 ;  /* 0x00000c0906007985 */ /* 0x0003e8000c101924 */
[----:B------:R1:W-:Y:S04]  /*2dc0*/  ST.E desc[UR36][R6.64+0x10], R9 ;  /* 0x0000100906007985 */ /* 0x0003e8000c101924 */
[----:B------:R1:W-:Y:S04]  /*2dd0*/  ST.E desc[UR36][R6.64+0x14], R9 ;  /* 0x0000140906007985 */ /* 0x0003e8000c101924 */
[----:B------:R1:W-:Y:S04]  /*2de0*/  ST.E desc[UR36][R6.64+0x18], R9 ;  /* 0x0000180906007985 */ /* 0x0003e8000c101924 */
[----:B------:R1:W-:Y:S02]  /*2df0*/  ST.E desc[UR36][R6.64+0x1c], R9 ;  /* 0x00001c0906007985 */ /* 0x0003e4000c101924 */
.L_x_294:
[----:B------:R-:W-:Y:S05]  /*2e00*/  BSYNC.RECONVERGENT B1 ;  /* 0x0000000000017941 */ /* 0x000fea0003800200 */
.L_x_293:
[----:B------:R-:W-:Y:S05]  /*2e10*/  @!P2 BRA `(.L_x_289) ;  /* 0x00000000004ca947 */ /* 0x000fea0003800000 */
[----:B------:R-:W-:Y:S02]  /*2e20*/  ISETP.GE.U32.AND P1, PT, R0, 0x4, PT ;  /* 0x000000040000780c */ /* 0x000fe40003f26070 */
[----:B------:R-:W-:-:S04]  /*2e30*/  LOP3.LUT R0, R8, 0x3, RZ, 0xc0, !PT ;  /* 0x0000000308007812 */ /* 0x000fc800078ec0ff */
[----:B------:R-:W-:-:S07]  /*2e40*/  ISETP.NE.AND P2, PT, R0, RZ, PT ;  /* 0x000000ff0000720c */ /* 0x000fce0003f45270 */
[----:B01----:R-:W-:Y:S02]  /*2e50*/  @P1 IMAD.MOV.U32 R9, RZ, RZ, -0x1 ;  /* 0xffffffffff091424 */ /* 0x003fe400078e00ff */
[----:B------:R-:W-:-:S04]  /*2e60*/  @P1 IMAD.WIDE.U32 R6, R3, 0x4, R4 ;  /* 0x0000000403061825 */ /* 0x000fc800078e0004 */
[----:B------:R-:W-:Y:S01]  /*2e70*/  @P1 VIADD R3, R3, 0x4 ;  /* 0x0000000403031836 */ /* 0x000fe20000000000 */
[----:B------:R2:W-:Y:S04]  /*2e80*/  @P1 ST.E desc[UR36][R6.64], R9 ;  /* 0x0000000906001985 */ /* 0x0005e8000c101924 */
[----:B------:R2:W-:Y:S04]  /*2e90*/  @P1 ST.E desc[UR36][R6.64+0x4], R9 ;  /* 0x0000040906001985 */ /* 0x0005e8000c101924 */
[----:B------:R2:W-:Y:S04]  /*2ea0*/  @P1 ST.E desc[UR36][R6.64+0x8], R9 ;  /* 0x0000080906001985 */ /* 0x0005e8000c101924 */
[----:B------:R2:W-:Y:S01]  /*2eb0*/  @P1 ST.E desc[UR36][R6.64+0xc], R9 ;  /* 0x00000c0906001985 */ /* 0x0005e2000c101924 */
[----:B------:R-:W-:Y:S05]  /*2ec0*/  @!P2 BRA `(.L_x_289) ;  /* 0x000000000020a947 */ /* 0x000fea0003800000 */
[----:B--2---:R-:W-:Y:S01]  /*2ed0*/  IMAD.WIDE.U32 R6, R3, 0x4, R4 ;  /* 0x0000000403067825 */ /* 0x004fe200078e0004 */
[----:B------:R-:W-:-:S03]  /*2ee0*/  ISETP.NE.AND P1, PT, R0, 0x1, PT ;  /* 0x000000010000780c */ /* 0x000fc60003f25270 */
[----:B------:R-:W-:-:S05]  /*2ef0*/  IMAD.MOV.U32 R3, RZ, RZ, -0x1 ;  /* 0xffffffffff037424 */ /* 0x000fca00078e00ff */
[----:B------:R3:W-:Y:S05]  /*2f00*/  ST.E desc[UR36][R6.64], R3 ;  /* 0x0000000306007985 */ /* 0x0007ea000c101924 */
[----:B------:R-:W-:Y:S05]  /*2f10*/  @!P1 BRA `(.L_x_289) ;  /* 0x00000000000c9947 */ /* 0x000fea0003800000 */
[----:B------:R-:W-:Y:S01]  /*2f20*/  ISETP.NE.AND P1, PT, R0, 0x2, PT ;  /* 0x000000020000780c */ /* 0x000fe20003f25270 */
[----:B------:R4:W-:-:S12]  /*2f30*/  ST.E desc[UR36][R6.64+0x4], R3 ;  /* 0x0000040306007985 */ /* 0x0009d8000c101924 */
[----:B------:R4:W-:Y:S02]  /*2f40*/  @P1 ST.E desc[UR36][R6.64+0x8], R3 ;  /* 0x0000080306001985 */ /* 0x0009e4000c101924 */
.L_x_289:
[----:B------:R-:W-:Y:S05]  /*2f50*/  BSYNC.RECONVERGENT B0 ;  /* 0x0000000000007941 */ /* 0x000fea0003800200 */
.L_x_288:
[----:B------:R-:W-:Y:S01]  /*2f60*/  ISETP.GE.AND P1, PT, R19, R24, PT ;  /* 0x000000181300720c */ /* 0x000fe20003f26270 */
[----:B------:R-:W-:-:S12]  /*2f70*/  BSSY.RECONVERGENT B0, `(.L_x_295) ;  /* 0x0000050000007945 */ /* 0x000fd80003800200 */
[----:B------:R-:W-:Y:S05]  /*2f80*/  @P1 BRA `(.L_x_296) ;  /* 0x0000000400381947 */ /* 0x000fea0003800000 */
[----:B---34-:R-:W-:Y:S01]  /*2f90*/  LOP3.LUT R3, RZ, R19, RZ, 0x33, !PT ;  /* 0x00000013ff037212 */ /* 0x018fe200078e33ff */
[----:B------:R-:W3:Y:S01]  /*2fa0*/  LDC.64 R12, c[0x0][0x3a8] ;  /* 0x0000ea00ff0c7b82 */ /* 0x000ee20000000a00 */
[----:B------:R-:W-:Y:S01]  /*2fb0*/  BSSY.RECONVERGENT B1, `(.L_x_297) ;  /* 0x000002f000017945 */ /* 0x000fe20003800200 */
[----:B------:R-:W-:Y:S02]  /*2fc0*/  IMAD.MOV.U32 R15, RZ, RZ, RZ ;  /* 0x000000ffff0f7224 */ /* 0x000fe400078e00ff */
[----:B------:R-:W-:-:S05]  /*2fd0*/  IMAD.IADD R3, R3, 0x1, R24 ;  /* 0x0000000103037824 */ /* 0x000fca00078e0218 */
[C---:B------:R-:W-:Y:S02]  /*2fe0*/  ISETP.GE.U32.AND P2, PT, R3.reuse, 0x60, PT ;  /* 0x000000600300780c */ /* 0x040fe40003f46070 */
[----:B012---:R-:W-:Y:S01]  /*2ff0*/  LEA.HI R6, R3, 0x1, RZ, 0x1b ;  /* 0x0000000103067811 */ /* 0x007fe200078fd8ff */
[----:B------:R-:W-:-:S03]  /*3000*/  IMAD.MOV.U32 R3, RZ, RZ, R19 ;  /* 0x000000ffff037224 */ /* 0x000fc600078e0013 */
[----:B------:R-:W-:-:S04]  /*3010*/  LOP3.LUT R0, R6, 0x3, RZ, 0xc0, !PT ;  /* 0x0000000306007812 */ /* 0x000fc800078ec0ff */
[----:B------:R-:W-:Y:S01]  /*3020*/  ISETP.NE.AND P1, PT, R0, RZ, PT ;  /* 0x000000ff0000720c */ /* 0x000fe20003f25270 */
[----:B---3--:R-:W-:Y:S02]  /*3030*/  IMAD.WIDE R12, R27, 0x4, R12 ;  /* 0x000000041b0c7825 */ /* 0x008fe400078e020c */
[----:B------:R-:W-:Y:S10]  /*3040*/  @!P2 BRA `(.L_x_298) ;  /* 0x000000000094a947 */ /* 0x000ff40003800000 */
[----:B------:R-:W-:Y:S01]  /*3050*/  LOP3.LUT R15, R6, 0xffffffc, RZ, 0xc0, !PT ;  /* 0x0ffffffc060f7812 */ /* 0x000fe200078ec0ff */
[----:B------:R-:W-:Y:S02]  /*3060*/  IMAD.MOV.U32 R14, RZ, RZ, RZ ;  /* 0x000000ffff0e7224 */ /* 0x000fe400078e00ff */
[----:B------:R-:W-:-:S07]  /*3070*/  IMAD.MOV.U32 R3, RZ, RZ, R19 ;  /* 0x000000ffff037224 */ /* 0x000fce00078e0013 */
.L_x_299:
[----:B------:R-:W2:Y:S01]  /*3080*/  LDG.E R8, desc[UR36][R12.64] ;  /* 0x000000240c087981 */ /* 0x000ea2000c1e1900 */
[----:B0-----:R-:W0:Y:S01]  /*3090*/  LDC.64 R6, c[0x0][0x3b8] ;  /* 0x0000ee00ff067b82 */ /* 0x001e220000000a00 */
[----:B------:R-:W1:Y:S01]  /*30a0*/  LDCU.64 UR4, c[0x0][0x3b8] ;  /* 0x00007700ff0477ac */ /* 0x000e620008000a00 */
[----:B--2---:R-:W-:-:S04]  /*30b0*/  IMAD.IADD R9, R8, 0x1, R3 ;  /* 0x0000000108097824 */ /* 0x004fc800078e0203 */
[----:B0-----:R-:W-:-:S06]  /*30c0*/  IMAD.WIDE R8, R9, 0x4, R6 ;  /* 0x0000000409087825 */ /* 0x001fcc00078e0206 */
[----:B------:R-:W2:Y:S01]  /*30d0*/  LDG.E R9, desc[UR36][R8.64] ;  /* 0x0000002408097981 */ /* 0x000ea2000c1e1900 */
[----:B------:R-:W-:-:S05]  /*30e0*/  IMAD.WIDE.U32 R6, R14, 0x4, R4 ;  /* 0x000000040e067825 */ /* 0x000fca00078e0004 */
[----:B--2---:R0:W-:Y:S04]  /*30f0*/  ST.E desc[UR36][R6.64], R9 ;  /* 0x0000000906007985 */ /* 0x0041e8000c101924 */
[----:B------:R-:W2:Y:S01]  /*3100*/  LDG.E R10, desc[UR36][R12.64] ;  /* 0x000000240c0a7981 */ /* 0x000ea2000c1e1900 */
[----:B------:R-:W-:Y:S02]  /*3110*/  SHF.R.S32.HI R20, RZ, 0x1f, R3 ;  /* 0x0000001fff147819 */ /* 0x000fe40000011403 */
[----:B--2---:R-:W-:-:S04]  /*3120*/  IADD3 R11, P2, PT, R10, R3, RZ ;  /* 0x000000030a0b7210 */ /* 0x004fc80007f5e0ff */
[----:B------:R-:W-:Y:S02]  /*3130*/  LEA.HI.X.SX32 R28, R10, R20, 0x1, P2 ;  /* 0x000000140a1c7211 */ /* 0x000fe400010f0eff */
[----:B-1----:R-:W-:-:S04]  /*3140*/  LEA R10, P2, R11, UR4, 0x2 ;  /* 0x000000040b0a7c11 */ /* 0x002fc8000f8410ff */
[----:B------:R-:W-:-:S06]  /*3150*/  LEA.HI.X R11, R11, UR5, R28, 0x2, P2 ;  /* 0x000000050b0b7c11 */ /* 0x000fcc00090f141c */
[----:B------:R-:W2:Y:S04]  /*3160*/  LDG.E R11, desc[UR36][R10.64+0x80] ;  /* 0x000080240a0b7981 */ /* 0x000ea8000c1e1900 */
[----:B--2---:R1:W-:Y:S04]  /*3170*/  ST.E desc[UR36][R6.64+0x4], R11 ;  /* 0x0000040b06007985 */ /* 0x0043e8000c101924 */
[----:B------:R-:W0:Y:S02]  /*3180*/  LDG.E R8, desc[UR36][R12.64] ;  /* 0x000000240c087981 */ /* 0x000e24000c1e1900 */
[----:B0-----:R-:W-:-:S04]  /*3190*/  IADD3 R9, P2, PT, R8, R3, RZ ;  /* 0x0000000308097210 */ /* 0x001fc80007f5e0ff */
[----:B------:R-:W-:Y:S02]  /*31a0*/  LEA.HI.X.SX32 R28, R8, R20, 0x1, P2 ;  /* 0x00000014081c7211 */ /* 0x000fe400010f0eff */
[----:B------:R-:W-:-:S04]  /*31b0*/  LEA R8, P2, R9, UR4, 0x2 ;  /* 0x0000000409087c11 */ /* 0x000fc8000f8410ff */
[----:B------:R-:W-:-:S06]  /*31c0*/  LEA.HI.X R9, R9, UR5, R28, 0x2, P2 ;  /* 0x0000000509097c11 */ /* 0x000fcc00090f141c */
[----:B------:R-:W2:Y:S04]  /*31d0*/  LDG.E R9, desc[UR36][R8.64+0x100] ;  /* 0x0001002408097981 */ /* 0x000ea8000c1e1900 */
[----:B--2---:R0:W-:Y:S04]  /*31e0*/  ST.E desc[UR36][R6.64+0x8], R9 ;  /* 0x0000080906007985 */ /* 0x0041e8000c101924 */
[----:B------:R-:W2:Y:S02]  /*31f0*/  LDG.E R21, desc[UR36][R12.64] ;  /* 0x000000240c157981 */ /* 0x000ea4000c1e1900 */
[----:B--2---:R-:W-:-:S04]  /*3200*/  IADD3 R27, P2, PT, R21, R3, RZ ;  /* 0x00000003151b7210 */ /* 0x004fc80007f5e0ff */
[----:B------:R-:W-:Y:S02]  /*3210*/  LEA.HI.X.SX32 R20, R21, R20, 0x1, P2 ;  /* 0x0000001415147211 */ /* 0x000fe400010f0eff */
[----:B------:R-:W-:-:S04]  /*3220*/  LEA R10, P2, R27, UR4, 0x2 ;  /* 0x000000041b0a7c11 */ /* 0x000fc8000f8410ff */
[----:B-1----:R-:W-:-:S06]  /*3230*/  LEA.HI.X R11, R27, UR5, R20, 0x2, P2 ;  /* 0x000000051b0b7c11 */ /* 0x002fcc00090f1414 */
[----:B------:R-:W2:Y:S01]  /*3240*/  LDG.E R11, desc[UR36][R10.64+0x180] ;  /* 0x000180240a0b7981 */ /* 0x000ea2000c1e1900 */
[----:B------:R-:W-:Y:S02]  /*3250*/  VIADD R14, R14, 0x4 ;  /* 0x000000040e0e7836 */ /* 0x000fe40000000000 */
[----:B------:R-:W-:-:S03]  /*3260*/  VIADD R3, R3, 0x80 ;  /* 0x0000008003037836 */ /* 0x000fc60000000000 */
[----:B------:R-:W-:Y:S01]  /*3270*/  ISETP.NE.AND P2, PT, R14, R15, PT ;  /* 0x0000000f0e00720c */ /* 0x000fe20003f45270 */
[----:B--2---:R0:W-:-:S12]  /*3280*/  ST.E desc[UR36][R6.64+0xc], R11 ;  /* 0x00000c0b06007985 */ /* 0x0041d8000c101924 */
[----:B------:R-:W-:Y:S05]  /*3290*/  @P2 BRA `(.L_x_299) ;  /* 0xfffffffc00782947 */ /* 0x000fea000383ffff */
.L_x_298:
[----:B------:R-:W-:Y:S05]  /*32a0*/  BSYNC.RECONVERGENT B1 ;  /* 0x0000000000017941 */ /* 0x000fea0003800200 */
.L_x_297:
[----:B------:R-:W-:Y:S05]  /*32b0*/  @!P1 BRA `(.L_x_296) ;  /* 0x00000000006c9947 */ /* 0x000fea0003800000 */
[----:B------:R-:W2:Y:S01]  /*32c0*/  LDG.E R8, desc[UR36][R12.64] ;  /* 0x000000240c087981 */ /* 0x000ea2000c1e1900 */
[----:B0-----:R-:W0:Y:S01]  /*32d0*/  LDC.64 R6, c[0x0][0x3b8] ;  /* 0x0000ee00ff067b82 */ /* 0x001e220000000a00 */
[----:B--2---:R-:W-:-:S04]  /*32e0*/  IMAD.IADD R9, R8, 0x1, R3 ;  /* 0x0000000108097824 */ /* 0x004fc800078e0203 */
[----:B0-----:R-:W-:-:S06]  /*32f0*/  IMAD.WIDE R8, R9, 0x4, R6 ;  /* 0x0000000409087825 */ /* 0x001fcc00078e0206 */
[----:B------:R-:W2:Y:S01]  /*3300*/  LDG.E R9, desc[UR36][R8.64] ;  /* 0x0000002408097981 */ /* 0x000ea2000c1e1900 */
[----:B------:R-:W-:Y:S01]  /*3310*/  IMAD.WIDE.U32 R6, R15, 0x4, R4 ;  /* 0x000000040f067825 */ /* 0x000fe200078e0004 */
[----:B------:R-:W-:-:S04]  /*3320*/  ISETP.NE.AND P1, PT, R0, 0x1, PT ;  /* 0x000000010000780c */ /* 0x000fc80003f25270 */
[----:B--2---:R0:W-:Y:S09]  /*3330*/  ST.E desc[UR36][R6.64], R9 ;  /* 0x0000000906007985 */ /* 0x0041f2000c101924 */
[----:B------:R-:W-:Y:S05]  /*3340*/  @!P1 BRA `(.L_x_296) ;  /* 0x0000000000489947 */ /* 0x000fea0003800000 */
[----:B------:R-:W2:Y:S01]  /*3350*/  LDG.E R10, desc[UR36][R12.64] ;  /* 0x000000240c0a7981 */ /* 0x000ea2000c1e1900 */
[----:B0-----:R-:W0:Y:S01]  /*3360*/  LDC.64 R8, c[0x0][0x3b8] ;  /* 0x0000ee00ff087b82 */ /* 0x001e220000000a00 */
[----:B------:R-:W-:Y:S02]  /*3370*/  SHF.R.S32.HI R15, RZ, 0x1f, R3 ;  /* 0x0000001fff0f7819 */ /* 0x000fe40000011403 */
[----:B--2---:R-:W-:-:S04]  /*3380*/  IADD3 R11, P1, PT, R10, R3, RZ ;  /* 0x000000030a0b7210 */ /* 0x004fc80007f3e0ff */
[----:B------:R-:W-:Y:S02]  /*3390*/  LEA.HI.X.SX32 R14, R10, R15, 0x1, P1 ;  /* 0x0000000f0a0e7211 */ /* 0x000fe400008f0eff */
[----:B0-----:R-:W-:-:S04]  /*33a0*/  LEA R10, P1, R11, R8, 0x2 ;  /* 0x000000080b0a7211 */ /* 0x001fc800078210ff */
[----:B------:R-:W-:-:S06]  /*33b0*/  LEA.HI.X R11, R11, R9, R14, 0x2, P1 ;  /* 0x000000090b0b7211 */ /* 0x000fcc00008f140e */
[----:B------:R-:W2:Y:S01]  /*33c0*/  LDG.E R11, desc[UR36][R10.64+0x80] ;  /* 0x000080240a0b7981 */ /* 0x000ea2000c1e1900 */
[----:B------:R-:W-:-:S03]  /*33d0*/  ISETP.NE.AND P1, PT, R0, 0x2, PT ;  /* 0x000000020000780c */ /* 0x000fc60003f25270 */
[----:B--2---:R0:W-:Y:S10]  /*33e0*/  ST.E desc[UR36][R6.64+0x4], R11 ;  /* 0x0000040b06007985 */ /* 0x0041f4000c101924 */
[----:B------:R-:W-:Y:S05]  /*33f0*/  @!P1 BRA `(.L_x_296) ;  /* 0x00000000001c9947 */ /* 0x000fea0003800000 */
[----:B------:R-:W2:Y:S02]  /*3400*/  LDG.E R12, desc[UR36][R12.64] ;  /* 0x000000240c0c7981 */ /* 0x000ea4000c1e1900 */
[----:B--2---:R-:W-:-:S04]  /*3410*/  IADD3 R0, P1, PT, R12, R3, RZ ;  /* 0x000000030c007210 */ /* 0x004fc80007f3e0ff */
[----:B------:R-:W-:Y:S02]  /*3420*/  LEA.HI.X.SX32 R3, R12, R15, 0x1, P1 ;  /* 0x0000000f0c037211 */ /* 0x000fe400008f0eff */
[----:B------:R-:W-:-:S04]  /*3430*/  LEA R8, P1, R0, R8, 0x2 ;  /* 0x0000000800087211 */ /* 0x000fc800078210ff */
[----:B------:R-:W-:-:S06]  /*3440*/  LEA.HI.X R9, R0, R9, R3, 0x2, P1 ;  /* 0x0000000900097211 */ /* 0x000fcc00008f1403 */
[----:B------:R-:W2:Y:S04]  /*3450*/  LDG.E R9, desc[UR36][R8.64+0x100] ;  /* 0x0001002408097981 */ /* 0x000ea8000c1e1900 */
[----:B--2---:R1:W-:Y:S02]  /*3460*/  ST.E desc[UR36][R6.64+0x8], R9 ;  /* 0x0000080906007985 */ /* 0x0043e4000c101924 */
.L_x_296:
[----:B------:R-:W-:Y:S05]  /*3470*/  BSYNC.RECONVERGENT B0 ;  /* 0x0000000000007941 */ /* 0x000fea0003800200 */
.L_x_295:
[----:B------:R-:W-:-:S03]  /*3480*/  UMOV UR4, 0xffffffff ;  /* 0xffffffff00047882 */ /* 0x000fc60000000000 */
[----:B------:R-:W-:Y:S05]  /*3490*/  BRA.DIV UR4, `(.L_x_300) ;  /* 0x0000000e04287947 */ /* 0x000fea000b800000 */
[----:B------:R-:W-:Y:S01]  /*34a0*/  NOP ;  /* 0x0000000000007918 */ /* 0x000fe20000000000 */
.L_x_330:
[----:B------:R0:W-:Y:S01]  /*34b0*/  STS [R22+UR41], RZ ;  /* 0x000000ff16007988 */ /* 0x0001e20008000829 */
[----:B------:R-:W-:Y:S04]  /*34c0*/  BSSY B0, `(.L_x_301) ;  /* 0x000007a000007945 */ /* 0x000fe80003800000 */
[----:B------:R-:W-:Y:S05]  /*34d0*/  @!P0 BRA `(.L_x_302) ;  /* 0x0000000400e08947 */ /* 0x000fea0003800000 */
[----:B---34-:R-:W-:-:S07]  /*34e0*/  IMAD.MOV.U32 R3, RZ, RZ, RZ ;  /* 0x000000ffff037224 */ /* 0x018fce00078e00ff */
.L_x_315:
[----:B------:R-:W-:Y:S01]  /*34f0*/  ISETP.GE.AND P1, PT, R23, 0x2, PT ;  /* 0x000000021700780c */ /* 0x000fe20003f26270 */
[----:B------:R-:W-:Y:S01]  /*3500*/  BSSY.RECONVERGENT B1, `(.L_x_303) ;  /* 0x0000050000017945 */ /* 0x000fe20003800200 */
[C---:B------:R-:W-:Y:S01]  /*3510*/  ISETP.NE.AND P0, PT, R3.reuse, R26, PT ;  /* 0x0000001a0300720c */ /* 0x040fe20003f05270 */
[----:B012---:R-:W-:-:S04]  /*3520*/  IMAD.WIDE.U32 R6, R3, 0x4, R4 ;  /* 0x0000000403067825 */ /* 0x007fc800078e0004 */
[----:B------:R-:W-:-:S06]  /*3530*/  VIADD R3, R3, 0x1 ;  /* 0x0000000103037836 */ /* 0x000fcc0000000000 */
[----:B---3--:R-:W-:Y:S05]  /*3540*/  @!P1 BRA `(.L_x_304) ;  /* 0x00000004002c9947 */ /* 0x008fea0003800000 */
[----:B------:R0:W5:Y:S01]  /*3550*/  LD.E R8, desc[UR36][R6.64] ;  /* 0x0000002406087980 */ /* 0x000162000c101900 */
[----:B------:R-:W-:-:S07]  /*3560*/  IMAD.MOV.U32 R14, RZ, RZ, 0x1 ;  /* 0x00000001ff0e7424 */ /* 0x000fce00078e00ff */
.L_x_309:
[----:B-----5:R-:W-:Y:S01]  /*3570*/  ISETP.NE.AND P1, PT, R8, -0x1, PT ;  /* 0xffffffff0800780c */ /* 0x020fe20003f25270 */
[----:B------:R-:W-:Y:S01]  /*3580*/  BSSY.RECONVERGENT B2, `(.L_x_305) ;  /* 0x0000044000027945 */ /* 0x000fe20003800200 */
[----:B------:R-:W-:Y:S02]  /*3590*/  IMAD.MOV.U32 R12, RZ, RZ, R8 ;  /* 0x000000ffff0c7224 */ /* 0x000fe400078e0008 */
[----:B------:R-:W-:-:S09]  /*35a0*/  IMAD.MOV.U32 R8, RZ, RZ, -0x1 ;  /* 0xffffffffff087424 */ /* 0x000fd200078e00ff */
[----:B-1----:R-:W-:Y:S05]  /*35b0*/  @!P1 BRA `(.L_x_306) ;  /* 0x0000000400009947 */ /* 0x002fea0003800000 */
[----:B------:R-:W-:Y:S01]  /*35c0*/  LEA R21, R14, UR48, 0x2 ;  /* 0x000000300e157c11 */ /* 0x000fe2000f8e10ff */
[----:B------:R-:W1:Y:S01]  /*35d0*/  LDC.64 R8, c[0x0][0x3c0] ;  /* 0x0000f000ff087b82 */ /* 0x000e620000000a00 */
[----:B------:R-:W2:Y:S03]  /*35e0*/  LDCU UR4, c[0x0][0x394] ;  /* 0x00007280ff0477ac */ /* 0x000ea60008000800 */
[----:B------:R-:W3:Y:S04]  /*35f0*/  LDL R0, [R21+0x18] ;  /* 0x0000180015007983 */ /* 0x000ee80000100800 */
[----:B------:R-:W2:Y:S01]  /*3600*/  LDL R13, [R21+0x20] ;  /* 0x00002000150d7983 */ /* 0x000ea20000100800 */
[----:B---3--:R-:W-:-:S05]  /*3610*/  LEA R10, R0, UR45, 0x2 ;  /* 0x0000002d000a7c11 */ /* 0x008fca000f8e10ff */
[----:B------:R3:W1:Y:S01]  /*3620*/  LDL R11, [R10] ;  /* 0x000000000a0b7983 */ /* 0x0006620000100800 */
[----:B--2---:R-:W-:-:S05]  /*3630*/  IMAD R13, R13, UR4, RZ ;  /* 0x000000040d0d7c24 */ /* 0x004fca000f8e02ff */
[----:B------:R-:W-:-:S04]  /*3640*/  IABS R15, R13 ;  /* 0x0000000d000f7213 */ /* 0x000fc80000000000 */
[----:B------:R-:W2:Y:S08]  /*3650*/  I2F.RP R20, R15 ;  /* 0x0000000f00147306 */ /* 0x000eb00000209400 */
[----:B--2---:R-:W3:Y:S02]  /*3660*/  MUFU.RCP R20, R20 ;  /* 0x0000001400147308 */ /* 0x004ee40000001000 */
[----:B---3--:R-:W-:-:S02]  /*3670*/  VIADD R10, R20, 0xffffffe ;  /* 0x0ffffffe140a7836 */ /* 0x008fc40000000000 */
[----:B-1----:R-:W-:-:S05]  /*3680*/  IMAD.WIDE R8, R11, 0x4, R8 ;  /* 0x000000040b087825 */ /* 0x002fca00078e0208 */
[----:B------:R-:W2:Y:S01]  /*3690*/  LDG.E R0, desc[UR36][R8.64] ;  /* 0x0000002408007981 */ /* 0x000ea2000c1e1900 */
[----:B------:R1:W3:Y:S02]  /*36a0*/  F2I.FTZ.U32.TRUNC.NTZ R11, R10 ;  /* 0x0000000a000b7305 */ /* 0x0002e4000021f000 */
[----:B-1----:R-:W-:Y:S02]  /*36b0*/  IMAD.MOV.U32 R10, RZ, RZ, RZ ;  /* 0x000000ffff0a7224 */ /* 0x002fe400078e00ff */
[----:B---3--:R-:W-:-:S04]  /*36c0*/  IMAD.MOV R28, RZ, RZ, -R11 ;  /* 0x000000ffff1c7224 */ /* 0x008fc800078e0a0b */
[----:B------:R-:W-:Y:S01]  /*36d0*/  IMAD R21, R28, R15, RZ ;  /* 0x0000000f1c157224 */ /* 0x000fe200078e02ff */
[----:B------:R-:W-:-:S03]  /*36e0*/  IABS R28, R12 ;  /* 0x0000000c001c7213 */ /* 0x000fc60000000000 */
[----:B------:R-:W-:Y:S01]  /*36f0*/  IMAD.HI.U32 R11, R11, R21, R10 ;  /* 0x000000150b0b7227 */ /* 0x000fe200078e000a */
[----:B------:R-:W-:-:S05]  /*3700*/  IABS R21, R13 ;  /* 0x0000000d00157213 */ /* 0x000fca0000000000 */
[----:B------:R-:W-:Y:S02]  /*3710*/  IMAD.MOV R20, RZ, RZ, -R21 ;  /* 0x000000ffff147224 */ /* 0x000fe400078e0a15 */
[----:B------:R-:W-:-:S04]  /*3720*/  IMAD.HI.U32 R11, R11, R28, RZ ;  /* 0x0000001c0b0b7227 */ /* 0x000fc800078e00ff */
[----:B------:R-:W-:Y:S01]  /*3730*/  IMAD R20, R11, R20, R28 ;  /* 0x000000140b147224 */ /* 0x000fe200078e021c */
[----:B------:R-:W-:Y:S01]  /*3740*/  ISETP.GE.AND P2, PT, R12, RZ, PT ;  /* 0x000000ff0c00720c */ /* 0x000fe20003f46270 */
[----:B------:R-:W1:Y:S03]  /*3750*/  LDC.64 R10, c[0x0][0x3c8] ;  /* 0x0000f200ff0a7b82 */ /* 0x000e660000000a00 */
[----:B------:R-:W-:-:S13]  /*3760*/  ISETP.GT.U32.AND P1, PT, R15, R20, PT ;  /* 0x000000140f00720c */ /* 0x000fda0003f24070 */
[----:B------:R-:W-:-:S05]  /*3770*/  @!P1 IMAD.IADD R20, R20, 0x1, -R15 ;  /* 0x0000000114149824 */ /* 0x000fca00078e0a0f */
[----:B------:R-:W-:-:S13]  /*3780*/  ISETP.GT.U32.AND P1, PT, R15, R20, PT ;  /* 0x000000140f00720c */ /* 0x000fda0003f24070 */
[----:B------:R-:W-:Y:S01]  /*3790*/  @!P1 IMAD.IADD R20, R20, 0x1, -R15 ;  /* 0x0000000114149824 */ /* 0x000fe200078e0a0f */
[----:B------:R-:W-:-:S03]  /*37a0*/  ISETP.NE.AND P1, PT, R13, RZ, PT ;  /* 0x000000ff0d00720c */ /* 0x000fc60003f25270 */
[----:B------:R-:W-:-:S10]  /*37b0*/  @!P2 IMAD.MOV R20, RZ, RZ, -R20 ;  /* 0x000000ffff14a224 */ /* 0x000fd400078e0a14 */
[----:B------:R-:W-:-:S05]  /*37c0*/  @!P1 LOP3.LUT R20, RZ, R13, RZ, 0x33, !PT ;  /* 0x0000000dff149212 */ /* 0x000fca00078e33ff */
[----:B--2---:R-:W-:-:S04]  /*37d0*/  IMAD.IADD R13, R20, 0x1, R0 ;  /* 0x00000001140d7824 */ /* 0x004fc800078e0200 */
[----:B-1----:R-:W-:-:S05]  /*37e0*/  IMAD.WIDE R10, R13, 0x4, R10 ;  /* 0x000000040d0a7825 */ /* 0x002fca00078e020a */
[----:B------:R-:W2:Y:S02]  /*37f0*/  LDG.E R15, desc[UR36][R10.64] ;  /* 0x000000240a0f7981 */ /* 0x000ea4000c1e1900 */
[----:B--2---:R-:W-:-:S13]  /*3800*/  ISETP.NE.AND P1, PT, R15, -0x1, PT ;  /* 0xffffffff0f00780c */ /* 0x004fda0003f25270 */
[----:B------:R-:W-:Y:S05]  /*3810*/  @!P1 BRA `(.L_x_307) ;  /* 0x00000000005c9947 */ /* 0x000fea0003800000 */
[----:B------:R-:W2:Y:S01]  /*3820*/  LDG.E R9, desc[UR36][R8.64+0x4] ;  /* 0x0000042408097981 */ /* 0x000ea2000c1e1900 */
[----:B------:R-:W-:Y:S02]  /*3830*/  IMAD.MOV.U32 R13, RZ, RZ, R20 ;  /* 0x000000ffff0d7224 */ /* 0x000fe400078e0014 */
[----:B------:R-:W-:Y:S02]  /*3840*/  IMAD.MOV.U32 R21, RZ, RZ, R15 ;  /* 0x000000ffff157224 */ /* 0x000fe400078e000f */
[----:B------:R-:W-:Y:S02]  /*3850*/  IMAD.MOV.U32 R20, RZ, RZ, RZ ;  /* 0x000000ffff147224 */ /* 0x000fe400078e00ff */
[----:B--2---:R-:W-:-:S07]  /*3860*/  IMAD.IADD R15, R9, 0x1, -R0 ;  /* 0x00000001090f7824 */ /* 0x004fce00078e0a00 */
.L_x_308:
[----:B------:R-:W-:Y:S01]  /*3870*/  ISETP.NE.AND P1, PT, R21, R12, PT ;  /* 0x0000000c1500720c */ /* 0x000fe20003f25270 */
[----:B------:R-:W-:-:S12]  /*3880*/  IMAD.MOV.U32 R8, RZ, RZ, R12 ;  /* 0x000000ffff087224 */ /* 0x000fd800078e000c */
[----:B------:R-:W-:Y:S05]  /*3890*/  @!P1 BRA `(.L_x_306) ;  /* 0x0000000000489947 */ /* 0x000fea0003800000 */
[----:B------:R-:W1:Y:S01]  /*38a0*/  LDCU UR4, c[0x0][0x390] ;  /* 0x00007200ff0477ac */ /* 0x000e620008000800 */
[----:B------:R-:W-:Y:S01]  /*38b0*/  VIADD R20, R20, 0x1 ;  /* 0x0000000114147836 */ /* 0x000fe20000000000 */
[----:B------:R-:W2:Y:S04]  /*38c0*/  LDC R21, c[0x0][0x384] ;  /* 0x0000e100ff157b82 */ /* 0x000ea80000000800 */
[----:B-1----:R-:W-:Y:S01]  /*38d0*/  ISETP.NE.AND P1, PT, R20, UR4, PT ;  /* 0x0000000414007c0c */ /* 0x002fe2000bf25270 */
[----:B--2---:R-:W-:-:S12]  /*38e0*/  IMAD.WIDE R10, R21, 0x4, R10 ;  /* 0x00000004150a7825 */ /* 0x004fd800078e020a */
[----:B------:R-:W-:-:S05]  /*38f0*/  @!P1 VIADD R8, R13, 0x1 ;  /* 0x000000010d089836 */ /* 0x000fca0000000000 */
[----:B------:R-:W-:-:S04]  /*3900*/  @!P1 ISETP.NE.AND P2, PT, R8, R15, PT ;  /* 0x0000000f0800920c */ /* 0x000fc80003f45270 */
[----:B------:R-:W-:Y:S02]  /*3910*/  @!P1 SEL R13, R8, RZ, P2 ;  /* 0x000000ff080d9207 */ /* 0x000fe40001000000 */
[----:B------:R-:W1:Y:S03]  /*3920*/  @!P1 LDC.64 R8, c[0x0][0x3c8] ;  /* 0x0000f200ff089b82 */ /* 0x000e660000000a00 */
[----:B------:R-:W-:-:S04]  /*3930*/  @!P1 IMAD.IADD R21, R0, 0x1, R13 ;  /* 0x0000000100159824 */ /* 0x000fc800078e020d */
[----:B-1----:R-:W-:-:S05]  /*3940*/  @!P1 IMAD.WIDE R10, R21, 0x4, R8 ;  /* 0x00000004150a9825 */ /* 0x002fca00078e0208 */
[----:B------:R-:W2:Y:S01]  /*3950*/  LDG.E R21, desc[UR36][R10.64] ;  /* 0x000000240a157981 */ /* 0x000ea2000c1e1900 */
[----:B------:R-:W-:Y:S01]  /*3960*/  @!P1 IMAD.MOV.U32 R20, RZ, RZ, RZ ;  /* 0x000000ffff149224 */ /* 0x000fe200078e00ff */
[----:B--2---:R-:W-:-:S13]  /*3970*/  ISETP.NE.AND P2, PT, R21, -0x1, PT ;  /* 0xffffffff1500780c */ /* 0x004fda0003f45270 */
[----:B------:R-:W-:Y:S05]  /*3980*/  @P2 BRA `(.L_x_308) ;  /* 0xfffffffc00b82947 */ /* 0x000fea000383ffff */
.L_x_307:
[----:B------:R-:W-:Y:S02]  /*3990*/  IMAD.MOV.U32 R9, RZ, RZ, -0x1 ;  /* 0xffffffffff097424 */ /* 0x000fe400078e00ff */
[----:B------:R-:W-:-:S03]  /*39a0*/  IMAD.MOV.U32 R8, RZ, RZ, -0x1 ;  /* 0xffffffffff087424 */ /* 0x000fc600078e00ff */
[----:B------:R1:W-:Y:S04]  /*39b0*/  ST.E desc[UR36][R6.64], R9 ;  /* 0x0000000906007985 */ /* 0x0003e8000c101924 */
.L_x_306:
[----:B------:R-:W-:Y:S05]  /*39c0*/  BSYNC.RECONVERGENT B2 ;  /* 0x0000000000027941 */ /* 0x000fea0003800200 */
.L_x_305:
[----:B------:R-:W-:-:S05]  /*39d0*/  VIADD R14, R14, 0x1 ;  /* 0x000000010e0e7836 */ /* 0x000fca0000000000 */
[----:B------:R-:W-:-:S13]  /*39e0*/  ISETP.NE.AND P1, PT, R14, R23, PT ;  /* 0x000000170e00720c */ /* 0x000fda0003f25270 */
[----:B------:R-:W-:Y:S05]  /*39f0*/  @P1 BRA `(.L_x_309) ;  /* 0xfffffff800dc1947 */ /* 0x000fea000383ffff */
.L_x_304:
[----:B------:R-:W-:Y:S05]  /*3a00*/  BSYNC.RECONVERGENT B1 ;  /* 0x0000000000017941 */ /* 0x000fea0003800200 */
.L_x_303:
[----:B------:R-:W-:-:S03]  /*3a10*/  UMOV UR4, 0xffffffff ;  /* 0xffffffff00047882 */ /* 0x000fc60000000000 */
[----:B------:R-:W-:Y:S05]  /*3a20*/  BRA.DIV UR4, `(.L_x_310) ;  /* 0x0000000604e07947 */ /* 0x000fea000b800000 */
[----:B------:R-:W-:Y:S01]  /*3a30*/  NOP ;  /* 0x0000000000007918 */ /* 0x000fe20000000000 */
.L_x_333:
[----:B------:R-:W2:Y:S01]  /*3a40*/  LD.E R0, desc[UR36][R6.64] ;  /* 0x0000002406007980 */ /* 0x000ea2000c101900 */
[----:B------:R-:W-:Y:S01]  /*3a50*/  BSSY.RECONVERGENT B1, `(.L_x_311) ;  /* 0x000001c000017945 */ /* 0x000fe20003800200 */
[----:B--2---:R-:W-:-:S13]  /*3a60*/  ISETP.NE.AND P1, PT, R0, -0x1, PT ;  /* 0xffffffff0000780c */ /* 0x004fda0003f25270 */
[----:B------:R-:W-:Y:S05]  /*3a70*/  @!P1 BRA `(.L_x_312) ;  /* 0x0000000000649947 */ /* 0x000fea0003800000 */
[----:B------:R-:W-:Y:S02]  /*3a80*/  VOTE.ANY R0, PT, PT ;  /* 0x0000000000007806 */ /* 0x000fe400038e0100 */
[----:B------:R-:W-:Y:S02]  /*3a90*/  ISETP.NE.AND P1, PT, R18, UR39, PT ;  /* 0x0000002712007c0c */ /* 0x000fe4000bf25270 */
[----:B------:R2:W3:Y:S11]  /*3aa0*/  POPC R10, R0 ;  /* 0x00000000000a7309 */ /* 0x0004f60000000000 */
[----:B--2---:R-:W-:Y:S05]  /*3ab0*/  @P1 BRA `(.L_x_313) ;  /* 0x00000000001c1947 */ /* 0x004fea0003800000 */
[----:B01----:R-:W0:Y:S02]  /*3ac0*/  S2R R7, SR_LTMASK ;  /* 0x0000000000077919 */ /* 0x003e240000003900 */
[----:B0-----:R-:W-:-:S13]  /*3ad0*/  LOP3.LUT P1, RZ, R7, R0, RZ, 0xc0, !PT ;  /* 0x0000000007ff7212 */ /* 0x001fda000782c0ff */
[----:B------:R-:W-:Y:S05]  /*3ae0*/  @P1 BRA `(.L_x_312) ;  /* 0x0000000000481947 */ /* 0x000fea0003800000 */
[----:B------:R-:W3:Y:S02]  /*3af0*/  LDS R7, [R22+UR44] ;  /* 0x0000002c16077984 */ /* 0x000ee40008000800 */
[----:B---3--:R-:W-:-:S05]  /*3b00*/  IMAD.IADD R7, R10, 0x1, R7 ;  /* 0x000000010a077824 */ /* 0x008fca00078e0207 */
[----:B------:R2:W-:Y:S01]  /*3b10*/  STS [R22+UR44], R7 ;  /* 0x0000000716007988 */ /* 0x0005e2000800082c */
[----:B------:R-:W-:Y:S05]  /*3b20*/  BRA `(.L_x_312) ;  /* 0x0000000000387947 */ /* 0x000fea0003800000 */
.L_x_313:
[----:B01----:R-:W2:Y:S01]  /*3b30*/  LD.E R7, desc[UR36][R6.64] ;  /* 0x0000002406077980 */ /* 0x003ea2000c101900 */
[----:B------:R-:W0:Y:S01]  /*3b40*/  LDCU UR4, c[0x0][0x388] ;  /* 0x00007100ff0477ac */ /* 0x000e220008000800 */
[----:B------:R-:W-:Y:S01]  /*3b50*/  IMAD R12, R18, 0x1b00, R17 ;  /* 0x00001b00120c7824 */ /* 0x000fe200078e0211 */
[----:B------:R-:W1:Y:S01]  /*3b60*/  S2R R9, SR_LTMASK ;  /* 0x0000000000097919 */ /* 0x000e620000003900 */
[----:B------:R-:W0:Y:S01]  /*3b70*/  LDS R11, [R22+UR41] ;  /* 0x00000029160b7984 */ /* 0x000e220008000800 */
[----:B-1----:R-:W-:Y:S02]  /*3b80*/  LOP3.LUT R0, R9, R0, RZ, 0xc0, !PT ;  /* 0x0000000009007212 */ /* 0x002fe400078ec0ff */
[----:B------:R-:W1:Y:S04]  /*3b90*/  LDC.64 R8, c[0x0][0x3d0] ;  /* 0x0000f400ff087b82 */ /* 0x000e680000000a00 */
[----:B------:R-:W4:Y:S01]  /*3ba0*/  POPC R0, R0 ;  /* 0x0000000000007309 */ /* 0x000f220000000000 */
[----:B0-----:R-:W-:-:S02]  /*3bb0*/  IMAD R13, R12, UR4, R11 ;  /* 0x000000040c0d7c24 */ /* 0x001fc4000f8e020b */
[----:B---3--:R-:W-:-:S05]  /*3bc0*/  IMAD.IADD R11, R10, 0x1, R11 ;  /* 0x000000010a0b7824 */ /* 0x008fca00078e020b */
[----:B------:R0:W-:Y:S01]  /*3bd0*/  STS [R22+UR41], R11 ;  /* 0x0000000b16007988 */ /* 0x0001e20008000829 */
[----:B----4-:R-:W-:-:S04]  /*3be0*/  IMAD.IADD R13, R0, 0x1, R13 ;  /* 0x00000001000d7824 */ /* 0x010fc800078e020d */
[----:B-1----:R-:W-:-:S05]  /*3bf0*/  IMAD.WIDE.U32 R8, R13, 0x4, R8 ;  /* 0x000000040d087825 */ /* 0x002fca00078e0008 */
[----:B--2---:R0:W-:Y:S02]  /*3c00*/  STG.E desc[UR36][R8.64], R7 ;  /* 0x0000000708007986 */ /* 0x0041e4000c101924 */
.L_x_312:
[----:B------:R-:W-:Y:S05]  /*3c10*/  BSYNC.RECONVERGENT B1 ;  /* 0x0000000000017941 */ /* 0x000fea0003800200 */
.L_x_311:
[----:B------:R-:W-:-:S03]  /*3c20*/  UMOV UR4, 0xffffffff ;  /* 0xffffffff00047882 */ /* 0x000fc60000000000 */
[----:B------:R-:W-:Y:S05]  /*3c30*/  BRA.DIV UR4, `(.L_x_314) ;  /* 0x0000000604787947 */ /* 0x000fea000b800000 */
[----:B------:R-:W-:Y:S01]  /*3c40*/  NOP ;  /* 0x0000000000007918 */ /* 0x000fe20000000000 */
.L_x_336:
[----:B------:R-:W-:Y:S05]  /*3c50*/  @P0 BRA `(.L_x_315) ;  /* 0xfffffff800240947 */ /* 0x000fea000383ffff */
.L_x_302:
[----:B------:R-:W-:Y:S05]  /*3c60*/  BSYNC B0 ;  /* 0x0000000000007941 */ /* 0x000fea0003800000 */
.L_x_301:
[----:B------:R-:W-:-:S13]  /*3c70*/  ISETP.NE.AND P0, PT, R18, UR39, PT ;  /* 0x0000002712007c0c */ /* 0x000fda000bf05270 */
[----:B------:R-:W-:Y:S05]  /*3c80*/  @P0 BRA `(.L_x_316) ;  /* 0x0000000000180947 */ /* 0x000fea0003800000 */
[----:B------:R-:W-:-:S04]  /*3c90*/  MOV R0, 0x170 ;  /* 0x0000017000007802 */ /* 0x000fc80000000f00 */
[----:B01234-:R0:W1:Y:S03]  /*3ca0*/  LDC.64 R6, c[0x4][R0] ;  /* 0x0100000000067b82 */ /* 0x01f0660000000a00 */
[----:B------:R-:W-:-:S07]  /*3cb0*/  LEPC R20, `(.L_x_317) ;  /* 0x000000001014794e */ /* 0x000fce0000000000 */
[----:B01----:R-:W-:Y:S05]  /*3cc0*/  CALL.ABS.NOINC R6 ;  /* 0x0000000006007343 */ /* 0x003fea0003c00000 */
.L_x_317:
[----:B------:R-:W-:Y:S01]  /*3cd0*/  IMAD.MOV.U32 R18, RZ, RZ, R16 ;  /* 0x000000ffff127224 */ /* 0x000fe200078e0010 */
[----:B------:R-:W-:Y:S06]  /*3ce0*/  BRA `(.L_x_318) ;  /* 0x0000000000887947 */ /* 0x000fec0003800000 */
.L_x_316:
[----:B---34-:R-:W3:Y:S01]  /*3cf0*/  LDS R3, [R22+UR41] ;  /* 0x0000002916037984 */ /* 0x018ee20008000800 */
[----:B------:R-:W-:Y:S01]  /*3d00*/  LEA R0, R18, UR48, 0x2 ;  /* 0x0000003012007c11 */ /* 0x000fe2000f8e10ff */
[C---:B---3--:R-:W-:Y:S01]  /*3d10*/  VIADD R23, R3.reuse, 0xffffffff ;  /* 0xffffffff03177836 */ /* 0x048fe20000000000 */
[----:B------:R-:W-:-:S04]  /*3d20*/  ISETP.NE.AND P0, PT, R3, RZ, PT ;  /* 0x000000ff0300720c */ /* 0x000fc80003f05270 */
[----:B------:R3:W-:Y:S09]  /*3d30*/  STL [R0], R23 ;  /* 0x0000001700007387 */ /* 0x0007f20000100800 */
[----:B------:R-:W-:Y:S05]  /*3d40*/  @P0 BRA `(.L_x_319) ;  /* 0x0000000000240947 */ /* 0x000fea0003800000 */
[----:B------:R-:W-:Y:S02]  /*3d50*/  ISETP.GT.AND P0, PT, R18, 0x1, PT ;  /* 0x000000011200780c */ /* 0x000fe40003f04270 */
[----:B012---:R-:W-:-:S06]  /*3d60*/  MOV R6, 0x170 ;  /* 0x0000017000067802 */ /* 0x007fcc0000000f00 */
[----:B------:R-:W0:Y:S05]  /*3d70*/  LDC.64 R6, c[0x4][R6] ;  /* 0x0100000006067b82 */ /* 0x000e2a0000000a00 */
[----:B------:R1:W-:Y:S01]  /*3d80*/  @!P0 STL [R0], RZ ;  /* 0x000000ff00008387 */ /* 0x0003e20000100800 */
[----:B------:R-:W-:-:S07]  /*3d90*/  @!P0 IMAD.MOV.U32 R16, RZ, RZ, R18 ;  /* 0x000000ffff108224 */ /* 0x000fce00078e0012 */
[----:B------:R-:W-:-:S07]  /*3da0*/  LEPC R20, `(.L_x_320) ;  /* 0x000000001014794e */ /* 0x000fce0000000000 */
[----:B01-3--:R-:W-:Y:S05]  /*3db0*/  CALL.ABS.NOINC R6 ;  /* 0x0000000006007343 */ /* 0x00bfea0003c00000 */
.L_x_320:
[----:B------:R-:W-:Y:S01]  /*3dc0*/  IMAD.MOV.U32 R18, RZ, RZ, R16 ;  /* 0x000000ffff127224 */ /* 0x000fe200078e0010 */
[----:B------:R-:W-:Y:S06]  /*3dd0*/  BRA `(.L_x_318) ;  /* 0x00000000004c7947 */ /* 0x000fec0003800000 */
.L_x_319:
[----:B012---:R-:W-:-:S06]  /*3de0*/  MOV R6, 0x170 ;  /* 0x0000017000067802 */ /* 0x007fcc0000000f00 */
[----:B------:R-:W0:Y:S02]  /*3df0*/  LDC.64 R6, c[0x4][R6] ;  /* 0x0100000006067b82 */ /* 0x000e240000000a00 */
[----:B------:R-:W-:-:S07]  /*3e00*/  LEPC R20, `(.L_x_243) ;  /* 0x000000001014794e */ /* 0x000fce0000000000 */
[----:B0--3--:R-:W-:Y:S05]  /*3e10*/  CALL.ABS.NOINC R6 ;  /* 0x0000000006007343 */ /* 0x009fea0003c00000 */
.L_x_243:
[----:B------:R-:W-:Y:S01]  /*3e20*/  UMOV UR4, 0xffffffff ;  /* 0xffffffff00047882 */ /* 0x000fe20000000000 */
[----:B------:R-:W-:Y:S02]  /*3e30*/  LEA R6, R18, UR48, 0x2 ;  /* 0x0000003012067c11 */ /* 0x000fe4000f8e10ff */
[----:B------:R-:W-:Y:S05]  /*3e40*/  BRA.DIV UR4, `(.L_x_321) ;  /* 0x0000000604107947 */ /* 0x000fea000b800000 */
[----:B------:R-:W1:Y:S01]  /*3e50*/  LDC.64 R4, c[0x0][0x3d0] ;  /* 0x0000f400ff047b82 */ /* 0x000e620000000a00 */
[----:B------:R-:W2:Y:S01]  /*3e60*/  LDCU UR4, c[0x0][0x388] ;  /* 0x00007100ff0477ac */ /* 0x000ea20008000800 */
[----:B0-----:R-:W-:-:S04]  /*3e70*/  IMAD R0, R18, 0x1b00, R17 ;  /* 0x00001b0012007824 */ /* 0x001fc800078e0211 */
[----:B--2---:R-:W-:-:S04]  /*3e80*/  IMAD R23, R0, UR4, R23 ;  /* 0x0000000400177c24 */ /* 0x004fc8000f8e0217 */
[----:B-1----:R-:W-:Y:S01]  /*3e90*/  IMAD.WIDE R4, R23, 0x4, R4 ;  /* 0x0000000417047825 */ /* 0x002fe200078e0204 */
[----:B------:R-:W-:-:S05]  /*3ea0*/  NOP ;  /* 0x0000000000007918 */ /* 0x000fca0000000000 */
[----:B------:R-:W2:Y:S01]  /*3eb0*/  LDG.E R4, desc[UR36][R4.64] ;  /* 0x0000002404047981 */ /* 0x000ea2000c1e1900 */
[C---:B------:R-:W-:Y:S01]  /*3ec0*/  LEA R3, R18.reuse, UR45, 0x2 ;  /* 0x0000002d12037c11 */ /* 0x040fe2000f8e10ff */
[----:B------:R-:W-:-:S04]  /*3ed0*/  VIADD R18, R18, 0x1 ;  /* 0x0000000112127836 */ /* 0x000fc80000000000 */
[----:B--2---:R0:W-:Y:S01]  /*3ee0*/  STL [R3], R4 ;  /* 0x0000000403007387 */ /* 0x0041e20000100800 */
[----:B------:R-:W-:Y:S02]  /*3ef0*/  NOP ;  /* 0x0000000000007918 */ /* 0x000fe40000000000 */
.L_x_340:
[----:B------:R1:W-:Y:S02]  /*3f00*/  STL [R6+0x4], RZ ;  /* 0x000004ff06007387 */ /* 0x0003e40000100800 */
.L_x_318:
[----:B------:R-:W-:Y:S05]  /*3f10*/  BSYNC B7 ;  /* 0x0000000000077941 */ /* 0x000fea0003800000 */
.L_x_242:
[----:B------:R-:W-:Y:S05]  /*3f20*/  BRA `(.L_x_322) ;  /* 0xffffffc000cc7947 */ /* 0x000fea000383ffff */
.L_x_246:
[----:B------:R-:W-:Y:S05]  /*3f30*/  BSYNC.RECONVERGENT B8 ;  /* 0x0000000000087941 */ /* 0x000fea0003800200 */
.L_x_241:
[----:B------:R-:W-:Y:S01]  /*3f40*/  MOV R2, 0x170 ;  /* 0x0000017000027802 */ /* 0x000fe20000000f00 */
[----:B------:R-:W-:Y:S02]  /*3f50*/  IMAD.U32 R4, RZ, RZ, UR38 ;  /* 0x00000026ff047e24 */ /* 0x000fe4000f8e00ff */
[----:B------:R-:W-:Y:S01]  /*3f60*/  IMAD.U32 R5, RZ, RZ, UR40 ;  /* 0x00000028ff057e24 */ /* 0x000fe2000f8e00ff */
[----:B------:R1:W2:Y:S06]  /*3f70*/  LDC.64 R6, c[0x4][R2] ;  /* 0x0100000002067b82 */ /* 0x0002ac0000000a00 */
[----:B------:R-:W-:-:S07]  /*3f80*/  LEPC R20, `(.L_x_323) ;  /* 0x000000001014794e */ /* 0x000fce0000000000 */
[----:B012---:R-:W-:Y:S05]  /*3f90*/  CALL.ABS.NOINC R6 ;  /* 0x0000000006007343 */ /* 0x007fea0003c00000 */
.L_x_323:
[----:B------:R-:W0:Y:S01]  /*3fa0*/  LDC.64 R2, c[0x4][R2] ;  /* 0x0100000002027b82 */ /* 0x000e220000000a00 */
[----:B------:R-:W-:-:S04]  /*3fb0*/  UIADD3 UR4, UP0, UPT, UR38, 0xc, URZ ;  /* 0x0000000c26047890 */ /* 0x000fc8000ff1e0ff */
[----:B------:R-:W-:Y:S02]  /*3fc0*/  UIADD3.X UR5, UPT, UPT, URZ, UR40, URZ, UP0, !UPT ;  /* 0x00000028ff057290 */ /* 0x000fe400087fe4ff */
[----:B------:R-:W-:-:S04]  /*3fd0*/  IMAD.U32 R4, RZ, RZ, UR4 ;  /* 0x00000004ff047e24 */ /* 0x000fc8000f8e00ff */
[----:B------:R-:W-:-:S07]  /*3fe0*/  IMAD.U32 R5, RZ, RZ, UR5 ;  /* 0x00000005ff057e24 */ /* 0x000fce000f8e00ff */
[----:B------:R-:W-:-:S07]  /*3ff0*/  LEPC R20, `(.L_x_324) ;  /* 0x000000001014794e */ /* 0x000fce0000000000 */
[----:B0-----:R-:W-:Y:S05]  /*4000*/  CALL.ABS.NOINC R2 ;  /* 0x0000000002007343 */ /* 0x001fea0003c00000 */
.L_x_324:
[----:B------:R-:W-:-:S13]  /*4010*/  ISETP.NE.AND P0, PT, R19, RZ, PT ;  /* 0x000000ff1300720c */ /* 0x000fda0003f05270 */
[----:B------:R-:W-:Y:S05]  /*4020*/  @P0 EXIT ;  /* 0x000000000000094d */ /* 0x000fea0003800000 */
[----:B------:R-:W0:Y:S01]  /*4030*/  LDS R22, [R22+UR44] ;  /* 0x0000002c16167984 */ /* 0x000e220008000800 */
[----:B------:R-:W1:Y:S01]  /*4040*/  LDC.64 R2, c[0x0][0x3d8] ;  /* 0x0000f600ff027b82 */ /* 0x000e620000000a00 */
[----:B------:R-:W-:Y:S01]  /*4050*/  VOTEU.ANY UR4, UPT, PT ;  /* 0x0000000000047886 */ /* 0x000fe200038e0100 */
[----:B------:R-:W2:Y:S01]  /*4060*/  S2R R0, SR_LANEID ;  /* 0x0000000000007919 */ /* 0x000ea20000000000 */
[----:B------:R-:W-:-:S06]  /*4070*/  UFLO.U32 UR4, UR4 ;  /* 0x00000004000472bd */ /* 0x000fcc00080e0000 */
[----:B--2---:R-:W-:Y:S01]  /*4080*/  ISETP.EQ.U32.AND P0, PT, R0, UR4, PT ;  /* 0x0000000400007c0c */ /* 0x004fe2000bf02070 */
[----:B0-----:R-:W0:Y:S02]  /*4090*/  REDUX.SUM UR5, R22 ;  /* 0x00000000160573c4 */ /* 0x001e24000000c000 */
[----:B0-----:R-:W-:-:S10]  /*40a0*/  IMAD.U32 R5, RZ, RZ, UR5 ;  /* 0x00000005ff057e24 */ /* 0x001fd4000f8e00ff */
[----:B-1----:R-:W-:Y:S01]  /*40b0*/  @P0 REDG.E.ADD.STRONG.GPU desc[UR36][R2.64], R5 ;  /* 0x000000050200098e */ /* 0x002fe2000c12e124 */
[----:B------:R-:W-:Y:S05]  /*40c0*/  EXIT ;  /* 0x000000000000794d */ /* 0x000fea0003800000 */
.L_x_247:
[----:B------:R-:W-:Y:S01]  /*40d0*/  BSSY B0, `(.L_x_325) ;  /* 0x0000005000007945 */ /* 0x000fe20003800000 */
[----:B------:R-:W-:-:S07]  /*40e0*/  IMAD.MOV.U32 R15, RZ, RZ, -0x1 ;  /* 0xffffffffff0f7424 */ /* 0x000fce00078e00ff */
[----:B------:R-:W-:Y:S05]  /*40f0*/  WARPSYNC.COLLECTIVE R15, `(.L_x_326) ;  /* 0x000000000f087348 */ /* 0x000fea0003c00000 */
[----:B------:R-:W-:Y:S01]  /*4100*/  NOP ;  /* 0x0000000000007918 */ /* 0x000fe20000000000 */
[----:B------:R-:W-:Y:S05]  /*4110*/  ENDCOLLECTIVE ;  /* 0x000000000000791b */ /* 0x000fea0003800000 */
.L_x_326:
[----:B------:R-:W-:Y:S05]  /*4120*/  BSYNC B0 ;  /* 0x0000000000007941 */ /* 0x000fea0003800000 */
.L_x_325:
[----:B------:R-:W-:Y:S05]  /*4130*/  BRA `(.L_x_327) ;  /* 0xffffffc000b07947 */ /* 0x000fea000383ffff */
.L_x_300:
[----:B------:R-:W-:Y:S01]  /*4140*/  BSSY B0, `(.L_x_328) ;  /* 0x0000005000007945 */ /* 0x000fe20003800000 */
[----:B------:R-:W-:-:S07]  /*4150*/  IMAD.MOV.U32 R15, RZ, RZ, -0x1 ;  /* 0xffffffffff0f7424 */ /* 0x000fce00078e00ff */
[----:B01234-:R-:W-:Y:S05]  /*4160*/  WARPSYNC.COLLECTIVE R15, `(.L_x_329) ;  /* 0x000000000f087348 */ /* 0x01ffea0003c00000 */
[----:B------:R-:W-:Y:S01]  /*4170*/  NOP ;  /* 0x0000000000007918 */ /* 0x000fe20000000000 */
[----:B01234-:R-:W-:Y:S05]  /*4180*/  ENDCOLLECTIVE ;  /* 0x000000000000791b */ /* 0x01ffea0003800000 */
.L_x_329:
[----:B------:R-:W-:Y:S05]  /*4190*/  BSYNC B0 ;  /* 0x0000000000007941 */ /* 0x000fea0003800000 */
.L_x_328:
[----:B------:R-:W-:Y:S05]  /*41a0*/  BRA `(.L_x_330) ;  /* 0xfffffff000c07947 */ /* 0x000fea000383ffff */
.L_x_310:
[----:B------:R-:W-:Y:S01]  /*41b0*/  BSSY B1, `(.L_x_331) ;  /* 0x0000005000017945 */ /* 0x000fe20003800000 */
[----:B------:R-:W-:-:S07]  /*41c0*/  IMAD.MOV.U32 R15, RZ, RZ, -0x1 ;  /* 0xffffffffff0f7424 */ /* 0x000fce00078e00ff */
[----:B01----:R-:W-:Y:S05]  /*41d0*/  WARPSYNC.COLLECTIVE R15, `(.L_x_332) ;  /* 0x000000000f087348 */ /* 0x003fea0003c00000 */
[----:B------:R-:W-:Y:S01]  /*41e0*/  NOP ;  /* 0x0000000000007918 */ /* 0x000fe20000000000 */
[----:B01----:R-:W-:Y:S05]  /*41f0*/  ENDCOLLECTIVE ;  /* 0x000000000000791b */ /* 0x003fea0003800000 */
.L_x_332:
[----:B------:R-:W-:Y:S05]  /*4200*/  BSYNC B1 ;  /* 0x0000000000017941 */ /* 0x000fea0003800000 */
.L_x_331:
[----:B------:R-:W-:Y:S05]  /*4210*/  BRA `(.L_x_333) ;  /* 0xfffffff800087947 */ /* 0x000fea000383ffff */
.L_x_314:
[----:B------:R-:W-:Y:S01]  /*4220*/  BSSY B1, `(.L_x_334) ;  /* 0x0000005000017945 */ /* 0x000fe20003800000 */
[----:B------:R-:W-:-:S07]  /*4230*/  IMAD.MOV.U32 R15, RZ, RZ, -0x1 ;  /* 0xffffffffff0f7424 */ /* 0x000fce00078e00ff */
[----:B0123--:R-:W-:Y:S05]  /*4240*/  WARPSYNC.COLLECTIVE R15, `(.L_x_335) ;  /* 0x000000000f087348 */ /* 0x00ffea0003c00000 */
[----:B------:R-:W-:Y:S01]  /*4250*/  NOP ;  /* 0x0000000000007918 */ /* 0x000fe20000000000 */
[----:B0123--:R-:W-:Y:S05]  /*4260*/  ENDCOLLECTIVE ;  /* 0x000000000000791b */ /* 0x00ffea0003800000 */
.L_x_335:
[----:B------:R-:W-:Y:S05]  /*4270*/  BSYNC B1 ;  /* 0x0000000000017941 */ /* 0x000fea0003800000 */
.L_x_334:
[----:B------:R-:W-:Y:S05]  /*4280*/  BRA `(.L_x_336) ;  /* 0xfffffff800707947 */ /* 0x000fea000383ffff */
.L_x_321:
[----:B------:R-:W1:Y:S01]  /*4290*/  LDC.64 R4, c[0x0][0x3d0] ;  /* 0x0000f400ff047b82 */ /* 0x000e620000000a00 */
[----:B------:R-:W-:Y:S01]  /*42a0*/  BSSY B0, `(.L_x_337) ;  /* 0x0000005000007945 */ /* 0x000fe20003800000 */
[----:B------:R-:W-:-:S07]  /*42b0*/  IMAD.MOV.U32 R15, RZ, RZ, -0x1 ;  /* 0xffffffffff0f7424 */ /* 0x000fce00078e00ff */
[----:B01----:R-:W-:Y:S05]  /*42c0*/  WARPSYNC.COLLECTIVE R15, `(.L_x_338) ;  /* 0x000000000f087348 */ /* 0x003fea0003c00000 */
[----:B------:R-:W-:Y:S01]  /*42d0*/  NOP ;  /* 0x0000000000007918 */ /* 0x000fe20000000000 */
[----:B01----:R-:W-:Y:S05]  /*42e0*/  ENDCOLLECTIVE ;  /* 0x000000000000791b */ /* 0x003fea0003800000 */
.L_x_338:
[----:B------:R-:W-:Y:S05]  /*42f0*/  BSYNC B0 ;  /* 0x0000000000007941 */ /* 0x000fea0003800000 */
.L_x_337:
[----:B------:R-:W0:Y:S01]  /*4300*/  LDCU UR4, c[0x0][0x388] ;  /* 0x00007100ff0477ac */ /* 0x000e220008000800 */
[----:B------:R-:W-:-:S04]  /*4310*/  IMAD R0, R18, 0x1b00, R17 ;  /* 0x00001b0012007824 */ /* 0x000fc800078e0211 */
[----:B0-----:R-:W-:-:S04]  /*4320*/  IMAD R23, R0, UR4, R23 ;  /* 0x0000000400177c24 */ /* 0x001fc8000f8e0217 */
[----:B------:R-:W-:-:S06]  /*4330*/  IMAD.WIDE R4, R23, 0x4, R4 ;  /* 0x0000000417047825 */ /* 0x000fcc00078e0204 */
[----:B------:R-:W2:Y:S01]  /*4340*/  LDG.E R4, desc[UR36][R4.64] ;  /* 0x0000002404047981 */ /* 0x000ea2000c1e1900 */
[C---:B------:R-:W-:Y:S01]  /*4350*/  LEA R3, R18.reuse, UR45, 0x2 ;  /* 0x0000002d12037c11 */ /* 0x040fe2000f8e10ff */
[----:B------:R-:W-:Y:S02]  /*4360*/  IMAD.MOV.U32 R15, RZ, RZ, -0x1 ;  /* 0xffffffffff0f7424 */ /* 0x000fe400078e00ff */
[----:B------:R-:W-:Y:S02]  /*4370*/  VIADD R18, R18, 0x1 ;  /* 0x0000000112127836 */ /* 0x000fe40000000000 */
[----:B--2---:R0:W-:Y:S05]  /*4380*/  STL [R3], R4 ;  /* 0x0000000403007387 */ /* 0x0041ea0000100800 */
[----:B0-----:R-:W-:Y:S05]  /*4390*/  WARPSYNC.COLLECTIVE R15, `(.L_x_339) ;  /* 0x000000000f087348 */ /* 0x001fea0003c00000 */
[----:B------:R-:W-:Y:S01]  /*43a0*/  NOP ;  /* 0x0000000000007918 */ /* 0x000fe20000000000 */
[----:B0-----:R-:W-:Y:S05]  /*43b0*/  ENDCOLLECTIVE ;  /* 0x000000000000791b */ /* 0x001fea0003800000 */
.L_x_339:
[----:B------:R-:W-:Y:S05]  /*43c0*/  BRA `(.L_x_340) ;  /* 0xfffffff800cc7947 */ /* 0x000fea000383ffff */
.L_x_341:
        /* <DEDUP_REMOVED lines=11> */
.L_x_363:


//--------------------- .text._Z14buildHashTablePiS_S_S_S_iiii --------------------------
	.section	.text._Z14buildHashTablePiS_S_S_S_iiii,"ax",@progbits
	.align	128
        .global         _Z14buildHashTablePiS_S_S_S_iiii
        .type           _Z14buildHashTablePiS_S_S_S_iiii,@function
        .size           _Z14buildHashTablePiS_S_S_S_iiii,(.L_x_364 - _Z14buildHashTablePiS_S_S_S_iiii)
        .other          _Z14buildHashTablePiS_S_S_S_iiii,@"STO_CUDA_ENTRY STV_DEFAULT"
_Z14buildHashTablePiS_S_S_S_iiii:
.text._Z14buildHashTablePiS_S_S_S_iiii:
[----:B------:R-:W-:Y:S01]  /*0000*/  LDC R1, c[0x0][0x37c] ;  /* 0x0000df00ff017b82 */ /* 0x000fe20000000800 */
[----:B------:R-:W0:Y:S07]  /*0010*/  S2R R0, SR_TID.X ;  /* 0x0000000000007919 */ /* 0x000e2e0000002100 */
[----:B------:R-:W0:Y:S01]  /*0020*/  S2UR UR4, SR_CTAID.X ;  /* 0x00000000000479c3 */ /* 0x000e220000002500 */
[----:B------:R-:W1:Y:S07]  /*0030*/  LDCU UR5, c[0x0][0x3ac] ;  /* 0x00007580ff0577ac */ /* 0x000e6e0008000800 */
[----:B------:R-:W0:Y:S02]  /*0040*/  LDC R3, c[0x0][0x360] ;  /* 0x0000d800ff037b82 */ /* 0x000e240000000800 */
[----:B0-----:R-:W-:-:S05]  /*0050*/  IMAD R0, R3, UR4, R0 ;  /* 0x0000000403007c24 */ /* 0x001fca000f8e0200 */
[----:B-1----:R-:W-:-:S13]  /*0060*/  ISETP.GE.AND P0, PT, R0, UR5, PT ;  /* 0x0000000500007c0c */ /* 0x002fda000bf06270 */
[----:B------:R-:W-:Y:S05]  /*0070*/  @P0 EXIT ;  /* 0x000000000000094d */ /* 0x000fea0003800000 */
[----:B------:R-:W0:Y:S01]  /*0080*/  LDCU UR4, c[0x0][0x370] ;  /* 0x00006e00ff0477ac */ /* 0x000e220008000800 */
[----:B------:R-:W1:Y:S01]  /*0090*/  LDCU.64 UR6, c[0x0][0x358] ;  /* 0x00006b00ff0677ac */ /* 0x000e620008000a00 */
[----:B0-----:R-:W-:-:S07]  /*00a0*/  IMAD R3, R3, UR4, RZ ;  /* 0x0000000403037c24 */ /* 0x001fce000f8e02ff */
.L_x_345:
[----:B------:R-:W0:Y:S01]  /*00b0*/  LDC.64 R6, c[0x0][0x3a0] ;  /* 0x0000e800ff067b82 */ /* 0x000e220000000a00 */
[----:B------:R-:W-:-:S07]  /*00c0*/  IMAD.SHL.U32 R5, R0, 0x2, RZ ;  /* 0x0000000200057824 */ /* 0x000fce00078e00ff */
[----:B------:R-:W2:Y:S08]  /*00d0*/  LDC.64 R10, c[0x0][0x380] ;  /* 0x0000e000ff0a7b82 */ /* 0x000eb00000000a00 */
[----:B------:R-:W3:Y:S01]  /*00e0*/  LDC R15, c[0x0][0x3ac] ;  /* 0x0000eb00ff0f7b82 */ /* 0x000ee20000000800 */
[----:B0-----:R-:W-:-:S05]  /*00f0*/  IMAD.WIDE R6, R5, 0x4, R6 ;  /* 0x0000000405067825 */ /* 0x001fca00078e0206 */
[----:B-1----:R-:W2:Y:S02]  /*0100*/  LDG.E R5, desc[UR6][R6.64+0x4] ;  /* 0x0000040606057981 */ /* 0x002ea4000c1e1900 */
[----:B--2---:R-:W-:Y:S02]  /*0110*/  IMAD.WIDE R10, R5, 0x4, R10 ;  /* 0x00000004050a7825 */ /* 0x004fe400078e020a */
[----:B------:R-:W2:Y:S04]  /*0120*/  LDG.E R5, desc[UR6][R6.64] ;  /* 0x0000000606057981 */ /* 0x000ea8000c1e1900 */
[----:B------:R-:W4:Y:S04]  /*0130*/  LDG.E R2, desc[UR6][R10.64] ;  /* 0x000000060a027981 */ /* 0x000f28000c1e1900 */
[----:B------:R-:W4:Y:S02]  /*0140*/  LDG.E R9, desc[UR6][R10.64+0x4] ;  /* 0x000004060a097981 */ /* 0x000f24000c1e1900 */
[----:B----4-:R-:W-:-:S05]  /*0150*/  IMAD.IADD R8, R9, 0x1, -R2 ;  /* 0x0000000109087824 */ /* 0x010fca00078e0a02 */
[----:B------:R-:W-:-:S04]  /*0160*/  IABS R14, R8 ;  /* 0x00000008000e7213 */ /* 0x000fc80000000000 */
[----:B------:R-:W0:Y:S08]  /*0170*/  I2F.RP R4, R14 ;  /* 0x0000000e00047306 */ /* 0x000e300000209400 */
[----:B0-----:R-:W0:Y:S02]  /*0180*/  MUFU.RCP R4, R4 ;  /* 0x0000000400047308 */ /* 0x001e240000001000 */
[----:B0-----:R-:W-:-:S06]  /*0190*/  IADD3 R12, PT, PT, R4, 0xffffffe, RZ ;  /* 0x0ffffffe040c7810 */ /* 0x001fcc0007ffe0ff */
[----:B------:R0:W1:Y:S01]  /*01a0*/  F2I.FTZ.U32.TRUNC.NTZ R13, R12 ;  /* 0x0000000c000d7305 */ /* 0x000062000021f000 */
[----:B--2---:R-:W-:Y:S01]  /*01b0*/  IABS R6, R5 ;  /* 0x0000000500067213 */ /* 0x004fe20000000000 */
[----:B0-----:R-:W-:Y:S02]  /*01c0*/  IMAD.MOV.U32 R12, RZ, RZ, RZ ;  /* 0x000000ffff0c7224 */ /* 0x001fe400078e00ff */
[----:B-1----:R-:W-:-:S04]  /*01d0*/  IMAD.MOV R9, RZ, RZ, -R13 ;  /* 0x000000ffff097224 */ /* 0x002fc800078e0a0d */
[----:B------:R-:W-:Y:S01]  /*01e0*/  IMAD R7, R9, R14, RZ ;  /* 0x0000000e09077224 */ /* 0x000fe200078e02ff */
[----:B------:R-:W-:-:S03]  /*01f0*/  IABS R9, R8 ;  /* 0x0000000800097213 */ /* 0x000fc60000000000 */
[----:B------:R-:W-:Y:S01]  /*0200*/  IMAD.HI.U32 R13, R13, R7, R12 ;  /* 0x000000070d0d7227 */ /* 0x000fe200078e000c */
[----:B------:R-:W-:-:S05]  /*0210*/  IADD3 R4, PT, PT, RZ, -R9, RZ ;  /* 0x80000009ff047210 */ /* 0x000fca0007ffe0ff */
[----:B------:R-:W-:-:S04]  /*0220*/  IMAD.HI.U32 R13, R13, R6, RZ ;  /* 0x000000060d0d7227 */ /* 0x000fc800078e00ff */
[----:B------:R-:W-:Y:S01]  /*0230*/  IMAD R13, R13, R4, R6 ;  /* 0x000000040d0d7224 */ /* 0x000fe200078e0206 */
[----:B------:R-:W-:Y:S01]  /*0240*/  ISETP.GE.AND P2, PT, R5, RZ, PT ;  /* 0x000000ff0500720c */ /* 0x000fe20003f46270 */
[----:B------:R-:W0:Y:S03]  /*0250*/  LDC.64 R6, c[0x0][0x388] ;  /* 0x0000e200ff067b82 */ /* 0x000e260000000a00 */
[----:B------:R-:W-:-:S13]  /*0260*/  ISETP.GT.U32.AND P0, PT, R14, R13, PT ;  /* 0x0000000d0e00720c */ /* 0x000fda0003f04070 */
[----:B------:R-:W-:-:S05]  /*0270*/  @!P0 IMAD.IADD R13, R13, 0x1, -R14 ;  /* 0x000000010d0d8824 */ /* 0x000fca00078e0a0e */
[----:B------:R-:W-:Y:S02]  /*0280*/  ISETP.GT.U32.AND P1, PT, R14, R13, PT ;  /* 0x0000000d0e00720c */ /* 0x000fe40003f24070 */
[----:B------:R-:W-:-:S11]  /*0290*/  ISETP.NE.AND P0, PT, R8, RZ, PT ;  /* 0x000000ff0800720c */ /* 0x000fd60003f05270 */
[----:B------:R-:W-:-:S05]  /*02a0*/  @!P1 IADD3 R13, PT, PT, R13, -R14, RZ ;  /* 0x8000000e0d0d9210 */ /* 0x000fca0007ffe0ff */
[----:B------:R-:W-:Y:S01]  /*02b0*/  @!P2 IMAD.MOV R13, RZ, RZ, -R13 ;  /* 0x000000ffff0da224 */ /* 0x000fe200078e0a0d */
[----:B------:R-:W-:-:S04]  /*02c0*/  @!P0 LOP3.LUT R13, RZ, R8, RZ, 0x33, !PT ;  /* 0x00000008ff0d8212 */ /* 0x000fc800078e33ff */
[----:B------:R-:W-:Y:S01]  /*02d0*/  IADD3 R11, PT, PT, R2, R13, RZ ;  /* 0x0000000d020b7210 */ /* 0x000fe20007ffe0ff */
[----:B------:R-:W-:-:S04]  /*02e0*/  IMAD.MOV.U32 R4, RZ, RZ, -0x1 ;  /* 0xffffffffff047424 */ /* 0x000fc800078e00ff */
[----:B0-----:R-:W-:-:S06]  /*02f0*/  IMAD.WIDE R10, R11, 0x4, R6 ;  /* 0x000000040b0a7825 */ /* 0x001fcc00078e0206 */
[----:B------:R-:W2:Y:S01]  /*0300*/  ATOMG.E.CAS.STRONG.GPU PT, R10, [R10], R4, R5 ;  /* 0x000000040a0a73a9 */ /* 0x000ea200001ee105 */
[----:B------:R-:W-:Y:S01]  /*0310*/  IADD3 R0, PT, PT, R3, R0, RZ ;  /* 0x0000000003007210 */ /* 0x000fe20007ffe0ff */
[----:B------:R-:W-:Y:S03]  /*0320*/  BSSY B0, `(.L_x_342) ;  /* 0x0000013000007945 */ /* 0x000fe60003800000 */
[----:B---3--:R-:W-:Y:S02]  /*0330*/  ISETP.GE.AND P0, PT, R0, R15, PT ;  /* 0x0000000f0000720c */ /* 0x008fe40003f06270 */
[----:B--2---:R-:W-:-:S13]  /*0340*/  ISETP.NE.AND P1, PT, R10, -0x1, PT ;  /* 0xffffffff0a00780c */ /* 0x004fda0003f25270 */
[----:B------:R-:W-:Y:S05]  /*0350*/  @!P1 BRA `(.L_x_343) ;  /* 0x00000000003c9947 */ /* 0x000fea0003800000 */
[----:B------:R-:W0:Y:S01]  /*0360*/  LDC R12, c[0x0][0x3b0] ;  /* 0x0000ec00ff0c7b82 */ /* 0x000e220000000800 */
[----:B------:R-:W-:-:S07]  /*0370*/  IMAD.MOV.U32 R9, RZ, RZ, RZ ;  /* 0x000000ffff097224 */ /* 0x000fce00078e00ff */
.L_x_344:
[----:B------:R-:W-:Y:S01]  /*0380*/  IADD3 R9, PT, PT, R9, 0x1, RZ ;  /* 0x0000000109097810 */ /* 0x000fe20007ffe0ff */
[----:B------:R-:W-:Y:S01]  /*0390*/  VIADD R11, R13, 0x1 ;  /* 0x000000010d0b7836 */ /* 0x000fe20000000000 */
[----:B------:R-:W-:Y:S05]  /*03a0*/  YIELD ;  /* 0x0000000000007946 */ /* 0x000fea0003800000 */
[----:B0-----:R-:W-:Y:S02]  /*03b0*/  ISETP.NE.AND P1, PT, R9, R12, PT ;  /* 0x0000000c0900720c */ /* 0x001fe40003f25270 */
[----:B------:R-:W-:Y:S02]  /*03c0*/  ISETP.NE.AND P2, PT, R11, R8, PT ;  /* 0x000000080b00720c */ /* 0x000fe40003f45270 */
[----:B------:R-:W-:-:S09]  /*03d0*/  SEL R9, R9, RZ, P1 ;  /* 0x000000ff09097207 */ /* 0x000fd20000800000 */
[----:B------:R-:W-:-:S04]  /*03e0*/  @!P1 SEL R13, R11, RZ, P2 ;  /* 0x000000ff0b0d9207 */ /* 0x000fc80001000000 */
[----:B------:R-:W-:-:S05]  /*03f0*/  IADD3 R10, PT, PT, R2, R13, RZ ;  /* 0x0000000d020a7210 */ /* 0x000fca0007ffe0ff */
[----:B------:R-:W-:-:S04]  /*0400*/  IMAD R11, R9, R15, R10 ;  /* 0x0000000f090b7224 */ /* 0x000fc800078e020a */
[----:B------:R-:W-:-:S06]  /*0410*/  IMAD.WIDE R10, R11, 0x4, R6 ;  /* 0x000000040b0a7825 */ /* 0x000fcc00078e0206 */
[----:B------:R-:W2:Y:S02]  /*0420*/  ATOMG.E.CAS.STRONG.GPU PT, R10, [R10], R4, R5 ;  /* 0x000000040a0a73a9 */ /* 0x000ea400001ee105 */
[----:B--2---:R-:W-:-:S13]  /*0430*/  ISETP.NE.AND P1, PT, R10, -0x1, PT ;  /* 0xffffffff0a00780c */ /* 0x004fda0003f25270 */
[----:B------:R-:W-:Y:S05]  /*0440*/  @P1 BRA `(.L_x_344) ;  /* 0xfffffffc00cc1947 */ /* 0x000fea000383ffff */
.L_x_343:
[----:B------:R-:W-:Y:S05]  /*0450*/  BSYNC B0 ;  /* 0x0000000000007941 */ /* 0x000fea0003800000 */
.L_x_342:
[----:B------:R-:W-:Y:S05]  /*0460*/  @!P0 BRA `(.L_x_345) ;  /* 0xfffffffc00108947 */ /* 0x000fea000383ffff */
[----:B------:R-:W-:Y:S05]  /*0470*/  EXIT ;  /* 0x000000000000794d */ /* 0x000fea0003800000 */
.L_x_346:
        /* <DEDUP_REMOVED lines=16> */
.L_x_364:


//--------------------- .text._Z20buildHashTableOffsetPiS_S_ii --------------------------
	.section	.text._Z20buildHashTableOffsetPiS_S_ii,"ax",@progbits
	.align	128
        .global         _Z20buildHashTableOffsetPiS_S_ii
        .type           _Z20buildHashTableOffsetPiS_S_ii,@function
        .size           _Z20buildHashTableOffsetPiS_S_ii,(.L_x_365 - _Z20buildHashTableOffsetPiS_S_ii)
        .other          _Z20buildHashTableOffsetPiS_S_ii,@"STO_CUDA_ENTRY STV_DEFAULT"
_Z20buildHashTableOffsetPiS_S_ii:
.text._Z20buildHashTableOffsetPiS_S_ii:
[----:B------:R-:W-:Y:S08]  /*0000*/  LDC R1, c[0x0][0x37c] ;  /* 0x0000df00ff017b82 */ /* 0x000ff00000000800 */
[----:B------:R-:W0:Y:S01]  /*0010*/  LDC R5, c[0x0][0x398] ;  /* 0x0000e600ff057b82 */ /* 0x000e220000000800 */
[----:B------:R-:W1:Y:S07]  /*0020*/  LDCU.64 UR4, c[0x0][0x358] ;  /* 0x00006b00ff0477ac */ /* 0x000e6e0008000a00 */
[----:B------:R-:W0:Y:S08]  /*0030*/  LDC.64 R8, c[0x0][0x390] ;  /* 0x0000e400ff087b82 */ /* 0x000e300000000a00 */
[----:B------:R-:W2:Y:S01]  /*0040*/  LDC.64 R2, c[0x0][0x388] ;  /* 0x0000e200ff027b82 */ /* 0x000ea20000000a00 */
[----:B0-----:R-:W-:-:S06]  /*0050*/  IMAD.WIDE R8, R5, 0x4, R8 ;  /* 0x0000000405087825 */ /* 0x001fcc00078e0208 */
[----:B-1----:R-:W3:Y:S01]  /*0060*/  LDG.E R9, desc[UR4][R8.64+-0x4] ;  /* 0xfffffc0408097981 */ /* 0x002ee2000c1e1900 */
[----:B--2---:R-:W-:-:S05]  /*0070*/  IMAD.WIDE R6, R5, 0x4, R2 ;  /* 0x0000000405067825 */ /* 0x004fca00078e0202 */
[----:B------:R-:W3:Y:S01]  /*0080*/  LDG.E R0, desc[UR4][R6.64+-0x4] ;  /* 0xfffffc0406007981 */ /* 0x000ee2000c1e1900 */
[----:B------:R-:W0:Y:S01]  /*0090*/  S2R R11, SR_TID.X ;  /* 0x00000000000b7919 */ /* 0x000e220000002100 */
[----:B------:R-:W0:Y:S08]  /*00a0*/  S2UR UR6, SR_CTAID.X ;  /* 0x00000000000679c3 */ /* 0x000e300000002500 */
[----:B------:R-:W0:Y:S01]  /*00b0*/  LDC R10, c[0x0][0x360] ;  /* 0x0000d800ff0a7b82 */ /* 0x000e220000000800 */
[----:B------:R-:W1:Y:S01]  /*00c0*/  LDCU UR7, c[0x0][0x370] ;  /* 0x00006e00ff0777ac */ /* 0x000e620008000800 */
[----:B0-----:R-:W-:-:S05]  /*00d0*/  IMAD R4, R10, UR6, R11 ;  /* 0x000000060a047c24 */ /* 0x001fca000f8e020b */
[----:B------:R-:W-:Y:S02]  /*00e0*/  ISETP.GT.AND P0, PT, R4, R5, PT ;  /* 0x000000050400720c */ /* 0x000fe40003f04270 */
[----:B---3--:R-:W-:Y:S01]  /*00f0*/  IADD3 R11, PT, PT, R0, R9, RZ ;  /* 0x00000009000b7210 */ /* 0x008fe20007ffe0ff */
[----:B-1----:R-:W-:-:S04]  /*0100*/  IMAD R0, R10, UR7, RZ ;  /* 0x000000070a007c24 */ /* 0x002fc8000f8e02ff */
[----:B------:R0:W-:Y:S06]  /*0110*/  STG.E desc[UR4][R6.64], R11 ;  /* 0x0000000b06007986 */ /* 0x0001ec000c101904 */
[----:B------:R-:W-:Y:S05]  /*0120*/  @P0 EXIT ;  /* 0x000000000000094d */ /* 0x000fea0003800000 */
[C---:B------:R-:W-:Y:S01]  /*0130*/  VIMNMX.U32 R10, PT, PT, R0.reuse, 0x1, !PT ;  /* 0x00000001000a7848 */ /* 0x040fe20007fe0000 */
[----:B------:R-:W-:Y:S01]  /*0140*/  IMAD.MOV.U32 R9, RZ, RZ, R4 ;  /* 0x000000ffff097224 */ /* 0x000fe200078e0004 */
[----:B0-----:R-:W-:Y:S01]  /*0150*/  IADD3 R11, PT, PT, R5, 0x1, RZ ;  /* 0x00000001050b7810 */ /* 0x001fe20007ffe0ff */
[----:B------:R-:W0:Y:S01]  /*0160*/  LDCU UR7, c[0x0][0x39c] ;  /* 0x00007380ff0777ac */ /* 0x000e220008000800 */
[----:B------:R-:W1:Y:S01]  /*0170*/  I2F.U32.RP R8, R10 ;  /* 0x0000000a00087306 */ /* 0x000e620000209000 */
[----:B------:R-:W-:Y:S01]  /*0180*/  IMAD.IADD R4, R0, 0x1, R9 ;  /* 0x0000000100047824 */ /* 0x000fe200078e0209 */
[----:B------:R-:W-:Y:S01]  /*0190*/  IADD3 R13, PT, PT, RZ, -R10, RZ ;  /* 0x8000000aff0d7210 */ /* 0x000fe20007ffe0ff */
[----:B------:R-:W2:Y:S01]  /*01a0*/  LDCU UR6, c[0x0][0x39c] ;  /* 0x00007380ff0677ac */ /* 0x000ea20008000800 */
[----:B------:R-:W-:Y:S01]  /*01b0*/  ISETP.NE.U32.AND P2, PT, R10, RZ, PT ;  /* 0x000000ff0a00720c */ /* 0x000fe20003f45070 */
[----:B------:R-:W-:Y:S01]  /*01c0*/  BSSY.RECONVERGENT B0, `(.L_x_347) ;  /* 0x0000027000007945 */ /* 0x000fe20003800200 */
[----:B------:R-:W-:-:S02]  /*01d0*/  ISETP.GE.AND P0, PT, R4, R11, PT ;  /* 0x0000000b0400720c */ /* 0x000fc40003f06270 */
[----:B------:R-:W-:Y:S01]  /*01e0*/  VIMNMX R11, PT, PT, R4, R11, !PT ;  /* 0x0000000b040b7248 */ /* 0x000fe20007fe0100 */
[----:B-1----:R-:W1:Y:S02]  /*01f0*/  MUFU.RCP R8, R8 ;  /* 0x0000000800087308 */ /* 0x002e640000001000 */
[----:B-1----:R-:W-:Y:S02]  /*0200*/  IADD3 R6, PT, PT, R8, 0xffffffe, RZ ;  /* 0x0ffffffe08067810 */ /* 0x002fe40007ffe0ff */
[----:B------:R-:W-:-:S04]  /*0210*/  SEL R8, RZ, 0x1, P0 ;  /* 0x00000001ff087807 */ /* 0x000fc80000000000 */
[----:B------:R1:W3:Y:S01]  /*0220*/  F2I.FTZ.U32.TRUNC.NTZ R7, R6 ;  /* 0x0000000600077305 */ /* 0x0002e2000021f000 */
[----:B------:R-:W-:Y:S01]  /*0230*/  IADD3 R11, PT, PT, R11, -R4, -R8 ;  /* 0x800000040b0b7210 */ /* 0x000fe20007ffe808 */
[----:B-1----:R-:W-:Y:S02]  /*0240*/  HFMA2 R6, -RZ, RZ, 0, 0 ;  /* 0x00000000ff067431 */ /* 0x002fe400000001ff */
[----:B---3--:R-:W-:-:S04]  /*0250*/  IMAD R13, R13, R7, RZ ;  /* 0x000000070d0d7224 */ /* 0x008fc800078e02ff */
[----:B------:R-:W-:-:S06]  /*0260*/  IMAD.HI.U32 R6, R7, R13, R6 ;  /* 0x0000000d07067227 */ /* 0x000fcc00078e0006 */
[----:B------:R-:W-:Y:S02]  /*0270*/  IMAD.HI.U32 R13, R6, R11, RZ ;  /* 0x0000000b060d7227 */ /* 0x000fe400078e00ff */
[----:B------:R-:W1:Y:S03]  /*0280*/  LDC.64 R6, c[0x0][0x380] ;  /* 0x0000e000ff067b82 */ /* 0x000e660000000a00 */
[----:B------:R-:W-:-:S05]  /*0290*/  IADD3 R4, PT, PT, -R13, RZ, RZ ;  /* 0x000000ff0d047210 */ /* 0x000fca0007ffe1ff */
[----:B------:R-:W-:-:S05]  /*02a0*/  IMAD R11, R10, R4, R11 ;  /* 0x000000040a0b7224 */ /* 0x000fca00078e020b */
[----:B------:R-:W-:-:S13]  /*02b0*/  ISETP.GE.U32.AND P0, PT, R11, R10, PT ;  /* 0x0000000a0b00720c */ /* 0x000fda0003f06070 */
[----:B------:R-:W-:Y:S01]  /*02c0*/  @P0 IMAD.IADD R11, R11, 0x1, -R10 ;  /* 0x000000010b0b0824 */ /* 0x000fe200078e0a0a */
[----:B------:R-:W-:-:S04]  /*02d0*/  @P0 IADD3 R13, PT, PT, R13, 0x1, RZ ;  /* 0x000000010d0d0810 */ /* 0x000fc80007ffe0ff */
[----:B------:R-:W-:-:S13]  /*02e0*/  ISETP.GE.U32.AND P1, PT, R11, R10, PT ;  /* 0x0000000a0b00720c */ /* 0x000fda0003f26070 */
[----:B------:R-:W-:Y:S02]  /*02f0*/  @P1 IADD3 R13, PT, PT, R13, 0x1, RZ ;  /* 0x000000010d0d1810 */ /* 0x000fe40007ffe0ff */
[----:B------:R-:W-:-:S05]  /*0300*/  @!P2 LOP3.LUT R13, RZ, R10, RZ, 0x33, !PT ;  /* 0x0000000aff0da212 */ /* 0x000fca00078e33ff */
[----:B------:R-:W-:-:S05]  /*0310*/  IMAD.IADD R4, R8, 0x1, R13 ;  /* 0x0000000108047824 */ /* 0x000fca00078e020d */
[C---:B------:R-:W-:Y:S02]  /*0320*/  LOP3.LUT R8, R4.reuse, 0x3, RZ, 0xc0, !PT ;  /* 0x0000000304087812 */ /* 0x040fe400078ec0ff */
[----:B------:R-:W-:Y:S02]  /*0330*/  ISETP.GE.U32.AND P1, PT, R4, 0x3, PT ;  /* 0x000000030400780c */ /* 0x000fe40003f26070 */
[----:B------:R-:W-:-:S13]  /*0340*/  ISETP.NE.AND P0, PT, R8, 0x3, PT ;  /* 0x000000030800780c */ /* 0x000fda0003f05270 */
[----:B012---:R-:W-:Y:S05]  /*0350*/  @!P0 BRA `(.L_x_348) ;  /* 0x0000000000348947 */ /* 0x007fea0003800000 */
[----:B------:R-:W0:Y:S01]  /*0360*/  LDC.64 R14, c[0x0][0x380] ;  /* 0x0000e000ff0e7b82 */ /* 0x000e220000000a00 */
[----:B------:R-:W-:-:S04]  /*0370*/  IADD3 R4, PT, PT, R4, 0x1, RZ ;  /* 0x0000000104047810 */ /* 0x000fc80007ffe0ff */
[----:B------:R-:W-:-:S04]  /*0380*/  LOP3.LUT R4, R4, 0x3, RZ, 0xc0, !PT ;  /* 0x0000000304047812 */ /* 0x000fc800078ec0ff */
[----:B------:R-:W-:-:S07]  /*0390*/  IADD3 R4, PT, PT, -R4, RZ, RZ ;  /* 0x000000ff04047210 */ /* 0x000fce0007ffe1ff */
.L_x_349:
[----:B------:R-:W-:-:S06]  /*03a0*/  IMAD.WIDE R12, R9, 0x4, R2 ;  /* 0x00000004090c7825 */ /* 0x000fcc00078e0202 */
[----:B------:R-:W2:Y:S01]  /*03b0*/  LDG.E R12, desc[UR4][R12.64] ;  /* 0x000000040c0c7981 */ /* 0x000ea2000c1e1900 */
[----:B01----:R-:W-:Y:S01]  /*03c0*/  IMAD.WIDE R10, R9, 0x4, R14 ;  /* 0x00000004090a7825 */ /* 0x003fe200078e020e */
[----:B------:R-:W-:-:S03]  /*03d0*/  IADD3 R9, PT, PT, R0, R9, RZ ;  /* 0x0000000900097210 */ /* 0x000fc60007ffe0ff */
[----:B------:R-:W-:-:S05]  /*03e0*/  VIADD R4, R4, 0x1 ;  /* 0x0000000104047836 */ /* 0x000fca0000000000 */
[----:B------:R-:W-:Y:S01]  /*03f0*/  ISETP.NE.AND P0, PT, R4, RZ, PT ;  /* 0x000000ff0400720c */ /* 0x000fe20003f05270 */
[----:B--2---:R-:W-:-:S05]  /*0400*/  IMAD R17, R12, UR6, RZ ;  /* 0x000000060c117c24 */ /* 0x004fca000f8e02ff */
[----:B------:R1:W-:Y:S07]  /*0410*/  STG.E desc[UR4][R10.64], R17 ;  /* 0x000000110a007986 */ /* 0x0003ee000c101904 */
[----:B------:R-:W-:Y:S05]  /*0420*/  @P0 BRA `(.L_x_349) ;  /* 0xfffffffc00dc0947 */ /* 0x000fea000383ffff */
.L_x_348:
[----:B------:R-:W-:Y:S05]  /*0430*/  BSYNC.RECONVERGENT B0 ;  /* 0x0000000000007941 */ /* 0x000fea0003800200 */
.L_x_347:
[----:B------:R-:W-:Y:S05]  /*0440*/  @!P1 EXIT ;  /* 0x000000000000994d */ /* 0x000fea0003800000 */
.L_x_350:
[----:B-12---:R-:W-:-:S05]  /*0450*/  IMAD.WIDE R16, R9, 0x4, R2 ;  /* 0x0000000409107825 */ /* 0x006fca00078e0202 */
[----:B------:R-:W2:Y:S01]  /*0460*/  LDG.E R4, desc[UR4][R16.64] ;  /* 0x0000000410047981 */ /* 0x000ea2000c1e1900 */
[----:B------:R-:W-:-:S04]  /*0470*/  IMAD.WIDE R20, R9, 0x4, R6 ;  /* 0x0000000409147825 */ /* 0x000fc800078e0206 */
[----:B------:R-:W-:-:S04]  /*0480*/  IMAD.WIDE R10, R0, 0x4, R16 ;  /* 0x00000004000a7825 */ /* 0x000fc800078e0210 */
[----:B--2---:R-:W-:-:S05]  /*0490*/  IMAD R23, R4, UR7, RZ ;  /* 0x0000000704177c24 */ /* 0x004fca000f8e02ff */
[----:B------:R0:W-:Y:S04]  /*04a0*/  STG.E desc[UR4][R20.64], R23 ;  /* 0x0000001714007986 */ /* 0x0001e8000c101904 */
[----:B------:R-:W2:Y:S01]  /*04b0*/  LDG.E R4, desc[UR4][R10.64] ;  /* 0x000000040a047981 */ /* 0x000ea2000c1e1900 */
[----:B------:R-:W-:-:S04]  /*04c0*/  IMAD.WIDE R12, R0, 0x4, R20 ;  /* 0x00000004000c7825 */ /* 0x000fc800078e0214 */
[----:B------:R-:W-:-:S04]  /*04d0*/  IMAD.WIDE R14, R0, 0x4, R10 ;  /* 0x00000004000e7825 */ /* 0x000fc800078e020a */
[----:B--2---:R-:W-:-:S05]  /*04e0*/  IMAD R25, R4, UR7, RZ ;  /* 0x0000000704197c24 */ /* 0x004fca000f8e02ff */
[----:B------:R2:W-:Y:S04]  /*04f0*/  STG.E desc[UR4][R12.64], R25 ;  /* 0x000000190c007986 */ /* 0x0005e8000c101904 */
[----:B------:R-:W3:Y:S01]  /*0500*/  LDG.E R4, desc[UR4][R14.64] ;  /* 0x000000040e047981 */ /* 0x000ee2000c1e1900 */
[----:B------:R-:W-:-:S04]  /*0510*/  IMAD.WIDE R16, R0, 0x4, R12 ;  /* 0x0000000400107825 */ /* 0x000fc800078e020c */
[----:B------:R-:W-:-:S04]  /*0520*/  IMAD.WIDE R18, R0, 0x4, R14 ;  /* 0x0000000400127825 */ /* 0x000fc800078e020e */
[----:B---3--:R-:W-:-:S05]  /*0530*/  IMAD R27, R4, UR7, RZ ;  /* 0x00000007041b7c24 */ /* 0x008fca000f8e02ff */
[----:B------:R2:W-:Y:S04]  /*0540*/  STG.E desc[UR4][R16.64], R27 ;  /* 0x0000001b10007986 */ /* 0x0005e8000c101904 */
[----:B------:R-:W0:Y:S01]  /*0550*/  LDG.E R18, desc[UR4][R18.64] ;  /* 0x0000000412127981 */ /* 0x000e22000c1e1900 */
[C---:B------:R-:W-:Y:S01]  /*0560*/  IMAD.WIDE R10, R0.reuse, 0x4, R16 ;  /* 0x00000004000a7825 */ /* 0x040fe200078e0210 */
[----:B------:R-:W-:-:S04]  /*0570*/  LEA R9, R0, R9, 0x2 ;  /* 0x0000000900097211 */ /* 0x000fc800078e10ff */
[----:B------:R-:W-:Y:S01]  /*0580*/  ISETP.GT.AND P0, PT, R9, R5, PT ;  /* 0x000000050900720c */ /* 0x000fe20003f04270 */
[----:B0-----:R-:W-:-:S05]  /*0590*/  IMAD R21, R18, UR7, RZ ;  /* 0x0000000712157c24 */ /* 0x001fca000f8e02ff */
[----:B------:R2:W-:Y:S07]  /*05a0*/  STG.E desc[UR4][R10.64], R21 ;  /* 0x000000150a007986 */ /* 0x0005ee000c101904 */
[----:B------:R-:W-:Y:S05]  /*05b0*/  @!P0 BRA `(.L_x_350) ;  /* 0xfffffffc00a48947 */ /* 0x000fea000383ffff */
[----:B------:R-:W-:Y:S05]  /*05c0*/  EXIT ;  /* 0x000000000000794d */ /* 0x000fea0003800000 */
.L_x_351:
        /* <DEDUP_REMOVED lines=11> */
.L_x_365:


//--------------------- .text._Z22translateIntoCSRKernelPiiiS_S_ --------------------------
	.section	.text._Z22translateIntoCSRKernelPiiiS_S_,"ax",@progbits
	.align	128
        .global         _Z22translateIntoCSRKernelPiiiS_S_
        .type           _Z22translateIntoCSRKernelPiiiS_S_,@function
        .size           _Z22translateIntoCSRKernelPiiiS_S_,(.L_x_366 - _Z22translateIntoCSRKernelPiiiS_S_)
        .other          _Z22translateIntoCSRKernelPiiiS_S_,@"STO_CUDA_ENTRY STV_DEFAULT"
_Z22translateIntoCSRKernelPiiiS_S_:
.text._Z22translateIntoCSRKernelPiiiS_S_:
[----:B------:R-:W-:Y:S01]  /*0000*/  LDC R1, c[0x0][0x37c] ;  /* 0x0000df00ff017b82 */ /* 0x000fe20000000800 */
[----:B------:R-:W0:Y:S07]  /*0010*/  S2R R3, SR_TID.X ;  /* 0x0000000000037919 */ /* 0x000e2e0000002100 */
[----:B------:R-:W0:Y:S01]  /*0020*/  S2UR UR4, SR_CTAID.X ;  /* 0x00000000000479c3 */ /* 0x000e220000002500 */
[----:B------:R-:W1:Y:S07]  /*0030*/  LDCU UR6, c[0x0][0x388] ;  /* 0x00007100ff0677ac */ /* 0x000e6e0008000800 */
[----:B------:R-:W0:Y:S01]  /*0040*/  LDC R0, c[0x0][0x360] ;  /* 0x0000d800ff007b82 */ /* 0x000e220000000800 */
[----:B------:R-:W2:Y:S01]  /*0050*/  LDCU UR5, c[0x0][0x370] ;  /* 0x00006e00ff0577ac */ /* 0x000ea20008000800 */
[----:B0-----:R-:W-:-:S02]  /*0060*/  IMAD R3, R0, UR4, R3 ;  /* 0x0000000400037c24 */ /* 0x001fc4000f8e0203 */
[----:B--2---:R-:W-:-:S03]  /*0070*/  IMAD R0, R0, UR5, RZ ;  /* 0x0000000500007c24 */ /* 0x004fc6000f8e02ff */
[----:B-1----:R-:W-:-:S13]  /*0080*/  ISETP.GE.AND P0, PT, R3, UR6, PT ;  /* 0x0000000603007c0c */ /* 0x002fda000bf06270 */
[----:B------:R-:W-:Y:S05]  /*0090*/  @P0 EXIT ;  /* 0x000000000000094d */ /* 0x000fea0003800000 */
[----:B------:R-:W0:Y:S01]  /*00a0*/  I2F.U32.RP R8, R0 ;  /* 0x0000000000087306 */ /* 0x000e220000209000 */
[C---:B------:R-:W-:Y:S01]  /*00b0*/  IMAD.IADD R2, R0.reuse, 0x1, R3 ;  /* 0x0000000100027824 */ /* 0x040fe200078e0203 */
[----:B------:R-:W-:Y:S01]  /*00c0*/  IADD3 R9, PT, PT, RZ, -R0, RZ ;  /* 0x80000000ff097210 */ /* 0x000fe20007ffe0ff */
[----:B------:R-:W1:Y:S01]  /*00d0*/  LDCU.64 UR4, c[0x0][0x358] ;  /* 0x00006b00ff0477ac */ /* 0x000e620008000a00 */
[----:B------:R-:W-:Y:S01]  /*00e0*/  ISETP.NE.U32.AND P2, PT, R0, RZ, PT ;  /* 0x000000ff0000720c */ /* 0x000fe20003f45070 */
[----:B------:R-:W-:Y:S01]  /*00f0*/  BSSY.RECONVERGENT B0, `(.L_x_352) ;  /* 0x000002d000007945 */ /* 0x000fe20003800200 */
[C---:B------:R-:W-:Y:S02]  /*0100*/  ISETP.GE.AND P0, PT, R2.reuse, UR6, PT ;  /* 0x0000000602007c0c */ /* 0x040fe4000bf06270 */
[----:B------:R-:W-:Y:S02]  /*0110*/  VIMNMX R7, PT, PT, R2, UR6, !PT ;  /* 0x0000000602077c48 */ /* 0x000fe4000ffe0100 */
[----:B------:R-:W-:-:S04]  /*0120*/  SEL R6, RZ, 0x1, P0 ;  /* 0x00000001ff067807 */ /* 0x000fc80000000000 */
[----:B------:R-:W-:Y:S01]  /*0130*/  IADD3 R7, PT, PT, R7, -R2, -R6 ;  /* 0x8000000207077210 */ /* 0x000fe20007ffe806 */
[----:B0-----:R-:W0:Y:S02]  /*0140*/  MUFU.RCP R8, R8 ;  /* 0x0000000800087308 */ /* 0x001e240000001000 */
[----:B0-----:R-:W-:-:S06]  /*0150*/  IADD3 R4, PT, PT, R8, 0xffffffe, RZ ;  /* 0x0ffffffe08047810 */ /* 0x001fcc0007ffe0ff */
[----:B------:R0:W2:Y:S02]  /*0160*/  F2I.FTZ.U32.TRUNC.NTZ R5, R4 ;  /* 0x0000000400057305 */ /* 0x0000a4000021f000 */
[----:B0-----:R-:W-:Y:S02]  /*0170*/  HFMA2 R4, -RZ, RZ, 0, 0 ;  /* 0x00000000ff047431 */ /* 0x001fe400000001ff */
[----:B--2---:R-:W-:-:S04]  /*0180*/  IMAD R9, R9, R5, RZ ;  /* 0x0000000509097224 */ /* 0x004fc800078e02ff */
[----:B------:R-:W-:-:S06]  /*0190*/  IMAD.HI.U32 R8, R5, R9, R4 ;  /* 0x0000000905087227 */ /* 0x000fcc00078e0004 */
[----:B------:R-:W-:-:S04]  /*01a0*/  IMAD.HI.U32 R5, R8, R7, RZ ;  /* 0x0000000708057227 */ /* 0x000fc800078e00ff */
[----:B------:R-:W-:-:S04]  /*01b0*/  IMAD.MOV R2, RZ, RZ, -R5 ;  /* 0x000000ffff027224 */ /* 0x000fc800078e0a05 */
[----:B------:R-:W-:-:S05]  /*01c0*/  IMAD R7, R0, R2, R7 ;  /* 0x0000000200077224 */ /* 0x000fca00078e0207 */
[----:B------:R-:W-:-:S13]  /*01d0*/  ISETP.GE.U32.AND P0, PT, R7, R0, PT ;  /* 0x000000000700720c */ /* 0x000fda0003f06070 */
[----:B------:R-:W-:Y:S02]  /*01e0*/  @P0 IADD3 R7, PT, PT, -R0, R7, RZ ;  /* 0x0000000700070210 */ /* 0x000fe40007ffe1ff */
[----:B------:R-:W-:Y:S02]  /*01f0*/  @P0 IADD3 R5, PT, PT, R5, 0x1, RZ ;  /* 0x0000000105050810 */ /* 0x000fe40007ffe0ff */
[----:B------:R-:W-:-:S13]  /*0200*/  ISETP.GE.U32.AND P1, PT, R7, R0, PT ;  /* 0x000000000700720c */ /* 0x000fda0003f26070 */
[----:B------:R-:W-:Y:S01]  /*0210*/  @P1 VIADD R5, R5, 0x1 ;  /* 0x0000000105051836 */ /* 0x000fe20000000000 */
[----:B------:R-:W-:-:S04]  /*0220*/  @!P2 LOP3.LUT R5, RZ, R0, RZ, 0x33, !PT ;  /* 0x00000000ff05a212 */ /* 0x000fc800078e33ff */
[----:B------:R-:W-:-:S04]  /*0230*/  IADD3 R2, PT, PT, R6, R5, RZ ;  /* 0x0000000506027210 */ /* 0x000fc80007ffe0ff */
[C---:B------:R-:W-:Y:S02]  /*0240*/  LOP3.LUT R4, R2.reuse, 0x3, RZ, 0xc0, !PT ;  /* 0x0000000302047812 */ /* 0x040fe400078ec0ff */
[----:B------:R-:W-:Y:S02]  /*0250*/  ISETP.GE.U32.AND P1, PT, R2, 0x3, PT ;  /* 0x000000030200780c */ /* 0x000fe40003f26070 */
[----:B------:R-:W-:-:S13]  /*0260*/  ISETP.NE.AND P0, PT, R4, 0x3, PT ;  /* 0x000000030400780c */ /* 0x000fda0003f05270 */
[----:B-1----:R-:W-:Y:S05]  /*0270*/  @!P0 BRA `(.L_x_353) ;  /* 0x0000000000508947 */ /* 0x002fea0003800000 */
[----:B------:R-:W0:Y:S01]  /*0280*/  LDC.64 R4, c[0x0][0x380] ;  /* 0x0000e000ff047b82 */ /* 0x000e220000000a00 */
[----:B------:R-:W-:Y:S01]  /*0290*/  IADD3 R2, PT, PT, R2, 0x1, RZ ;  /* 0x0000000102027810 */ /* 0x000fe20007ffe0ff */
[----:B------:R-:W-:-:S03]  /*02a0*/  IMAD.SHL.U32 R17, R3, 0x2, RZ ;  /* 0x0000000203117824 */ /* 0x000fc600078e00ff */
[----:B------:R-:W-:-:S03]  /*02b0*/  LOP3.LUT R2, R2, 0x3, RZ, 0xc0, !PT ;  /* 0x0000000302027812 */ /* 0x000fc600078ec0ff */
[----:B------:R-:W1:Y:S01]  /*02c0*/  LDC.64 R6, c[0x0][0x390] ;  /* 0x0000e400ff067b82 */ /* 0x000e620000000a00 */
[----:B------:R-:W-:-:S07]  /*02d0*/  IADD3 R2, PT, PT, -R2, RZ, RZ ;  /* 0x000000ff02027210 */ /* 0x000fce0007ffe1ff */
[----:B------:R-:W2:Y:S02]  /*02e0*/  LDC.64 R8, c[0x0][0x398] ;  /* 0x0000e600ff087b82 */ /* 0x000ea40000000a00 */
.L_x_354:
[----:B0-----:R-:W-:-:S05]  /*02f0*/  IMAD.WIDE R12, R17, 0x4, R4 ;  /* 0x00000004110c7825 */ /* 0x001fca00078e0204 */
[----:B---3--:R-:W2:Y:S01]  /*0300*/  LDG.E R15, desc[UR4][R12.64+0x4] ;  /* 0x000004040c0f7981 */ /* 0x008ea2000c1e1900 */
[----:B------:R-:W-:Y:S01]  /*0310*/  MOV R21, 0x1 ;  /* 0x0000000100157802 */ /* 0x000fe20000000f00 */
[----:B--2---:R-:W-:-:S05]  /*0320*/  IMAD.WIDE R14, R15, 0x4, R8 ;  /* 0x000000040f0e7825 */ /* 0x004fca00078e0208 */
[----:B------:R3:W-:Y:S04]  /*0330*/  REDG.E.ADD.STRONG.GPU desc[UR4][R14.64], R21 ;  /* 0x000000150e00798e */ /* 0x0007e8000c12e104 */
[----:B------:R-:W2:Y:S01]  /*0340*/  LDG.E R19, desc[UR4][R12.64] ;  /* 0x000000040c137981 */ /* 0x000ea2000c1e1900 */
[----:B-1----:R-:W-:Y:S01]  /*0350*/  IMAD.WIDE R10, R3, 0x4, R6 ;  /* 0x00000004030a7825 */ /* 0x002fe200078e0206 */
[C---:B------:R-:W-:Y:S02]  /*0360*/  IADD3 R3, PT, PT, R0.reuse, R3, RZ ;  /* 0x0000000300037210 */ /* 0x040fe40007ffe0ff */
[----:B------:R-:W-:Y:S01]  /*0370*/  LEA R17, R0, R17, 0x1 ;  /* 0x0000001100117211 */ /* 0x000fe200078e08ff */
[----:B------:R-:W-:-:S05]  /*0380*/  VIADD R2, R2, 0x1 ;  /* 0x0000000102027836 */ /* 0x000fca0000000000 */
[----:B------:R-:W-:Y:S01]  /*0390*/  ISETP.NE.AND P0, PT, R2, RZ, PT ;  /* 0x000000ff0200720c */ /* 0x000fe20003f05270 */
[----:B--2---:R3:W-:-:S12]  /*03a0*/  STG.E desc[UR4][R10.64], R19 ;  /* 0x000000130a007986 */ /* 0x0047d8000c101904 */
[----:B------:R-:W-:Y:S05]  /*03b0*/  @P0 BRA `(.L_x_354) ;  /* 0xfffffffc00cc0947 */ /* 0x000fea000383ffff */
.L_x_353:
[----:B------:R-:W-:Y:S05]  /*03c0*/  BSYNC.RECONVERGENT B0 ;  /* 0x0000000000007941 */ /* 0x000fea0003800200 */
.L_x_352:
[----:B------:R-:W-:Y:S05]  /*03d0*/  @!P1 EXIT ;  /* 0x000000000000994d */ /* 0x000fea0003800000 */
.L_x_355:
[----:B0-----:R-:W0:Y:S01]  /*03e0*/  LDC.64 R6, c[0x0][0x380] ;  /* 0x0000e000ff067b82 */ /* 0x001e220000000a00 */
[----:B------:R-:W-:Y:S02]  /*03f0*/  IMAD.SHL.U32 R5, R3, 0x2, RZ ;  /* 0x0000000203057824 */ /* 0x000fe400078e00ff */
[----:B------:R-:W-:-:S05]  /*0400*/  HFMA2 R2, -RZ, RZ, 0, 5.9604644775390625e-08 ;  /* 0x00000001ff027431 */ /* 0x000fca00000001ff */
[----:B---3--:R-:W1:Y:S01]  /*0410*/  LDC.64 R10, c[0x0][0x390] ;  /* 0x0000e400ff0a7b82 */ /* 0x008e620000000a00 */
[----:B0-----:R-:W-:-:S07]  /*0420*/  IMAD.WIDE R6, R5, 0x4, R6 ;  /* 0x0000000405067825 */ /* 0x001fce00078e0206 */
[----:B------:R-:W0:Y:S01]  /*0430*/  LDC.64 R4, c[0x0][0x398] ;  /* 0x0000e600ff047b82 */ /* 0x000e220000000a00 */
[----:B------:R-:W0:Y:S02]  /*0440*/  LDG.E R9, desc[UR4][R6.64+0x4] ;  /* 0x0000040406097981 */ /* 0x000e24000c1e1900 */
[----:B0-----:R-:W-:-:S05]  /*0450*/  IMAD.WIDE R8, R9, 0x4, R4 ;  /* 0x0000000409087825 */ /* 0x001fca00078e0204 */
[----:B------:R0:W-:Y:S04]  /*0460*/  REDG.E.ADD.STRONG.GPU desc[UR4][R8.64], R2 ;  /* 0x000000020800798e */ /* 0x0001e8000c12e104 */
[----:B------:R-:W2:Y:S01]  /*0470*/  LDG.E R19, desc[UR4][R6.64] ;  /* 0x0000000406137981 */ /* 0x000ea2000c1e1900 */
[----:B-1----:R-:W-:-:S04]  /*0480*/  IMAD.WIDE R16, R3, 0x4, R10 ;  /* 0x0000000403107825 */ /* 0x002fc800078e020a */
[----:B------:R-:W-:Y:S01]  /*0490*/  IMAD.WIDE R10, R0, 0x8, R6 ;  /* 0x00000008000a7825 */ /* 0x000fe200078e0206 */
[----:B--2---:R1:W-:Y:S04]  /*04a0*/  STG.E desc[UR4][R16.64], R19 ;  /* 0x0000001310007986 */ /* 0x0043e8000c101904 */
[----:B------:R-:W2:Y:S02]  /*04b0*/  LDG.E R13, desc[UR4][R10.64+0x4] ;  /* 0x000004040a0d7981 */ /* 0x000ea4000c1e1900 */
[----:B--2---:R-:W-:-:S05]  /*04c0*/  IMAD.WIDE R12, R13, 0x4, R4 ;  /* 0x000000040d0c7825 */ /* 0x004fca00078e0204 */
[----:B------:R2:W-:Y:S04]  /*04d0*/  REDG.E.ADD.STRONG.GPU desc[UR4][R12.64], R2 ;  /* 0x000000020c00798e */ /* 0x0005e8000c12e104 */
[----:B------:R-:W3:Y:S01]  /*04e0*/  LDG.E R21, desc[UR4][R10.64] ;  /* 0x000000040a157981 */ /* 0x000ee2000c1e1900 */
[----:B------:R-:W-:-:S04]  /*04f0*/  IMAD.WIDE R14, R0, 0x4, R16 ;  /* 0x00000004000e7825 */ /* 0x000fc800078e0210 */
[----:B0-----:R-:W-:Y:S01]  /*0500*/  IMAD.WIDE R8, R0, 0x8, R10 ;  /* 0x0000000800087825 */ /* 0x001fe200078e020a */
[----:B---3--:R0:W-:Y:S04]  /*0510*/  STG.E desc[UR4][R14.64], R21 ;  /* 0x000000150e007986 */ /* 0x0081e8000c101904 */
[----:B------:R-:W3:Y:S02]  /*0520*/  LDG.E R7, desc[UR4][R8.64+0x4] ;  /* 0x0000040408077981 */ /* 0x000ee4000c1e1900 */
[----:B---3--:R-:W-:-:S05]  /*0530*/  IMAD.WIDE R6, R7, 0x4, R4 ;  /* 0x0000000407067825 */ /* 0x008fca00078e0204 */
[----:B------:R0:W-:Y:S04]  /*0540*/  REDG.E.ADD.STRONG.GPU desc[UR4][R6.64], R2 ;  /* 0x000000020600798e */ /* 0x0001e8000c12e104 */
[----:B------:R-:W3:Y:S01]  /*0550*/  LDG.E R23, desc[UR4][R8.64] ;  /* 0x0000000408177981 */ /* 0x000ee2000c1e1900 */
[----:B-1----:R-:W-:-:S04]  /*0560*/  IMAD.WIDE R16, R0, 0x4, R14 ;  /* 0x0000000400107825 */ /* 0x002fc800078e020e */
[----:B------:R-:W-:Y:S01]  /*0570*/  IMAD.WIDE R18, R0, 0x8, R8 ;  /* 0x0000000800127825 */ /* 0x000fe200078e0208 */
[----:B---3--:R0:W-:Y:S04]  /*0580*/  STG.E desc[UR4][R16.64], R23 ;  /* 0x0000001710007986 */ /* 0x0081e8000c101904 */
[----:B------:R-:W3:Y:S02]  /*0590*/  LDG.E R11, desc[UR4][R18.64+0x4] ;  /* 0x00000404120b7981 */ /* 0x000ee4000c1e1900 */
[----:B---3--:R-:W-:-:S05]  /*05a0*/  IMAD.WIDE R4, R11, 0x4, R4 ;  /* 0x000000040b047825 */ /* 0x008fca00078e0204 */
[----:B------:R0:W-:Y:S04]  /*05b0*/  REDG.E.ADD.STRONG.GPU desc[UR4][R4.64], R2 ;  /* 0x000000020400798e */ /* 0x0001e8000c12e104 */
[----:B--2---:R-:W2:Y:S01]  /*05c0*/  LDG.E R13, desc[UR4][R18.64] ;  /* 0x00000004120d7981 */ /* 0x004ea2000c1e1900 */
[C---:B------:R-:W-:Y:S01]  /*05d0*/  IMAD.WIDE R10, R0.reuse, 0x4, R16 ;  /* 0x00000004000a7825 */ /* 0x040fe200078e0210 */
[----:B------:R-:W-:-:S04]  /*05e0*/  LEA R3, R0, R3, 0x2 ;  /* 0x0000000300037211 */ /* 0x000fc800078e10ff */
[----:B------:R-:W-:Y:S01]  /*05f0*/  ISETP.GE.AND P0, PT, R3, UR6, PT ;  /* 0x0000000603007c0c */ /* 0x000fe2000bf06270 */
[----:B--2---:R0:W-:-:S12]  /*0600*/  STG.E desc[UR4][R10.64], R13 ;  /* 0x0000000d0a007986 */ /* 0x0041d8000c101904 */
[----:B------:R-:W-:Y:S05]  /*0610*/  @!P0 BRA `(.L_x_355) ;  /* 0xfffffffc00708947 */ /* 0x000fea000383ffff */
[----:B------:R-:W-:Y:S05]  /*0620*/  EXIT ;  /* 0x000000000000794d */ /* 0x000fea0003800000 */
.L_x_356:
        /* <DEDUP_REMOVED lines=13> */
.L_x_366:


//--------------------- .nv.shared._ZN3cub18CUB_300001_SM_10006detail6reduce28DeviceReduceSingleTileKernelINS2_10policy_hubIijN4cuda3__47maximumIvEEE10Policy1000EPiSB_iS8_iiNS5_3std3__410__identityEEEvT0_T1_T2_T3_T4_T6_ --------------------------
	.section	.nv.shared._ZN3cub18CUB_300001_SM_10006detail6reduce28DeviceReduceSingleTileKernelINS2_10policy_hubIijN4cuda3__47maximumIvEEE10Policy1000EPiSB_iS8_iiNS5_3std3__410__identityEEEvT0_T1_T2_T3_T4_T6_,"aw",@nobits
	.sectionflags	@""
	.align	4
.nv.shared._ZN3cub18CUB_300001_SM_10006detail6reduce28DeviceReduceSingleTileKernelINS2_10policy_hubIijN4cuda3__47maximumIvEEE10Policy1000EPiSB_iS8_iiNS5_3std3__410__identityEEEvT0_T1_T2_T3_T4_T6_:
	.zero		1068


//--------------------- .nv.shared.reserved.0     --------------------------
	.section	.nv.shared.reserved.0,"aw",@nobits
	.weak		__nv_reservedSMEM_offset_0_alias
	.size		__nv_reservedSMEM_offset_0_alias, 0, 64
	.other		__nv_reservedSMEM_offset_0_alias,@"STO_CUDA_RESERVED_SHARED STV_DEFAULT"
__nv_reservedSMEM_offset_0_alias:
	.zero		0
	.zero		64


//--------------------- .nv.global                --------------------------
	.section	.nv.global,"aw",@nobits
.nv.global:
	.type		_ZN34_INTERNAL_7ab9e038_4_k_cu_edgelist6thrust24THRUST_300001_SM_1000_NS12placeholders2_8E,@object
	.size		_ZN34_INTERNAL_7ab9e038_4_k_cu_edgelist6thrust24THRUST_300001_SM_1000_NS12placeholders2_8E,(_ZN34_INTERNAL_7ab9e038_4_k_cu_edgelist4cuda3std3__436_GLOBAL__N__7ab9e038_4_k_cu_edgelist6ignoreE - _ZN34_INTERNAL_7ab9e038_4_k_cu_edgelist6thrust24THRUST_300001_SM_1000_NS12placeholders2_8E)
_ZN34_INTERNAL_7ab9e038_4_k_cu_edgelist6thrust24THRUST_300001_SM_1000_NS12placeholders2_8E:
	.zero		1
	.type		_ZN34_INTERNAL_7ab9e038_4_k_cu_edgelist4cuda3std3__436_GLOBAL__N__7ab9e038_4_k_cu_edgelist6ignoreE,@object
	.size		_ZN34_INTERNAL_7ab9e038_4_k_cu_edgelist4cuda3std3__436_GLOBAL__N__7ab9e038_4_k_cu_edgelist6ignoreE,(_ZN34_INTERNAL_7ab9e038_4_k_cu_edgelist4cuda3std6ranges3__45__cpo4dataE - _ZN34_INTERNAL_7ab9e038_4_k_cu_edgelist4cuda3std3__436_GLOBAL__N__7ab9e038_4_k_cu_edgelist6ignoreE)
_ZN34_INTERNAL_7ab9e038_4_k_cu_edgelist4cuda3std3__436_GLOBAL__N__7ab9e038_4_k_cu_edgelist6ignoreE:
	.zero		1
	.type		_ZN34_INTERNAL_7ab9e038_4_k_cu_edgelist4cuda3std6ranges3__45__cpo4dataE,@object
	.size		_ZN34_INTERNAL_7ab9e038_4_k_cu_edgelist4cuda3std6ranges3__45__cpo4dataE,(_ZN34_INTERNAL_7ab9e038_4_k_cu_edgelist6thrust24THRUST_300001_SM_1000_NS6system3cpp3parE - _ZN34_INTERNAL_7ab9e038_4_k_cu_edgelist4cuda3std6ranges3__45__cpo4dataE)
_ZN34_INTERNAL_7ab9e038_4_k_cu_edgelist4cuda3std6ranges3__45__cpo4dataE:
	.zero		1
	.type		_ZN34_INTERNAL_7ab9e038_4_k_cu_edgelist6thrust24THRUST_300001_SM_1000_NS6system3cpp3parE,@object
	.size		_ZN34_INTERNAL_7ab9e038_4_k_cu_edgelist6thrust24THRUST_300001_SM_1000_NS6system3cpp3parE,(_ZN34_INTERNAL_7ab9e038_4_k_cu_edgelist4cuda3std3__45__cpo5beginE - _ZN34_INTERNAL_7ab9e038_4_k_cu_edgelist6thrust24THRUST_300001_SM_1000_NS6system3cpp3parE)
_ZN34_INTERNAL_7ab9e038_4_k_cu_edgelist6thrust24THRUST_300001_SM_1000_NS6system3cpp3parE:
	.zero		1
	.type		_ZN34_INTERNAL_7ab9e038_4_k_cu_edgelist4cuda3std3__45__cpo5beginE,@object
	.size		_ZN34_INTERNAL_7ab9e038_4_k_cu_edgelist4cuda3std3__45__cpo5beginE,(_ZN34_INTERNAL_7ab9e038_4_k_cu_edgelist4cuda3std6ranges3__45__cpo5beginE - _ZN34_INTERNAL_7ab9e038_4_k_cu_edgelist4cuda3std3__45__cpo5beginE)
_ZN34_INTERNAL_7ab9e038_4_k_cu_edgelist4cuda3std3__45__cpo5beginE:
	.zero		1
	.type		_ZN34_INTERNAL_7ab9e038_4_k_cu_edgelist4cuda3std6ranges3__45__cpo5beginE,@object
	.size		_ZN34_INTERNAL_7ab9e038_4_k_cu_edgelist4cuda3std6ranges3__45__cpo5beginE,(_ZN34_INTERNAL_7ab9e038_4_k_cu_edgelist6thrust24THRUST_300001_SM_1000_NS6deviceE - _ZN34_INTERNAL_7ab9e038_4_k_cu_edgelist4cuda3std6ranges3__45__cpo5beginE)
_ZN34_INTERNAL_7ab9e038_4_k_cu_edgelist4cuda3std6ranges3__45__cpo5beginE:
	.zero		1
	.type		_ZN34_INTERNAL_7ab9e038_4_k_cu_edgelist6thrust24THRUST_300001_SM_1000_NS6deviceE,@object
	.size		_ZN34_INTERNAL_7ab9e038_4_k_cu_edgelist6thrust24THRUST_300001_SM_1000_NS6deviceE,(_ZN34_INTERNAL_7ab9e038_4_k_cu_edgelist4cuda3std3__47nulloptE - _ZN34_INTERNAL_7ab9e038_4_k_cu_edgelist6thrust24THRUST_300001_SM_1000_NS6deviceE)
_ZN34_INTERNAL_7ab9e038_4_k_cu_edgelist6thrust24THRUST_300001_SM_1000_NS6deviceE:
	.zero		1
	.type		_ZN34_INTERNAL_7ab9e038_4_k_cu_edgelist4cuda3std3__47nulloptE,@object
	.size		_ZN34_INTERNAL_7ab9e038_4_k_cu_edgelist4cuda3std3__47nulloptE,(_ZN34_INTERNAL_7ab9e038_4_k_cu_edgelist4cuda3std6ranges3__45__cpo8distanceE - _ZN34_INTERNAL_7ab9e038_4_k_cu_edgelist4cuda3std3__47nulloptE)
_ZN34_INTERNAL_7ab9e038_4_k_cu_edgelist4cuda3std3__47nulloptE:
	.zero		1
	.type		_ZN34_INTERNAL_7ab9e038_4_k_cu_edgelist4cuda3std6ranges3__45__cpo8distanceE,@object
	.size		_ZN34_INTERNAL_7ab9e038_4_k_cu_edgelist4cuda3std6ranges3__45__cpo8distanceE,(_ZN34_INTERNAL_7ab9e038_4_k_cu_edgelist6thrust24THRUST_300001_SM_1000_NS12placeholders2_4E - _ZN34_INTERNAL_7ab9e038_4_k_cu_edgelist4cuda3std6ranges3__45__cpo8distanceE)
_ZN34_INTERNAL_7ab9e038_4_k_cu_edgelist4cuda3std6ranges3__45__cpo8distanceE:
	.zero		1
	.type		_ZN34_INTERNAL_7ab9e038_4_k_cu_edgelist6thrust24THRUST_300001_SM_1000_NS12placeholders2_4E,@object
	.size		_ZN34_INTERNAL_7ab9e038_4_k_cu_edgelist6thrust24THRUST_300001_SM_1000_NS12placeholders2_4E,(_ZN34_INTERNAL_7ab9e038_4_k_cu_edgelist4cuda3std3__45__cpo6rbeginE - _ZN34_INTERNAL_7ab9e038_4_k_cu_edgelist6thrust24THRUST_300001_SM_1000_NS12placeholders2_4E)
_ZN34_INTERNAL_7ab9e038_4_k_cu_edgelist6thrust24THRUST_300001_SM_1000_NS12placeholders2_4E:
	.zero		1
	.type		_ZN34_INTERNAL_7ab9e038_4_k_cu_edgelist4cuda3std3__45__cpo6rbeginE,@object
	.size		_ZN34_INTERNAL_7ab9e038_4_k_cu_edgelist4cuda3std3__45__cpo6rbeginE,(_ZN34_INTERNAL_7ab9e038_4_k_cu_edgelist4cuda3std6ranges3__45__cpo7advanceE - _ZN34_INTERNAL_7ab9e038_4_k_cu_edgelist4cuda3std3__45__cpo6rbeginE)
_ZN34_INTERNAL_7ab9e038_4_k_cu_edgelist4cuda3std3__45__cpo6rbeginE:
	.zero		1
	.type		_ZN34_INTERNAL_7ab9e038_4_k_cu_edgelist4cuda3std6ranges3__45__cpo7advanceE,@object
	.size		_ZN34_INTERNAL_7ab9e038_4_k_cu_edgelist4cuda3std6ranges3__45__cpo7advanceE,(_ZN34_INTERNAL_7ab9e038_4_k_cu_edgelist6thrust24THRUST_300001_SM_1000_NS12placeholders3_10E - _ZN34_INTERNAL_7ab9e038_4_k_cu_edgelist4cuda3std6ranges3__45__cpo7advanceE)
_ZN34_INTERNAL_7ab9e038_4_k_cu_edgelist4cuda3std6ranges3__45__cpo7advanceE:
	.zero		1
	.type		_ZN34_INTERNAL_7ab9e038_4_k_cu_edgelist6thrust24THRUST_300001_SM_1000_NS12placeholders3_10E,@object
	.size		_ZN34_INTERNAL_7ab9e038_4_k_cu_edgelist6thrust24THRUST_300001_SM_1000_NS12placeholders3_10E,(_ZN34_INTERNAL_7ab9e038_4_k_cu_edgelist4cuda3std3__48in_placeE - _ZN34_INTERNAL_7ab9e038_4_k_cu_edgelist6thrust24THRUST_300001_SM_1000_NS12placeholders3_10E)
_ZN34_INTERNAL_7ab9e038_4_k_cu_edgelist6thrust24THRUST_300001_SM_1000_NS12placeholders3_10E:
	.zero		1
	.type		_ZN34_INTERNAL_7ab9e038_4_k_cu_edgelist4cuda3std3__48in_placeE,@object
	.size		_ZN34_INTERNAL_7ab9e038_4_k_cu_edgelist4cuda3std3__48in_placeE,(_ZN34_INTERNAL_7ab9e038_4_k_cu_edgelist4cuda3std6ranges3__45__cpo4sizeE - _ZN34_INTERNAL_7ab9e038_4_k_cu_edgelist4cuda3std3__48in_placeE)
_ZN34_INTERNAL_7ab9e038_4_k_cu_edgelist4cuda3std3__48in_placeE:
	.zero		1
	.type		_ZN34_INTERNAL_7ab9e038_4_k_cu_edgelist4cuda3std6ranges3__45__cpo4sizeE,@object
	.size		_ZN34_INTERNAL_7ab9e038_4_k_cu_edgelist4cuda3std6ranges3__45__cpo4sizeE,(_ZN34_INTERNAL_7ab9e038_4_k_cu_edgelist6thrust24THRUST_300001_SM_1000_NS12placeholders2_2E - _ZN34_INTERNAL_7ab9e038_4_k_cu_edgelist4cuda3std6ranges3__45__cpo4sizeE)
_ZN34_INTERNAL_7ab9e038_4_k_cu_edgelist4cuda3std6ranges3__45__cpo4sizeE:
	.zero		1
	.type		_ZN34_INTERNAL_7ab9e038_4_k_cu_edgelist6thrust24THRUST_300001_SM_1000_NS12placeholders2_2E,@object
	.size		_ZN34_INTERNAL_7ab9e038_4_k_cu_edgelist6thrust24THRUST_300001_SM_1000_NS12placeholders2_2E,(_ZN34_INTERNAL_7ab9e038_4_k_cu_edgelist4cuda3std3__45__cpo6cbeginE - _ZN34_INTERNAL_7ab9e038_4_k_cu_edgelist6thrust24THRUST_300001_SM_1000_NS12placeholders2_2E)
_ZN34_INTERNAL_7ab9e038_4_k_cu_edgelist6thrust24THRUST_300001_SM_1000_NS12placeholders2_2E:
	.zero		1
	.type		_ZN34_INTERNAL_7ab9e038_4_k_cu_edgelist4cuda3std3__45__cpo6cbeginE,@object
	.size		_ZN34_INTERNAL_7ab9e038_4_k_cu_edgelist4cuda3std3__45__cpo6cbeginE,(_ZN34_INTERNAL_7ab9e038_4_k_cu_edgelist4cuda3std6ranges3__45__cpo6cbeginE - _ZN34_INTERNAL_7ab9e038_4_k_cu_edgelist4cuda3std3__45__cpo6cbeginE)
_ZN34_INTERNAL_7ab9e038_4_k_cu_edgelist4cuda3std3__45__cpo6cbeginE:
	.zero		1
	.type		_ZN34_INTERNAL_7ab9e038_4_k_cu_edgelist4cuda3std6ranges3__45__cpo6cbeginE,@object
	.size		_ZN34_INTERNAL_7ab9e038_4_k_cu_edgelist4cuda3std6ranges3__45__cpo6cbeginE,(_ZN34_INTERNAL_7ab9e038_4_k_cu_edgelist6thrust24THRUST_300001_SM_1000_NS12placeholders2_6E - _ZN34_INTERNAL_7ab9e038_4_k_cu_edgelist4cuda3std6ranges3__45__cpo6cbeginE)
_ZN34_INTERNAL_7ab9e038_4_k_cu_edgelist4cuda3std6ranges3__45__cpo6cbeginE:
	.zero		1
	.type		_ZN34_INTERNAL_7ab9e038_4_k_cu_edgelist6thrust24THRUST_300001_SM_1000_NS12placeholders2_6E,@object
	.size		_ZN34_INTERNAL_7ab9e038_4_k_cu_edgelist6thrust24THRUST_300001_SM_1000_NS12placeholders2_6E,(_ZN34_INTERNAL_7ab9e038_4_k_cu_edgelist4cuda3std3__45__cpo7crbeginE - _ZN34_INTERNAL_7ab9e038_4_k_cu_edgelist6thrust24THRUST_300001_SM_1000_NS12placeholders2_6E)
_ZN34_INTERNAL_7ab9e038_4_k_cu_edgelist6thrust24THRUST_300001_SM_1000_NS12placeholders2_6E:
	.zero		1
	.type		_ZN34_INTERNAL_7ab9e038_4_k_cu_edgelist4cuda3std3__45__cpo7crbeginE,@object
	.size		_ZN34_INTERNAL_7ab9e038_4_k_cu_edgelist4cuda3std3__45__cpo7crbeginE,(_ZN34_INTERNAL_7ab9e038_4_k_cu_edgelist4cuda3std6ranges3__45__cpo4nextE - _ZN34_INTERNAL_7ab9e038_4_k_cu_edgelist4cuda3std3__45__cpo7crbeginE)
_ZN34_INTERNAL_7ab9e038_4_k_cu_edgelist4cuda3std3__45__cpo7crbeginE:
	.zero		1
	.type		_ZN34_INTERNAL_7ab9e038_4_k_cu_edgelist4cuda3std6ranges3__45__cpo4nextE,@object
	.size		_ZN34_INTERNAL_7ab9e038_4_k_cu_edgelist4cuda3std6ranges3__45__cpo4nextE,(_ZN34_INTERNAL_7ab9e038_4_k_cu_edgelist4cuda3std6ranges3__45__cpo4swapE - _ZN34_INTERNAL_7ab9e038_4_k_cu_edgelist4cuda3std6ranges3__45__cpo4nextE)
_ZN34_INTERNAL_7ab9e038_4_k_cu_edgelist4cuda3std6ranges3__45__cpo4nextE:
	.zero		1
	.type		_ZN34_INTERNAL_7ab9e038_4_k_cu_edgelist4cuda3std6ranges3__45__cpo4swapE,@object
	.size		_ZN34_INTERNAL_7ab9e038_4_k_cu_edgelist4cuda3std6ranges3__45__cpo4swapE,(_ZN34_INTERNAL_7ab9e038_4_k_cu_edgelist6thrust24THRUST_300001_SM_1000_NS8cuda_cub10par_nosyncE - _ZN34_INTERNAL_7ab9e038_4_k_cu_edgelist4cuda3std6ranges3__45__cpo4swapE)
_ZN34_INTERNAL_7ab9e038_4_k_cu_edgelist4cuda3std6ranges3__45__cpo4swapE:
	.zero		1
	.type		_ZN34_INTERNAL_7ab9e038_4_k_cu_edgelist6thrust24THRUST_300001_SM_1000_NS8cuda_cub10par_nosyncE,@object
	.size		_ZN34_INTERNAL_7ab9e038_4_k_cu_edgelist6thrust24THRUST_300001_SM_1000_NS8cuda_cub10par_nosyncE,(_ZN34_INTERNAL_7ab9e038_4_k_cu_edgelist6thrust24THRUST_300001_SM_1000_NS3seqE - _ZN34_INTERNAL_7ab9e038_4_k_cu_edgelist6thrust24THRUST_300001_SM_1000_NS8cuda_cub10par_nosyncE)
_ZN34_INTERNAL_7ab9e038_4_k_cu_edgelist6thrust24THRUST_300001_SM_1000_NS8cuda_cub10par_nosyncE:
	.zero		1
	.type		_ZN34_INTERNAL_7ab9e038_4_k_cu_edgelist6thrust24THRUST_300001_SM_1000_NS3seqE,@object
	.size		_ZN34_INTERNAL_7ab9e038_4_k_cu_edgelist6thrust24THRUST_300001_SM_1000_NS3seqE,(_ZN34_INTERNAL_7ab9e038_4_k_cu_edgelist4cuda3std3__420unreachable_sentinelE - _ZN34_INTERNAL_7ab9e038_4_k_cu_edgelist6thrust24THRUST_300001_SM_1000_NS3seqE)
_ZN34_INTERNAL_7ab9e038_4_k_cu_edgelist6thrust24THRUST_300001_SM_1000_NS3seqE:
	.zero		1
	.type		_ZN34_INTERNAL_7ab9e038_4_k_cu_edgelist4cuda3std3__420unreachable_sentinelE,@object
	.size		_ZN34_INTERNAL_7ab9e038_4_k_cu_edgelist4cuda3std3__420unreachable_sentinelE,(_ZN34_INTERNAL_7ab9e038_4_k_cu_edgelist4cuda3std6ranges3__45__cpo5ssizeE - _ZN34_INTERNAL_7ab9e038_4_k_cu_edgelist4cuda3std3__420unreachable_sentinelE)
_ZN34_INTERNAL_7ab9e038_4_k_cu_edgelist4cuda3std3__420unreachable_sentinelE:
	.zero		1
	.type		_ZN34_INTERNAL_7ab9e038_4_k_cu_edgelist4cuda3std6ranges3__45__cpo5ssizeE,@object
	.size		_ZN34_INTERNAL_7ab9e038_4_k_cu_edgelist4cuda3std6ranges3__45__cpo5ssizeE,(_ZN34_INTERNAL_7ab9e038_4_k_cu_edgelist6thrust24THRUST_300001_SM_1000_NS12placeholders2_3E - _ZN34_INTERNAL_7ab9e038_4_k_cu_edgelist4cuda3std6ranges3__45__cpo5ssizeE)
_ZN34_INTERNAL_7ab9e038_4_k_cu_edgelist4cuda3std6ranges3__45__cpo5ssizeE:
	.zero		1
	.type		_ZN34_INTERNAL_7ab9e038_4_k_cu_edgelist6thrust24THRUST_300001_SM_1000_NS12placeholders2_3E,@object
	.size		_ZN34_INTERNAL_7ab9e038_4_k_cu_edgelist6thrust24THRUST_300001_SM_1000_NS12placeholders2_3E,(_ZN34_INTERNAL_7ab9e038_4_k_cu_edgelist4cuda3std3__45__cpo4cendE - _ZN34_INTERNAL_7ab9e038_4_k_cu_edgelist6thrust24THRUST_300001_SM_1000_NS12placeholders2_3E)
_ZN34_INTERNAL_7ab9e038_4_k_cu_edgelist6thrust24THRUST_300001_SM_1000_NS12placeholders2_3E:
	.zero		1
	.type		_ZN34_INTERNAL_7ab9e038_4_k_cu_edgelist4cuda3std3__45__cpo4cendE,@object
	.size		_ZN34_INTERNAL_7ab9e038_4_k_cu_edgelist4cuda3std3__45__cpo4cendE,(_ZN34_INTERNAL_7ab9e038_4_k_cu_edgelist4cuda3std6ranges3__45__cpo4cendE - _ZN34_INTERNAL_7ab9e038_4_k_cu_edgelist4cuda3std3__45__cpo4cendE)
_ZN34_INTERNAL_7ab9e038_4_k_cu_edgelist4cuda3std3__45__cpo4cendE:
	.zero		1
	.type		_ZN34_INTERNAL_7ab9e038_4_k_cu_edgelist4cuda3std6ranges3__45__cpo4cendE,@object
	.size		_ZN34_INTERNAL_7ab9e038_4_k_cu_edgelist4cuda3std6ranges3__45__cpo4cendE,(_ZN34_INTERNAL_7ab9e038_4_k_cu_edgelist6thrust24THRUST_300001_SM_1000_NS12placeholders2_7E - _ZN34_INTERNAL_7ab9e038_4_k_cu_edgelist4cuda3std6ranges3__45__cpo4cendE)
_ZN34_INTERNAL_7ab9e038_4_k_cu_edgelist4cuda3std6ranges3__45__cpo4cendE:
	.zero		1
	.type		_ZN34_INTERNAL_7ab9e038_4_k_cu_edgelist6thrust24THRUST_300001_SM_1000_NS12placeholders2_7E,@object
	.size		_ZN34_INTERNAL_7ab9e038_4_k_cu_edgelist6thrust24THRUST_300001_SM_1000_NS12placeholders2_7E,(_ZN34_INTERNAL_7ab9e038_4_k_cu_edgelist4cuda3std3__45__cpo5crendE - _ZN34_INTERNAL_7ab9e038_4_k_cu_edgelist6thrust24THRUST_300001_SM_1000_NS12placeholders2_7E)
_ZN34_INTERNAL_7ab9e038_4_k_cu_edgelist6thrust24THRUST_300001_SM_1000_NS12placeholders2_7E:
	.zero		1
	.type		_ZN34_INTERNAL_7ab9e038_4_k_cu_edgelist4cuda3std3__45__cpo5crendE,@object
	.size		_ZN34_INTERNAL_7ab9e038_4_k_cu_edgelist4cuda3std3__45__cpo5crendE,(_ZN34_INTERNAL_7ab9e038_4_k_cu_edgelist4cuda3std6ranges3__45__cpo4prevE - _ZN34_INTERNAL_7ab9e038_4_k_cu_edgelist4cuda3std3__45__cpo5crendE)
_ZN34_INTERNAL_7ab9e038_4_k_cu_edgelist4cuda3std3__45__cpo5crendE:
	.zero		1
	.type		_ZN34_INTERNAL_7ab9e038_4_k_cu_edgelist4cuda3std6ranges3__45__cpo4prevE,@object
	.size		_ZN34_INTERNAL_7ab9e038_4_k_cu_edgelist4cuda3std6ranges3__45__cpo4prevE,(_ZN34_INTERNAL_7ab9e038_4_k_cu_edgelist4cuda3std6ranges3__45__cpo9iter_moveE - _ZN34_INTERNAL_7ab9e038_4_k_cu_edgelist4cuda3std6ranges3__45__cpo4prevE)
_ZN34_INTERNAL_7ab9e038_4_k_cu_edgelist4cuda3std6ranges3__45__cpo4prevE:
	.zero		1
	.type		_ZN34_INTERNAL_7ab9e038_4_k_cu_edgelist4cuda3std6ranges3__45__cpo9iter_moveE,@object
	.size		_ZN34_INTERNAL_7ab9e038_4_k_cu_edgelist4cuda3std6ranges3__45__cpo9iter_moveE,(_ZN34_INTERNAL_7ab9e038_4_k_cu_edgelist6thrust24THRUST_300001_SM_1000_NS6system6detail10sequential3seqE - _ZN34_INTERNAL_7ab9e038_4_k_cu_edgelist4cuda3std6ranges3__45__cpo9iter_moveE)
_ZN34_INTERNAL_7ab9e038_4_k_cu_edgelist4cuda3std6ranges3__45__cpo9iter_moveE:
	.zero		1
	.type		_ZN34_INTERNAL_7ab9e038_4_k_cu_edgelist6thrust24THRUST_300001_SM_1000_NS6system6detail10sequential3seqE,@object
	.size		_ZN34_INTERNAL_7ab9e038_4_k_cu_edgelist6thrust24THRUST_300001_SM_1000_NS6system6detail10sequential3seqE,(_ZN34_INTERNAL_7ab9e038_4_k_cu_edgelist6thrust24THRUST_300001_SM_1000_NS12placeholders2_9E - _ZN34_INTERNAL_7ab9e038_4_k_cu_edgelist6thrust24THRUST_300001_SM_1000_NS6system6detail10sequential3seqE)
_ZN34_INTERNAL_7ab9e038_4_k_cu_edgelist6thrust24THRUST_300001_SM_1000_NS6system6detail10sequential3seqE:
	.zero		1
	.type		_ZN34_INTERNAL_7ab9e038_4_k_cu_edgelist6thrust24THRUST_300001_SM_1000_NS12placeholders2_9E,@object
	.size		_ZN34_INTERNAL_7ab9e038_4_k_cu_edgelist6thrust24THRUST_300001_SM_1000_NS12placeholders2_9E,(_ZN34_INTERNAL_7ab9e038_4_k_cu_edgelist4cuda3std3__419piecewise_constructE - _ZN34_INTERNAL_7ab9e038_4_k_cu_edgelist6thrust24THRUST_300001_SM_1000_NS12placeholders2_9E)
_ZN34_INTERNAL_7ab9e038_4_k_cu_edgelist6thrust24THRUST_300001_SM_1000_NS12placeholders2_9E:
	.zero		1
	.type		_ZN34_INTERNAL_7ab9e038_4_k_cu_edgelist4cuda3std3__419piecewise_constructE,@object
	.size		_ZN34_INTERNAL_7ab9e038_4_k_cu_edgelist4cuda3std3__419piecewise_constructE,(_ZN34_INTERNAL_7ab9e038_4_k_cu_edgelist4cuda3std6ranges3__45__cpo5cdataE - _ZN34_INTERNAL_7ab9e038_4_k_cu_edgelist4cuda3std3__419piecewise_constructE)
_ZN34_INTERNAL_7ab9e038_4_k_cu_edgelist4cuda3std3__419piecewise_constructE:
	.zero		1
	.type		_ZN34_INTERNAL_7ab9e038_4_k_cu_edgelist4cuda3std6ranges3__45__cpo5cdataE,@object
	.size		_ZN34_INTERNAL_7ab9e038_4_k_cu_edgelist4cuda3std6ranges3__45__cpo5cdataE,(_ZN34_INTERNAL_7ab9e038_4_k_cu_edgelist6thrust24THRUST_300001_SM_1000_NS12placeholders2_1E - _ZN34_INTERNAL_7ab9e038_4_k_cu_edgelist4cuda3std6ranges3__45__cpo5cdataE)
_ZN34_INTERNAL_7ab9e038_4_k_cu_edgelist4cuda3std6ranges3__45__cpo5cdataE:
	.zero		1
	.type		_ZN34_INTERNAL_7ab9e038_4_k_cu_edgelist6thrust24THRUST_300001_SM_1000_NS12placeholders2_1E,@object
	.size		_ZN34_INTERNAL_7ab9e038_4_k_cu_edgelist6thrust24THRUST_300001_SM_1000_NS12placeholders2_1E,(_ZN34_INTERNAL_7ab9e038_4_k_cu_edgelist4cuda3std3__45__cpo3endE - _ZN34_INTERNAL_7ab9e038_4_k_cu_edgelist6thrust24THRUST_300001_SM_1000_NS12placeholders2_1E)
_ZN34_INTERNAL_7ab9e038_4_k_cu_edgelist6thrust24THRUST_300001_SM_1000_NS12placeholders2_1E:
	.zero		1
	.type		_ZN34_INTERNAL_7ab9e038_4_k_cu_edgelist4cuda3std3__45__cpo3endE,@object
	.size		_ZN34_INTERNAL_7ab9e038_4_k_cu_edgelist4cuda3std3__45__cpo3endE,(_ZN34_INTERNAL_7ab9e038_4_k_cu_edgelist4cuda3std6ranges3__45__cpo3endE - _ZN34_INTERNAL_7ab9e038_4_k_cu_edgelist4cuda3std3__45__cpo3endE)
_ZN34_INTERNAL_7ab9e038_4_k_cu_edgelist4cuda3std3__45__cpo3endE:
	.zero		1
	.type		_ZN34_INTERNAL_7ab9e038_4_k_cu_edgelist4cuda3std6ranges3__45__cpo3endE,@object
	.size		_ZN34_INTERNAL_7ab9e038_4_k_cu_edgelist4cuda3std6ranges3__45__cpo3endE,(_ZN34_INTERNAL_7ab9e038_4_k_cu_edgelist6thrust24THRUST_300001_SM_1000_NS12placeholders2_5E - _ZN34_INTERNAL_7ab9e038_4_k_cu_edgelist4cuda3std6ranges3__45__cpo3endE)
_ZN34_INTERNAL_7ab9e038_4_k_cu_edgelist4cuda3std6ranges3__45__cpo3endE:
	.zero		1
	.type		_ZN34_INTERNAL_7ab9e038_4_k_cu_edgelist6thrust24THRUST_300001_SM_1000_NS12placeholders2_5E,@object
	.size		_ZN34_INTERNAL_7ab9e038_4_k_cu_edgelist6thrust24THRUST_300001_SM_1000_NS12placeholders2_5E,(_ZN34_INTERNAL_7ab9e038_4_k_cu_edgelist4cuda3std3__45__cpo4rendE - _ZN34_INTERNAL_7ab9e038_4_k_cu_edgelist6thrust24THRUST_300001_SM_1000_NS12placeholders2_5E)
_ZN34_INTERNAL_7ab9e038_4_k_cu_edgelist6thrust24THRUST_300001_SM_1000_NS12placeholders2_5E:
	.zero		1
	.type		_ZN34_INTERNAL_7ab9e038_4_k_cu_edgelist4cuda3std3__45__cpo4rendE,@object
	.size		_ZN34_INTERNAL_7ab9e038_4_k_cu_edgelist4cuda3std3__45__cpo4rendE,(_ZN34_INTERNAL_7ab9e038_4_k_cu_edgelist4cuda3std6ranges3__45__cpo9iter_swapE - _ZN34_INTERNAL_7ab9e038_4_k_cu_edgelist4cuda3std3__45__cpo4rendE)
_ZN34_INTERNAL_7ab9e038_4_k_cu_edgelist4cuda3std3__45__cpo4rendE:
	.zero		1
	.type		_ZN34_INTERNAL_7ab9e038_4_k_cu_edgelist4cuda3std6ranges3__45__cpo9iter_swapE,@object
	.size		_ZN34_INTERNAL_7ab9e038_4_k_cu_edgelist4cuda3std6ranges3__45__cpo9iter_swapE,(_ZN34_INTERNAL_7ab9e038_4_k_cu_edgelist4cuda3std3__48unexpectE - _ZN34_INTERNAL_7ab9e038_4_k_cu_edgelist4cuda3std6ranges3__45__cpo9iter_swapE)
_ZN34_INTERNAL_7ab9e038_4_k_cu_edgelist4cuda3std6ranges3__45__cpo9iter_swapE:
	.zero		1
	.type		_ZN34_INTERNAL_7ab9e038_4_k_cu_edgelist4cuda3std3__48unexpectE,@object
	.size		_ZN34_INTERNAL_7ab9e038_4_k_cu_edgelist4cuda3std3__48unexpectE,(_ZN34_INTERNAL_7ab9e038_4_k_cu_edgelist6thrust24THRUST_300001_SM_1000_NS8cuda_cub3parE - _ZN34_INTERNAL_7ab9e038_4_k_cu_edgelist4cuda3std3__48unexpectE)
_ZN34_INTERNAL_7ab9e038_4_k_cu_edgelist4cuda3std3__48unexpectE:
	.zero		1
	.type		_ZN34_INTERNAL_7ab9e038_4_k_cu_edgelist6thrust24THRUST_300001_SM_1000_NS8cuda_cub3parE,@object
	.size		_ZN34_INTERNAL_7ab9e038_4_k_cu_edgelist6thrust24THRUST_300001_SM_1000_NS8cuda_cub3parE,(.L_29 - _ZN34_INTERNAL_7ab9e038_4_k_cu_edgelist6thrust24THRUST_300001_SM_1000_NS8cuda_cub3parE)
_ZN34_INTERNAL_7ab9e038_4_k_cu_edgelist6thrust24THRUST_300001_SM_1000_NS8cuda_cub3parE:
	.zero		1
.L_29:


//--------------------- .nv.shared._ZN3cub18CUB_300001_SM_10006detail6reduce18DeviceReduceKernelINS2_10policy_hubIijN4cuda3__47maximumIvEEE10Policy1000EPijS8_iNS5_3std3__410__identityEEEvT0_PT3_T1_NS0_13GridEvenShareISI_EET2_T4_ --------------------------
	.section	.nv.shared._ZN3cub18CUB_300001_SM_10006detail6reduce18DeviceReduceKernelINS2_10policy_hubIijN4cuda3__47maximumIvEEE10Policy1000EPijS8_iNS5_3std3__410__identityEEEvT0_PT3_T1_NS0_13GridEvenShareISI_EET2_T4_,"aw",@nobits
	.sectionflags	@""
	.align	4
.nv.shared._ZN3cub18CUB_300001_SM_10006detail6reduce18DeviceReduceKernelINS2_10policy_hubIijN4cuda3__47maximumIvEEE10Policy1000EPijS8_iNS5_3std3__410__identityEEEvT0_PT3_T1_NS0_13GridEvenShareISI_EET2_T4_:
	.zero		1068


//--------------------- .nv.shared._ZN3cub18CUB_300001_SM_10006detail6reduce28DeviceReduceSingleTileKernelINS2_10policy_hubIijN4cuda3__47maximumIvEEE10Policy1000EPiSB_jS8_iiNS5_3std3__410__identityEEEvT0_T1_T2_T3_T4_T6_ --------------------------
	.section	.nv.shared._ZN3cub18CUB_300001_SM_10006detail6reduce28DeviceReduceSingleTileKernelINS2_10policy_hubIijN4cuda3__47maximumIvEEE10Policy1000EPiSB_jS8_iiNS5_3std3__410__identityEEEvT0_T1_T2_T3_T4_T6_,"aw",@nobits
	.sectionflags	@""
	.align	4
.nv.shared._ZN3cub18CUB_300001_SM_10006detail6reduce28DeviceReduceSingleTileKernelINS2_10policy_hubIijN4cuda3__47maximumIvEEE10Policy1000EPiSB_jS8_iiNS5_3std3__410__identityEEEvT0_T1_T2_T3_T4_T6_:
	.zero		1068


//--------------------- .nv.shared._ZN3cub18CUB_300001_SM_10006detail4scan16DeviceScanKernelINS2_10policy_hubIiiijN4cuda3std3__44plusIvEEE10Policy1000EPiSC_NS0_13ScanTileStateIiLb1EEES9_NS1_10InputValueIiSC_EEjiLb0EiEEvT0_T1_T2_iT3_T4_T5_ --------------------------
	.section	.nv.shared._ZN3cub18CUB_300001_SM_10006detail4scan16DeviceScanKernelINS2_10policy_hubIiiijN4cuda3std3__44plusIvEEE10Policy1000EPiSC_NS0_13ScanTileStateIiLb1EEES9_NS1_10InputValueIiSC_EEjiLb0EiEEvT0_T1_T2_iT3_T4_T5_,"aw",@nobits
	.sectionflags	@""
	.align	16
.nv.shared._ZN3cub18CUB_300001_SM_10006detail4scan16DeviceScanKernelINS2_10policy_hubIiiijN4cuda3std3__44plusIvEEE10Policy1000EPiSC_NS0_13ScanTileStateIiLb1EEES9_NS1_10InputValueIiSC_EEjiLb0EiEEvT0_T1_T2_iT3_T4_T5_:
	.zero		34832


//--------------------- .nv.shared._Z9DFSKerneliiiiiiPiS_S_S_S_S_S_S_S_ --------------------------
	.section	.nv.shared._Z9DFSKerneliiiiiiPiS_S_S_S_S_S_S_S_,"aw",@nobits
	.sectionflags	@""
	.align	4
.nv.shared._Z9DFSKerneliiiiiiPiS_S_S_S_S_S_S_S_:
	.zero		1280


//--------------------- .nv.constant0._ZN3cub18CUB_300001_SM_10006detail6reduce28DeviceReduceSingleTileKernelINS2_10policy_hubIijN4cuda3__47maximumIvEEE10Policy1000EPiSB_iS8_iiNS5_3std3__410__identityEEEvT0_T1_T2_T3_T4_T6_ --------------------------
	.section	.nv.constant0._ZN3cub18CUB_300001_SM_10006detail6reduce28DeviceReduceSingleTileKernelINS2_10policy_hubIijN4cuda3__47maximumIvEEE10Policy1000EPiSB_iS8_iiNS5_3std3__410__identityEEEvT0_T1_T2_T3_T4_T6_,"a",@progbits
	.sectionflags	@""
	.align	4
.nv.constant0._ZN3cub18CUB_300001_SM_10006detail6reduce28DeviceReduceSingleTileKernelINS2_10policy_hubIijN4cuda3__47maximumIvEEE10Policy1000EPiSB_iS8_iiNS5_3std3__410__identityEEEvT0_T1_T2_T3_T4_T6_:
	.zero		925


//--------------------- .nv.constant0._ZN3cub18CUB_300001_SM_10006detail6reduce18DeviceReduceKernelINS2_10policy_hubIijN4cuda3__47maximumIvEEE10Policy1000EPijS8_iNS5_3std3__410__identityEEEvT0_PT3_T1_NS0_13GridEvenShareISI_EET2_T4_ --------------------------
	.section	.nv.constant0._ZN3cub18CUB_300001_SM_10006detail6reduce18DeviceReduceKernelINS2_10policy_hubIijN4cuda3__47maximumIvEEE10Policy1000EPijS8_iNS5_3std3__410__identityEEEvT0_PT3_T1_NS0_13GridEvenShareISI_EET2_T4_,"a",@progbits
	.sectionflags	@""
	.align	4
.nv.constant0._ZN3cub18CUB_300001_SM_10006detail6reduce18DeviceReduceKernelINS2_10policy_hubIijN4cuda3__47maximumIvEEE10Policy1000EPijS8_iNS5_3std3__410__identityEEEvT0_PT3_T1_NS0_13GridEvenShareISI_EET2_T4_:
	.zero		958


//--------------------- .nv.constant0._ZN3cub18CUB_300001_SM_10006detail6reduce28DeviceReduceSingleTileKernelINS2_10policy_hubIijN4cuda3__47maximumIvEEE10Policy1000EPiSB_jS8_iiNS5_3std3__410__identityEEEvT0_T1_T2_T3_T4_T6_ --------------------------
	.section	.nv.constant0._ZN3cub18CUB_300001_SM_10006detail6reduce28DeviceReduceSingleTileKernelINS2_10policy_hubIijN4cuda3__47maximumIvEEE10Policy1000EPiSB_jS8_iiNS5_3std3__410__identityEEEvT0_T1_T2_T3_T4_T6_,"a",@progbits
	.sectionflags	@""
	.align	4
.nv.constant0._ZN3cub18CUB_300001_SM_10006detail6reduce28DeviceReduceSingleTileKernelINS2_10policy_hubIijN4cuda3__47maximumIvEEE10Policy1000EPiSB_jS8_iiNS5_3std3__410__identityEEEvT0_T1_T2_T3_T4_T6_:
	.zero		925


//--------------------- .nv.constant0._ZN3cub18CUB_300001_SM_10006detail4scan16DeviceScanKernelINS2_10policy_hubIiiijN4cuda3std3__44plusIvEEE10Policy1000EPiSC_NS0_13ScanTileStateIiLb1EEES9_NS1_10InputValueIiSC_EEjiLb0EiEEvT0_T1_T2_iT3_T4_T5_ --------------------------
	.section	.nv.constant0._ZN3cub18CUB_300001_SM_10006detail4scan16DeviceScanKernelINS2_10policy_hubIiiijN4cuda3std3__44plusIvEEE10Policy1000EPiSC_NS0_13ScanTileStateIiLb1EEES9_NS1_10InputValueIiSC_EEjiLb0EiEEvT0_T1_T2_iT3_T4_T5_,"a",@progbits
	.sectionflags	@""
	.align	4
.nv.constant0._ZN3cub18CUB_300001_SM_10006detail4scan16DeviceScanKernelINS2_10policy_hubIiiijN4cuda3std3__44plusIvEEE10Policy1000EPiSC_NS0_13ScanTileStateIiLb1EEES9_NS1_10InputValueIiSC_EEjiLb0EiEEvT0_T1_T2_iT3_T4_T5_:
	.zero		948


//--------------------- .nv.constant0._ZN3cub18CUB_300001_SM_10006detail4scan20DeviceScanInitKernelINS0_13ScanTileStateIiLb1EEEEEvT_i --------------------------
	.section	.nv.constant0._ZN3cub18CUB_300001_SM_10006detail4scan20DeviceScanInitKernelINS0_13ScanTileStateIiLb1EEEEEvT_i,"a",@progbits
	.sectionflags	@""
	.align	4
.nv.constant0._ZN3cub18CUB_300001_SM_10006detail4scan20DeviceScanInitKernelINS0_13ScanTileStateIiLb1EEEEEvT_i:
	.zero		908


//--------------------- .nv.constant0._ZN3cub18CUB_300001_SM_10006detail11EmptyKernelIvEEvv --------------------------
	.section	.nv.constant0._ZN3cub18CUB_300001_SM_10006detail11EmptyKernelIvEEvv,"a",@progbits
	.sectionflags	@""
	.align	4
.nv.constant0._ZN3cub18CUB_300001_SM_10006detail11EmptyKernelIvEEvv:
	.zero		896


//--------------------- .nv.constant0._Z9DFSKerneliiiiiiPiS_S_S_S_S_S_S_S_ --------------------------
	.section	.nv.constant0._Z9DFSKerneliiiiiiPiS_S_S_S_S_S_S_S_,"a",@progbits
	.sectionflags	@""
	.align	4
.nv.constant0._Z9DFSKerneliiiiiiPiS_S_S_S_S_S_S_S_:
	.zero		992


//--------------------- .nv.constant0._Z14buildHashTablePiS_S_S_S_iiii --------------------------
	.section	.nv.constant0._Z14buildHashTablePiS_S_S_S_iiii,"a",@progbits
	.sectionflags	@""
	.align	4
.nv.constant0._Z14buildHashTablePiS_S_S_S_iiii:
	.zero		952


//--------------------- .nv.constant0._Z20buildHashTableOffsetPiS_S_ii --------------------------
	.section	.nv.constant0._Z20buildHashTableOffsetPiS_S_ii,"a",@progbits
	.sectionflags	@""
	.align	4
.nv.constant0._Z20buildHashTableOffsetPiS_S_ii:
	.zero		928


//--------------------- .nv.constant0._Z22translateIntoCSRKernelPiiiS_S_ --------------------------
	.section	.nv.constant0._Z22translateIntoCSRKernelPiiiS_S_,"a",@progbits
	.sectionflags	@""
	.align	4
.nv.constant0._Z22translateIntoCSRKernelPiiiS_S_:
	.zero		928


//--------------------- SYMBOLS --------------------------

	.type		.nv.reservedSmem.offset0,@object
	.size		.nv.reservedSmem.offset0,0x4
	.type		.nv.reservedSmem.cap,@object
	.size		.nv.reservedSmem.cap,0x4
	.type		malloc,@function
	.type		free,@function
